	.target	sm_100a

	.elftype	@"ET_EXEC"


//--------------------- .note.nv.tkinfo           --------------------------
	.section	.note.nv.tkinfo,"",@"SHT_NOTE"
	.sectionflags	@"SHF_NOTE_NV_TKINFO"
	.tkinfo
        /*0018*/ 	.word	0x00000002
        /*0030*/ 	.string	""
        /*0030*/ 	.string	"ptxas"
        /*0030*/ 	.string	"Cuda compilation tools, release 13.0, V13.0.88"
        /*0030*/ 	.string	"Build cuda_13.0.r13.0/compiler.36424714_0"
        /*0030*/ 	.string	"-arch sm_100a -m 64 "



//--------------------- .note.nv.cuinfo           --------------------------
	.section	.note.nv.cuinfo,"",@"SHT_NOTE"
	.sectionflags	@"SHF_NOTE_NV_CUINFO"
        /*0018*/ 	.short	0x0002
        /*001a*/ 	.short	0x0064
        /*001c*/ 	.short	0x0082
	.zero		2


//--------------------- .nv.info                  --------------------------
	.section	.nv.info,"",@"SHT_CUDA_INFO"
	.align	4


	//----- nvinfo : EIATTR_REGCOUNT
	.align		4
        /*0000*/ 	.byte	0x04, 0x2f
        /*0002*/ 	.short	(.L_12 - .L_11)
	.align		4
.L_11:
        /*0004*/ 	.word	index@(_ZN7cutlass13device_kernelIN5flash22FlashAttnBwdPreprocessIN4cute5tupleIJNS3_1CILi64EEENS5_ILi96EEEEEENS_10bfloat16_tEfNS_4arch4Sm90ELb1ELb1EEEEEvNT_6ParamsE)
        /*0008*/ 	.word	0x00000031


	//----- nvinfo : EIATTR_FRAME_SIZE
	.align		4
.L_12:
        /*000c*/ 	.byte	0x04, 0x11
        /*000e*/ 	.short	(.L_14 - .L_13)
	.align		4
.L_13:
        /*0010*/ 	.word	index@(_ZN7cutlass13device_kernelIN5flash22FlashAttnBwdPreprocessIN4cute5tupleIJNS3_1CILi64EEENS5_ILi96EEEEEENS_10bfloat16_tEfNS_4arch4Sm90ELb1ELb1EEEEEvNT_6ParamsE)
        /*0014*/ 	.word	0x00000000


	//----- nvinfo : EIATTR_REGCOUNT
	.align		4
.L_14:
        /*0018*/ 	.byte	0x04, 0x2f
        /*001a*/ 	.short	(.L_16 - .L_15)
	.align		4
.L_15:
        /*001c*/ 	.word	index@(_ZN7cutlass13device_kernelIN5flash11enable_sm90INS1_16FlashAttnBwdSm90INS1_25CollectiveMainloopBwdSm90ILi2ELi2ELi2EN4cute5tupleIJNS5_1CILi1EEES8_S8_EEENS6_IJNS7_ILi64EEENS7_ILi128EEENS7_ILi96EEEEEENS_10bfloat16_tEfNS_4arch4Sm90ELb1ELb0ELb0ELb1ELb1ELb1ELb0ELb0ELi2ELi1ELi2ELi1ELb1EEENS1_24CollectiveEpilogueBwdGQAISD_fSG_Li256ELb1ELb1EEENS1_25SingleTileBwdLPTSchedulerILb1ELi128ELb1EEEEEEEEEvNT_6ParamsE)
        /*0020*/ 	.word	0x00000004


	//----- nvinfo : EIATTR_FRAME_SIZE
	.align		4
.L_16:
        /*0024*/ 	.byte	0x04, 0x11
        /*0026*/ 	.short	(.L_18 - .L_17)
	.align		4
.L_17:
        /*0028*/ 	.word	index@(_ZN7cutlass13device_kernelIN5flash11enable_sm90INS1_16FlashAttnBwdSm90INS1_25CollectiveMainloopBwdSm90ILi2ELi2ELi2EN4cute5tupleIJNS5_1CILi1EEES8_S8_EEENS6_IJNS7_ILi64EEENS7_ILi128EEENS7_ILi96EEEEEENS_10bfloat16_tEfNS_4arch4Sm90ELb1ELb0ELb0ELb1ELb1ELb1ELb0ELb0ELi2ELi1ELi2ELi1ELb1EEENS1_24CollectiveEpilogueBwdGQAISD_fSG_Li256ELb1ELb1EEENS1_25SingleTileBwdLPTSchedulerILb1ELi128ELb1EEEEEEEEEvNT_6ParamsE)
        /*002c*/ 	.word	0x00000000


	//----- nvinfo : EIATTR_REGCOUNT
	.align		4
.L_18:
        /*0030*/ 	.byte	0x04, 0x2f
        /*0032*/ 	.short	(.L_20 - .L_19)
	.align		4
.L_19:
        /*0034*/ 	.word	index@(_ZN7cutlass13device_kernelIN5flash32FlashAttnBwdPostprocessConvertdQIN4cute5tupleIJNS3_1CILi64EEENS5_ILi96EEEEEENS_10bfloat16_tEfNS_4arch4Sm90ELi256ENS3_8TiledMMAINS3_8MMA_AtomIJNS3_4SM904GMMA27MMA_64x16x16_F32BF16BF16_SSILNSF_5MajorE0ELSH_1ELNSF_7ScaleInE1ELSI_1EEEEEENS3_6LayoutINS4_IJNS5_ILi1EEENS5_ILi2EEESM_EEENS4_IJNS5_ILi0EEESM_SP_EEEEENS4_IJNS3_10UnderscoreESS_SS_EEEEELb0EEEEEvNT_6ParamsE)
        /*0038*/ 	.word	0x0000002d


	//----- nvinfo : EIATTR_FRAME_SIZE
	.align		4
.L_20:
        /*003c*/ 	.byte	0x04, 0x11
        /*003e*/ 	.short	(.L_22 - .L_21)
	.align		4
.L_21:
        /*0040*/ 	.word	index@(_ZN7cutlass13device_kernelIN5flash32FlashAttnBwdPostprocessConvertdQIN4cute5tupleIJNS3_1CILi64EEENS5_ILi96EEEEEENS_10bfloat16_tEfNS_4arch4Sm90ELi256ENS3_8TiledMMAINS3_8MMA_AtomIJNS3_4SM904GMMA27MMA_64x16x16_F32BF16BF16_SSILNSF_5MajorE0ELSH_1ELNSF_7ScaleInE1ELSI_1EEEEEENS3_6LayoutINS4_IJNS5_ILi1EEENS5_ILi2EEESM_EEENS4_IJNS5_ILi0EEESM_SP_EEEEENS4_IJNS3_10UnderscoreESS_SS_EEEEELb0EEEEEvNT_6ParamsE)
        /*0044*/ 	.word	0x00000000


	//----- nvinfo : EIATTR_REGCOUNT
	.align		4
.L_22:
        /*0048*/ 	.byte	0x04, 0x2f
        /*004a*/ 	.short	(.L_24 - .L_23)
	.align		4
.L_23:
        /*004c*/ 	.word	index@(_ZN7cutlass13device_kernelIN5flash32FlashAttnBwdPostprocessConvertdQIN4cute5tupleIJNS3_1CILi128EEENS5_ILi96EEEEEENS_10bfloat16_tEfNS_4arch4Sm90ELi256ENS3_8TiledMMAINS3_8MMA_AtomIJNS3_4SM904GMMA27MMA_64x96x16_F32BF16BF16_RSILNSF_5MajorE0ELSH_1ELNSF_7ScaleInE1ELSI_1EEEEEENS3_6LayoutINS4_IJNS5_ILi2EEENS5_ILi1EEESN_EEENS4_IJSN_NS5_ILi0EEESP_EEEEENS4_IJNS3_10UnderscoreESS_SS_EEEEELb0EEEEEvNT_6ParamsE)
        /*0050*/ 	.word	0x00000044


	//----- nvinfo : EIATTR_FRAME_SIZE
	.align		4
.L_24:
        /*0054*/ 	.byte	0x04, 0x11
        /*0056*/ 	.short	(.L_26 - .L_25)
	.align		4
.L_25:
        /*0058*/ 	.word	index@(_ZN7cutlass13device_kernelIN5flash32FlashAttnBwdPostprocessConvertdQIN4cute5tupleIJNS3_1CILi128EEENS5_ILi96EEEEEENS_10bfloat16_tEfNS_4arch4Sm90ELi256ENS3_8TiledMMAINS3_8MMA_AtomIJNS3_4SM904GMMA27MMA_64x96x16_F32BF16BF16_RSILNSF_5MajorE0ELSH_1ELNSF_7ScaleInE1ELSI_1EEEEEENS3_6LayoutINS4_IJNS5_ILi2EEENS5_ILi1EEESN_EEENS4_IJSN_NS5_ILi0EEESP_EEEEENS4_IJNS3_10UnderscoreESS_SS_EEEEELb0EEEEEvNT_6ParamsE)
        /*005c*/ 	.word	0x00000000


	//----- nvinfo : EIATTR_REGCOUNT
	.align		4
.L_26:
        /*0060*/ 	.byte	0x04, 0x2f
        /*0062*/ 	.short	(.L_28 - .L_27)
	.align		4
.L_27:
        /*0064*/ 	.word	index@(_ZN7cutlass13device_kernelIN5flash11enable_sm90INS1_16FlashAttnBwdSm90INS1_25CollectiveMainloopBwdSm90ILi2ELi2ELi2EN4cute5tupleIJNS5_1CILi1EEES8_S8_EEENS6_IJNS7_ILi64EEENS7_ILi128EEENS7_ILi96EEEEEENS_10bfloat16_tEfNS_4arch4Sm90ELb1ELb0ELb0ELb1ELb0ELb1ELb0ELb0ELi2ELi1ELi2ELi1ELb1EEENS1_24CollectiveEpilogueBwdGQAISD_fSG_Li256ELb1ELb0EEENS1_25SingleTileBwdLPTSchedulerILb1ELi128ELb0EEEEEEEEEvNT_6ParamsE)
        /*0068*/ 	.word	0x00000004


	//----- nvinfo : EIATTR_FRAME_SIZE
	.align		4
.L_28:
        /*006c*/ 	.byte	0x04, 0x11
        /*006e*/ 	.short	(.L_30 - .L_29)
	.align		4
.L_29:
        /*0070*/ 	.word	index@(_ZN7cutlass13device_kernelIN5flash11enable_sm90INS1_16FlashAttnBwdSm90INS1_25CollectiveMainloopBwdSm90ILi2ELi2ELi2EN4cute5tupleIJNS5_1CILi1EEES8_S8_EEENS6_IJNS7_ILi64EEENS7_ILi128EEENS7_ILi96EEEEEENS_10bfloat16_tEfNS_4arch4Sm90ELb1ELb0ELb0ELb1ELb0ELb1ELb0ELb0ELi2ELi1ELi2ELi1ELb1EEENS1_24CollectiveEpilogueBwdGQAISD_fSG_Li256ELb1ELb0EEENS1_25SingleTileBwdLPTSchedulerILb1ELi128ELb0EEEEEEEEEvNT_6ParamsE)
        /*0074*/ 	.word	0x00000000


	//----- nvinfo : EIATTR_REGCOUNT
	.align		4
.L_30:
        /*0078*/ 	.byte	0x04, 0x2f
        /*007a*/ 	.short	(.L_32 - .L_31)
	.align		4
.L_31:
        /*007c*/ 	.word	index@(_ZN7cutlass13device_kernelIN5flash11enable_sm90INS1_16FlashAttnBwdSm90INS1_25CollectiveMainloopBwdSm90ILi2ELi2ELi2EN4cute5tupleIJNS5_1CILi1EEES8_S8_EEENS6_IJNS7_ILi64EEENS7_ILi128EEENS7_ILi96EEEEEENS_10bfloat16_tEfNS_4arch4Sm90ELb1ELb0ELb0ELb1ELb1ELb1ELb0ELb0ELi2ELi1ELi2ELi1ELb1EEENS1_21CollectiveEpilogueBwdISD_SE_SG_Li256ELb1ELb0ELi1EEENS1_25SingleTileBwdLPTSchedulerILb1ELi128ELb1EEEEEEEEEvNT_6ParamsE)
        /*0080*/ 	.word	0x00000004


	//----- nvinfo : EIATTR_FRAME_SIZE
	.align		4
.L_32:
        /*0084*/ 	.byte	0x04, 0x11
        /*0086*/ 	.short	(.L_34 - .L_33)
	.align		4
.L_33:
        /*0088*/ 	.word	index@(_ZN7cutlass13device_kernelIN5flash11enable_sm90INS1_16FlashAttnBwdSm90INS1_25CollectiveMainloopBwdSm90ILi2ELi2ELi2EN4cute5tupleIJNS5_1CILi1EEES8_S8_EEENS6_IJNS7_ILi64EEENS7_ILi128EEENS7_ILi96EEEEEENS_10bfloat16_tEfNS_4arch4Sm90ELb1ELb0ELb0ELb1ELb1ELb1ELb0ELb0ELi2ELi1ELi2ELi1ELb1EEENS1_21CollectiveEpilogueBwdISD_SE_SG_Li256ELb1ELb0ELi1EEENS1_25SingleTileBwdLPTSchedulerILb1ELi128ELb1EEEEEEEEEvNT_6ParamsE)
        /*008c*/ 	.word	0x00000000


	//----- nvinfo : EIATTR_REGCOUNT
	.align		4
.L_34:
        /*0090*/ 	.byte	0x04, 0x2f
        /*0092*/ 	.short	(.L_36 - .L_35)
	.align		4
.L_35:
        /*0094*/ 	.word	index@(_ZN7cutlass13device_kernelIN5flash11enable_sm90INS1_16FlashAttnBwdSm90INS1_25CollectiveMainloopBwdSm90ILi2ELi2ELi2EN4cute5tupleIJNS5_1CILi1EEES8_S8_EEENS6_IJNS7_ILi64EEENS7_ILi128EEENS7_ILi96EEEEEENS_10bfloat16_tEfNS_4arch4Sm90ELb1ELb0ELb0ELb1ELb0ELb1ELb0ELb0ELi2ELi1ELi2ELi1ELb1EEENS1_21CollectiveEpilogueBwdISD_SE_SG_Li256ELb1ELb0ELi1EEENS1_25SingleTileBwdLPTSchedulerILb1ELi128ELb0EEEEEEEEEvNT_6ParamsE)
        /*0098*/ 	.word	0x00000004


	//----- nvinfo : EIATTR_FRAME_SIZE
	.align		4
.L_36:
        /*009c*/ 	.byte	0x04, 0x11
        /*009e*/ 	.short	(.L_38 - .L_37)
	.align		4
.L_37:
        /*00a0*/ 	.word	index@(_ZN7cutlass13device_kernelIN5flash11enable_sm90INS1_16FlashAttnBwdSm90INS1_25CollectiveMainloopBwdSm90ILi2ELi2ELi2EN4cute5tupleIJNS5_1CILi1EEES8_S8_EEENS6_IJNS7_ILi64EEENS7_ILi128EEENS7_ILi96EEEEEENS_10bfloat16_tEfNS_4arch4Sm90ELb1ELb0ELb0ELb1ELb0ELb1ELb0ELb0ELi2ELi1ELi2ELi1ELb1EEENS1_21CollectiveEpilogueBwdISD_SE_SG_Li256ELb1ELb0ELi1EEENS1_25SingleTileBwdLPTSchedulerILb1ELi128ELb0EEEEEEEEEvNT_6ParamsE)
        /*00a4*/ 	.word	0x00000000


	//----- nvinfo : EIATTR_REGCOUNT
	.align		4
.L_38:
        /*00a8*/ 	.byte	0x04, 0x2f
        /*00aa*/ 	.short	(.L_40 - .L_39)
	.align		4
.L_39:
        /*00ac*/ 	.word	index@(_ZN7cutlass13device_kernelIN5flash22FlashAttnBwdPreprocessIN4cute5tupleIJNS3_1CILi64EEENS5_ILi96EEEEEENS_10bfloat16_tEfNS_4arch4Sm90ELb1ELb0EEEEEvNT_6ParamsE)
        /*00b0*/ 	.word	0x0000002c


	//----- nvinfo : EIATTR_FRAME_SIZE
	.align		4
.L_40:
        /*00b4*/ 	.byte	0x04, 0x11
        /*00b6*/ 	.short	(.L_42 - .L_41)
	.align		4
.L_41:
        /*00b8*/ 	.word	index@(_ZN7cutlass13device_kernelIN5flash22FlashAttnBwdPreprocessIN4cute5tupleIJNS3_1CILi64EEENS5_ILi96EEEEEENS_10bfloat16_tEfNS_4arch4Sm90ELb1ELb0EEEEEvNT_6ParamsE)
        /*00bc*/ 	.word	0x00000000


	//----- nvinfo : EIATTR_REGCOUNT
	.align		4
.L_42:
        /*00c0*/ 	.byte	0x04, 0x2f
        /*00c2*/ 	.short	(.L_44 - .L_43)
	.align		4
.L_43:
        /*00c4*/ 	.word	index@(_ZN7cutlass13device_kernelIN5flash11enable_sm90INS1_16FlashAttnBwdSm90INS1_25CollectiveMainloopBwdSm90ILi2ELi2ELi2EN4cute5tupleIJNS5_1CILi1EEES8_S8_EEENS6_IJNS7_ILi64EEENS7_ILi128EEENS7_ILi96EEEEEENS_10bfloat16_tEfNS_4arch4Sm90ELb1ELb0ELb0ELb0ELb1ELb1ELb0ELb0ELi2ELi1ELi2ELi1ELb1EEENS1_24CollectiveEpilogueBwdGQAISD_fSG_Li256ELb0ELb1EEENS1_25SingleTileBwdLPTSchedulerILb0ELi128ELb1EEEEEEEEEvNT_6ParamsE)
        /*00c8*/ 	.word	0x00000004


	//----- nvinfo : EIATTR_FRAME_SIZE
	.align		4
.L_44:
        /*00cc*/ 	.byte	0x04, 0x11
        /*00ce*/ 	.short	(.L_46 - .L_45)
	.align		4
.L_45:
        /*00d0*/ 	.word	index@(_ZN7cutlass13device_kernelIN5flash11enable_sm90INS1_16FlashAttnBwdSm90INS1_25CollectiveMainloopBwdSm90ILi2ELi2ELi2EN4cute5tupleIJNS5_1CILi1EEES8_S8_EEENS6_IJNS7_ILi64EEENS7_ILi128EEENS7_ILi96EEEEEENS_10bfloat16_tEfNS_4arch4Sm90ELb1ELb0ELb0ELb0ELb1ELb1ELb0ELb0ELi2ELi1ELi2ELi1ELb1EEENS1_24CollectiveEpilogueBwdGQAISD_fSG_Li256ELb0ELb1EEENS1_25SingleTileBwdLPTSchedulerILb0ELi128ELb1EEEEEEEEEvNT_6ParamsE)
        /*00d4*/ 	.word	0x00000000


	//----- nvinfo : EIATTR_REGCOUNT
	.align		4
.L_46:
        /*00d8*/ 	.byte	0x04, 0x2f
        /*00da*/ 	.short	(.L_48 - .L_47)
	.align		4
.L_47:
        /*00dc*/ 	.word	index@(_ZN7cutlass13device_kernelIN5flash11enable_sm90INS1_16FlashAttnBwdSm90INS1_25CollectiveMainloopBwdSm90ILi2ELi2ELi2EN4cute5tupleIJNS5_1CILi1EEES8_S8_EEENS6_IJNS7_ILi64EEENS7_ILi128EEENS7_ILi96EEEEEENS_10bfloat16_tEfNS_4arch4Sm90ELb1ELb0ELb0ELb0ELb0ELb1ELb0ELb0ELi2ELi1ELi2ELi1ELb1EEENS1_24CollectiveEpilogueBwdGQAISD_fSG_Li256ELb0ELb0EEENS1_25SingleTileBwdLPTSchedulerILb0ELi128ELb0EEEEEEEEEvNT_6ParamsE)
        /*00e0*/ 	.word	0x00000004


	//----- nvinfo : EIATTR_FRAME_SIZE
	.align		4
.L_48:
        /*00e4*/ 	.byte	0x04, 0x11
        /*00e6*/ 	.short	(.L_50 - .L_49)
	.align		4
.L_49:
        /*00e8*/ 	.word	index@(_ZN7cutlass13device_kernelIN5flash11enable_sm90INS1_16FlashAttnBwdSm90INS1_25CollectiveMainloopBwdSm90ILi2ELi2ELi2EN4cute5tupleIJNS5_1CILi1EEES8_S8_EEENS6_IJNS7_ILi64EEENS7_ILi128EEENS7_ILi96EEEEEENS_10bfloat16_tEfNS_4arch4Sm90ELb1ELb0ELb0ELb0ELb0ELb1ELb0ELb0ELi2ELi1ELi2ELi1ELb1EEENS1_24CollectiveEpilogueBwdGQAISD_fSG_Li256ELb0ELb0EEENS1_25SingleTileBwdLPTSchedulerILb0ELi128ELb0EEEEEEEEEvNT_6ParamsE)
        /*00ec*/ 	.word	0x00000000


	//----- nvinfo : EIATTR_REGCOUNT
	.align		4
.L_50:
        /*00f0*/ 	.byte	0x04, 0x2f
        /*00f2*/ 	.short	(.L_52 - .L_51)
	.align		4
.L_51:
        /*00f4*/ 	.word	index@(_ZN7cutlass13device_kernelIN5flash11enable_sm90INS1_16FlashAttnBwdSm90INS1_25CollectiveMainloopBwdSm90ILi2ELi2ELi2EN4cute5tupleIJNS5_1CILi1EEES8_S8_EEENS6_IJNS7_ILi64EEENS7_ILi128EEENS7_ILi96EEEEEENS_10bfloat16_tEfNS_4arch4Sm90ELb1ELb0ELb0ELb0ELb1ELb1ELb0ELb0ELi2ELi1ELi2ELi1ELb1EEENS1_21CollectiveEpilogueBwdISD_SE_SG_Li256ELb0ELb0ELi1EEENS1_25SingleTileBwdLPTSchedulerILb0ELi128ELb1EEEEEEEEEvNT_6ParamsE)
        /*00f8*/ 	.word	0x00000004


	//----- nvinfo : EIATTR_FRAME_SIZE
	.align		4
.L_52:
        /*00fc*/ 	.byte	0x04, 0x11
        /*00fe*/ 	.short	(.L_54 - .L_53)
	.align		4
.L_53:
        /*0100*/ 	.word	index@(_ZN7cutlass13device_kernelIN5flash11enable_sm90INS1_16FlashAttnBwdSm90INS1_25CollectiveMainloopBwdSm90ILi2ELi2ELi2EN4cute5tupleIJNS5_1CILi1EEES8_S8_EEENS6_IJNS7_ILi64EEENS7_ILi128EEENS7_ILi96EEEEEENS_10bfloat16_tEfNS_4arch4Sm90ELb1ELb0ELb0ELb0ELb1ELb1ELb0ELb0ELi2ELi1ELi2ELi1ELb1EEENS1_21CollectiveEpilogueBwdISD_SE_SG_Li256ELb0ELb0ELi1EEENS1_25SingleTileBwdLPTSchedulerILb0ELi128ELb1EEEEEEEEEvNT_6ParamsE)
        /*0104*/ 	.word	0x00000000


	//----- nvinfo : EIATTR_REGCOUNT
	.align		4
.L_54:
        /*0108*/ 	.byte	0x04, 0x2f
        /*010a*/ 	.short	(.L_56 - .L_55)
	.align		4
.L_55:
        /*010c*/ 	.word	index@(_ZN7cutlass13device_kernelIN5flash11enable_sm90INS1_16FlashAttnBwdSm90INS1_25CollectiveMainloopBwdSm90ILi2ELi2ELi2EN4cute5tupleIJNS5_1CILi1EEES8_S8_EEENS6_IJNS7_ILi64EEENS7_ILi128EEENS7_ILi96EEEEEENS_10bfloat16_tEfNS_4arch4Sm90ELb1ELb0ELb0ELb0ELb0ELb1ELb0ELb0ELi2ELi1ELi2ELi1ELb1EEENS1_21CollectiveEpilogueBwdISD_SE_SG_Li256ELb0ELb0ELi1EEENS1_25SingleTileBwdLPTSchedulerILb0ELi128ELb0EEEEEEEEEvNT_6ParamsE)
        /*0110*/ 	.word	0x00000004


	//----- nvinfo : EIATTR_FRAME_SIZE
	.align		4
.L_56:
        /*0114*/ 	.byte	0x04, 0x11
        /*0116*/ 	.short	(.L_58 - .L_57)
	.align		4
.L_57:
        /*0118*/ 	.word	index@(_ZN7cutlass13device_kernelIN5flash11enable_sm90INS1_16FlashAttnBwdSm90INS1_25CollectiveMainloopBwdSm90ILi2ELi2ELi2EN4cute5tupleIJNS5_1CILi1EEES8_S8_EEENS6_IJNS7_ILi64EEENS7_ILi128EEENS7_ILi96EEEEEENS_10bfloat16_tEfNS_4arch4Sm90ELb1ELb0ELb0ELb0ELb0ELb1ELb0ELb0ELi2ELi1ELi2ELi1ELb1EEENS1_21CollectiveEpilogueBwdISD_SE_SG_Li256ELb0ELb0ELi1EEENS1_25SingleTileBwdLPTSchedulerILb0ELi128ELb0EEEEEEEEEvNT_6ParamsE)
        /*011c*/ 	.word	0x00000000


	//----- nvinfo : EIATTR_REGCOUNT
	.align		4
.L_58:
        /*0120*/ 	.byte	0x04, 0x2f
        /*0122*/ 	.short	(.L_60 - .L_59)
	.align		4
.L_59:
        /*0124*/ 	.word	index@(_ZN7cutlass13device_kernelIN5flash11enable_sm90INS1_16FlashAttnBwdSm90INS1_25CollectiveMainloopBwdSm90ILi2ELi2ELi2EN4cute5tupleIJNS5_1CILi1EEES8_S8_EEENS6_IJNS7_ILi64EEENS7_ILi128EEENS7_ILi96EEEEEENS_10bfloat16_tEfNS_4arch4Sm90ELb0ELb1ELb0ELb1ELb1ELb1ELb0ELb0ELi2ELi1ELi2ELi1ELb1EEENS1_24CollectiveEpilogueBwdGQAISD_fSG_Li256ELb1ELb1EEENS1_19SingleTileSchedulerILb1ELb0ELb0ELi128EEEEEEEEEvNT_6ParamsE)
        /*0128*/ 	.word	0x00000004


	//----- nvinfo : EIATTR_FRAME_SIZE
	.align		4
.L_60:
        /*012c*/ 	.byte	0x04, 0x11
        /*012e*/ 	.short	(.L_62 - .L_61)
	.align		4
.L_61:
        /*0130*/ 	.word	index@(_ZN7cutlass13device_kernelIN5flash11enable_sm90INS1_16FlashAttnBwdSm90INS1_25CollectiveMainloopBwdSm90ILi2ELi2ELi2EN4cute5tupleIJNS5_1CILi1EEES8_S8_EEENS6_IJNS7_ILi64EEENS7_ILi128EEENS7_ILi96EEEEEENS_10bfloat16_tEfNS_4arch4Sm90ELb0ELb1ELb0ELb1ELb1ELb1ELb0ELb0ELi2ELi1ELi2ELi1ELb1EEENS1_24CollectiveEpilogueBwdGQAISD_fSG_Li256ELb1ELb1EEENS1_19SingleTileSchedulerILb1ELb0ELb0ELi128EEEEEEEEEvNT_6ParamsE)
        /*0134*/ 	.word	0x00000000


	//----- nvinfo : EIATTR_REGCOUNT
	.align		4
.L_62:
        /*0138*/ 	.byte	0x04, 0x2f
        /*013a*/ 	.short	(.L_64 - .L_63)
	.align		4
.L_63:
        /*013c*/ 	.word	index@(_ZN7cutlass13device_kernelIN5flash11enable_sm90INS1_16FlashAttnBwdSm90INS1_25CollectiveMainloopBwdSm90ILi2ELi2ELi2EN4cute5tupleIJNS5_1CILi1EEES8_S8_EEENS6_IJNS7_ILi64EEENS7_ILi128EEENS7_ILi96EEEEEENS_10bfloat16_tEfNS_4arch4Sm90ELb0ELb1ELb0ELb1ELb0ELb1ELb0ELb0ELi2ELi1ELi2ELi1ELb1EEENS1_24CollectiveEpilogueBwdGQAISD_fSG_Li256ELb1ELb0EEENS1_19SingleTileSchedulerILb1ELb0ELb0ELi128EEEEEEEEEvNT_6ParamsE)
        /*0140*/ 	.word	0x00000004


	//----- nvinfo : EIATTR_FRAME_SIZE
	.align		4
.L_64:
        /*0144*/ 	.byte	0x04, 0x11
        /*0146*/ 	.short	(.L_66 - .L_65)
	.align		4
.L_65:
        /*0148*/ 	.word	index@(_ZN7cutlass13device_kernelIN5flash11enable_sm90INS1_16FlashAttnBwdSm90INS1_25CollectiveMainloopBwdSm90ILi2ELi2ELi2EN4cute5tupleIJNS5_1CILi1EEES8_S8_EEENS6_IJNS7_ILi64EEENS7_ILi128EEENS7_ILi96EEEEEENS_10bfloat16_tEfNS_4arch4Sm90ELb0ELb1ELb0ELb1ELb0ELb1ELb0ELb0ELi2ELi1ELi2ELi1ELb1EEENS1_24CollectiveEpilogueBwdGQAISD_fSG_Li256ELb1ELb0EEENS1_19SingleTileSchedulerILb1ELb0ELb0ELi128EEEEEEEEEvNT_6ParamsE)
        /*014c*/ 	.word	0x00000000


	//----- nvinfo : EIATTR_REGCOUNT
	.align		4
.L_66:
        /*0150*/ 	.byte	0x04, 0x2f
        /*0152*/ 	.short	(.L_68 - .L_67)
	.align		4
.L_67:
        /*0154*/ 	.word	index@(_ZN7cutlass13device_kernelIN5flash11enable_sm90INS1_16FlashAttnBwdSm90INS1_25CollectiveMainloopBwdSm90ILi2ELi2ELi2EN4cute5tupleIJNS5_1CILi1EEES8_S8_EEENS6_IJNS7_ILi64EEENS7_ILi128EEENS7_ILi96EEEEEENS_10bfloat16_tEfNS_4arch4Sm90ELb0ELb1ELb0ELb1ELb1ELb1ELb0ELb0ELi2ELi1ELi2ELi1ELb1EEENS1_21CollectiveEpilogueBwdISD_SE_SG_Li256ELb1ELb0ELi1EEENS1_19SingleTileSchedulerILb1ELb0ELb0ELi128EEEEEEEEEvNT_6ParamsE)
        /*0158*/ 	.word	0x00000004


	//----- nvinfo : EIATTR_FRAME_SIZE
	.align		4
.L_68:
        /*015c*/ 	.byte	0x04, 0x11
        /*015e*/ 	.short	(.L_70 - .L_69)
	.align		4
.L_69:
        /*0160*/ 	.word	index@(_ZN7cutlass13device_kernelIN5flash11enable_sm90INS1_16FlashAttnBwdSm90INS1_25CollectiveMainloopBwdSm90ILi2ELi2ELi2EN4cute5tupleIJNS5_1CILi1EEES8_S8_EEENS6_IJNS7_ILi64EEENS7_ILi128EEENS7_ILi96EEEEEENS_10bfloat16_tEfNS_4arch4Sm90ELb0ELb1ELb0ELb1ELb1ELb1ELb0ELb0ELi2ELi1ELi2ELi1ELb1EEENS1_21CollectiveEpilogueBwdISD_SE_SG_Li256ELb1ELb0ELi1EEENS1_19SingleTileSchedulerILb1ELb0ELb0ELi128EEEEEEEEEvNT_6ParamsE)
        /*0164*/ 	.word	0x00000000


	//----- nvinfo : EIATTR_REGCOUNT
	.align		4
.L_70:
        /*0168*/ 	.byte	0x04, 0x2f
        /*016a*/ 	.short	(.L_72 - .L_71)
	.align		4
.L_71:
        /*016c*/ 	.word	index@(_ZN7cutlass13device_kernelIN5flash11enable_sm90INS1_16FlashAttnBwdSm90INS1_25CollectiveMainloopBwdSm90ILi2ELi2ELi2EN4cute5tupleIJNS5_1CILi1EEES8_S8_EEENS6_IJNS7_ILi64EEENS7_ILi128EEENS7_ILi96EEEEEENS_10bfloat16_tEfNS_4arch4Sm90ELb0ELb1ELb0ELb1ELb0ELb1ELb0ELb0ELi2ELi1ELi2ELi1ELb1EEENS1_21CollectiveEpilogueBwdISD_SE_SG_Li256ELb1ELb0ELi1EEENS1_19SingleTileSchedulerILb1ELb0ELb0ELi128EEEEEEEEEvNT_6ParamsE)
        /*0170*/ 	.word	0x00000004


	//----- nvinfo : EIATTR_FRAME_SIZE
	.align		4
.L_72:
        /*0174*/ 	.byte	0x04, 0x11
        /*0176*/ 	.short	(.L_74 - .L_73)
	.align		4
.L_73:
        /*0178*/ 	.word	index@(_ZN7cutlass13device_kernelIN5flash11enable_sm90INS1_16FlashAttnBwdSm90INS1_25CollectiveMainloopBwdSm90ILi2ELi2ELi2EN4cute5tupleIJNS5_1CILi1EEES8_S8_EEENS6_IJNS7_ILi64EEENS7_ILi128EEENS7_ILi96EEEEEENS_10bfloat16_tEfNS_4arch4Sm90ELb0ELb1ELb0ELb1ELb0ELb1ELb0ELb0ELi2ELi1ELi2ELi1ELb1EEENS1_21CollectiveEpilogueBwdISD_SE_SG_Li256ELb1ELb0ELi1EEENS1_19SingleTileSchedulerILb1ELb0ELb0ELi128EEEEEEEEEvNT_6ParamsE)
        /*017c*/ 	.word	0x00000000


	//----- nvinfo : EIATTR_REGCOUNT
	.align		4
.L_74:
        /*0180*/ 	.byte	0x04, 0x2f
        /*0182*/ 	.short	(.L_76 - .L_75)
	.align		4
.L_75:
        /*0184*/ 	.word	index@(_ZN7cutlass13device_kernelIN5flash11enable_sm90INS1_16FlashAttnBwdSm90INS1_25CollectiveMainloopBwdSm90ILi2ELi2ELi2EN4cute5tupleIJNS5_1CILi1EEES8_S8_EEENS6_IJNS7_ILi64EEENS7_ILi128EEENS7_ILi96EEEEEENS_10bfloat16_tEfNS_4arch4Sm90ELb0ELb1ELb0ELb0ELb1ELb1ELb0ELb0ELi2ELi1ELi2ELi1ELb1EEENS1_24CollectiveEpilogueBwdGQAISD_fSG_Li256ELb0ELb1EEENS1_19SingleTileSchedulerILb0ELb0ELb0ELi128EEEEEEEEEvNT_6ParamsE)
        /*0188*/ 	.word	0x00000004


	//----- nvinfo : EIATTR_FRAME_SIZE
	.align		4
.L_76:
        /*018c*/ 	.byte	0x04, 0x11
        /*018e*/ 	.short	(.L_78 - .L_77)
	.align		4
.L_77:
        /*0190*/ 	.word	index@(_ZN7cutlass13device_kernelIN5flash11enable_sm90INS1_16FlashAttnBwdSm90INS1_25CollectiveMainloopBwdSm90ILi2ELi2ELi2EN4cute5tupleIJNS5_1CILi1EEES8_S8_EEENS6_IJNS7_ILi64EEENS7_ILi128EEENS7_ILi96EEEEEENS_10bfloat16_tEfNS_4arch4Sm90ELb0ELb1ELb0ELb0ELb1ELb1ELb0ELb0ELi2ELi1ELi2ELi1ELb1EEENS1_24CollectiveEpilogueBwdGQAISD_fSG_Li256ELb0ELb1EEENS1_19SingleTileSchedulerILb0ELb0ELb0ELi128EEEEEEEEEvNT_6ParamsE)
        /*0194*/ 	.word	0x00000000


	//----- nvinfo : EIATTR_REGCOUNT
	.align		4
.L_78:
        /*0198*/ 	.byte	0x04, 0x2f
        /*019a*/ 	.short	(.L_80 - .L_79)
	.align		4
.L_79:
        /*019c*/ 	.word	index@(_ZN7cutlass13device_kernelIN5flash11enable_sm90INS1_16FlashAttnBwdSm90INS1_25CollectiveMainloopBwdSm90ILi2ELi2ELi2EN4cute5tupleIJNS5_1CILi1EEES8_S8_EEENS6_IJNS7_ILi64EEENS7_ILi128EEENS7_ILi96EEEEEENS_10bfloat16_tEfNS_4arch4Sm90ELb0ELb1ELb0ELb0ELb0ELb1ELb0ELb0ELi2ELi1ELi2ELi1ELb1EEENS1_24CollectiveEpilogueBwdGQAISD_fSG_Li256ELb0ELb0EEENS1_19SingleTileSchedulerILb0ELb0ELb0ELi128EEEEEEEEEvNT_6ParamsE)
        /*01a0*/ 	.word	0x00000004


	//----- nvinfo : EIATTR_FRAME_SIZE
	.align		4
.L_80:
        /*01a4*/ 	.byte	0x04, 0x11
        /*01a6*/ 	.short	(.L_82 - .L_81)
	.align		4
.L_81:
        /*01a8*/ 	.word	index@(_ZN7cutlass13device_kernelIN5flash11enable_sm90INS1_16FlashAttnBwdSm90INS1_25CollectiveMainloopBwdSm90ILi2ELi2ELi2EN4cute5tupleIJNS5_1CILi1EEES8_S8_EEENS6_IJNS7_ILi64EEENS7_ILi128EEENS7_ILi96EEEEEENS_10bfloat16_tEfNS_4arch4Sm90ELb0ELb1ELb0ELb0ELb0ELb1ELb0ELb0ELi2ELi1ELi2ELi1ELb1EEENS1_24CollectiveEpilogueBwdGQAISD_fSG_Li256ELb0ELb0EEENS1_19SingleTileSchedulerILb0ELb0ELb0ELi128EEEEEEEEEvNT_6ParamsE)
        /*01ac*/ 	.word	0x00000000


	//----- nvinfo : EIATTR_REGCOUNT
	.align		4
.L_82:
        /*01b0*/ 	.byte	0x04, 0x2f
        /*01b2*/ 	.short	(.L_84 - .L_83)
	.align		4
.L_83:
        /*01b4*/ 	.word	index@(_ZN7cutlass13device_kernelIN5flash11enable_sm90INS1_16FlashAttnBwdSm90INS1_25CollectiveMainloopBwdSm90ILi2ELi2ELi2EN4cute5tupleIJNS5_1CILi1EEES8_S8_EEENS6_IJNS7_ILi64EEENS7_ILi128EEENS7_ILi96EEEEEENS_10bfloat16_tEfNS_4arch4Sm90ELb0ELb1ELb0ELb0ELb1ELb1ELb0ELb0ELi2ELi1ELi2ELi1ELb1EEENS1_21CollectiveEpilogueBwdISD_SE_SG_Li256ELb0ELb0ELi1EEENS1_19SingleTileSchedulerILb0ELb0ELb0ELi128EEEEEEEEEvNT_6ParamsE)
        /*01b8*/ 	.word	0x00000004


	//----- nvinfo : EIATTR_FRAME_SIZE
	.align		4
.L_84:
        /*01bc*/ 	.byte	0x04, 0x11
        /*01be*/ 	.short	(.L_86 - .L_85)
	.align		4
.L_85:
        /*01c0*/ 	.word	index@(_ZN7cutlass13device_kernelIN5flash11enable_sm90INS1_16FlashAttnBwdSm90INS1_25CollectiveMainloopBwdSm90ILi2ELi2ELi2EN4cute5tupleIJNS5_1CILi1EEES8_S8_EEENS6_IJNS7_ILi64EEENS7_ILi128EEENS7_ILi96EEEEEENS_10bfloat16_tEfNS_4arch4Sm90ELb0ELb1ELb0ELb0ELb1ELb1ELb0ELb0ELi2ELi1ELi2ELi1ELb1EEENS1_21CollectiveEpilogueBwdISD_SE_SG_Li256ELb0ELb0ELi1EEENS1_19SingleTileSchedulerILb0ELb0ELb0ELi128EEEEEEEEEvNT_6ParamsE)
        /*01c4*/ 	.word	0x00000000


	//----- nvinfo : EIATTR_REGCOUNT
	.align		4
.L_86:
        /*01c8*/ 	.byte	0x04, 0x2f
        /*01ca*/ 	.short	(.L_88 - .L_87)
	.align		4
.L_87:
        /*01cc*/ 	.word	index@(_ZN7cutlass13device_kernelIN5flash11enable_sm90INS1_16FlashAttnBwdSm90INS1_25CollectiveMainloopBwdSm90ILi2ELi2ELi2EN4cute5tupleIJNS5_1CILi1EEES8_S8_EEENS6_IJNS7_ILi64EEENS7_ILi128EEENS7_ILi96EEEEEENS_10bfloat16_tEfNS_4arch4Sm90ELb0ELb1ELb0ELb0ELb0ELb1ELb0ELb0ELi2ELi1ELi2ELi1ELb1EEENS1_21CollectiveEpilogueBwdISD_SE_SG_Li256ELb0ELb0ELi1EEENS1_19SingleTileSchedulerILb0ELb0ELb0ELi128EEEEEEEEEvNT_6ParamsE)
        /*01d0*/ 	.word	0x00000004


	//----- nvinfo : EIATTR_FRAME_SIZE
	.align		4
.L_88:
        /*01d4*/ 	.byte	0x04, 0x11
        /*01d6*/ 	.short	(.L_90 - .L_89)
	.align		4
.L_89:
        /*01d8*/ 	.word	index@(_ZN7cutlass13device_kernelIN5flash11enable_sm90INS1_16FlashAttnBwdSm90INS1_25CollectiveMainloopBwdSm90ILi2ELi2ELi2EN4cute5tupleIJNS5_1CILi1EEES8_S8_EEENS6_IJNS7_ILi64EEENS7_ILi128EEENS7_ILi96EEEEEENS_10bfloat16_tEfNS_4arch4Sm90ELb0ELb1ELb0ELb0ELb0ELb1ELb0ELb0ELi2ELi1ELi2ELi1ELb1EEENS1_21CollectiveEpilogueBwdISD_SE_SG_Li256ELb0ELb0ELi1EEENS1_19SingleTileSchedulerILb0ELb0ELb0ELi128EEEEEEEEEvNT_6ParamsE)
        /*01dc*/ 	.word	0x00000000


	//----- nvinfo : EIATTR_REGCOUNT
	.align		4
.L_90:
        /*01e0*/ 	.byte	0x04, 0x2f
        /*01e2*/ 	.short	(.L_92 - .L_91)
	.align		4
.L_91:
        /*01e4*/ 	.word	index@(_ZN7cutlass13device_kernelIN5flash11enable_sm90INS1_16FlashAttnBwdSm90INS1_25CollectiveMainloopBwdSm90ILi2ELi2ELi2EN4cute5tupleIJNS5_1CILi1EEES8_S8_EEENS6_IJNS7_ILi64EEENS7_ILi128EEENS7_ILi96EEEEEENS_10bfloat16_tEfNS_4arch4Sm90ELb0ELb0ELb0ELb1ELb1ELb1ELb0ELb0ELi2ELi1ELi2ELi1ELb1EEENS1_24CollectiveEpilogueBwdGQAISD_fSG_Li256ELb1ELb1EEENS1_19SingleTileSchedulerILb1ELb0ELb0ELi128EEEEEEEEEvNT_6ParamsE)
        /*01e8*/ 	.word	0x00000004


	//----- nvinfo : EIATTR_FRAME_SIZE
	.align		4
.L_92:
        /*01ec*/ 	.byte	0x04, 0x11
        /*01ee*/ 	.short	(.L_94 - .L_93)
	.align		4
.L_93:
        /*01f0*/ 	.word	index@(_ZN7cutlass13device_kernelIN5flash11enable_sm90INS1_16FlashAttnBwdSm90INS1_25CollectiveMainloopBwdSm90ILi2ELi2ELi2EN4cute5tupleIJNS5_1CILi1EEES8_S8_EEENS6_IJNS7_ILi64EEENS7_ILi128EEENS7_ILi96EEEEEENS_10bfloat16_tEfNS_4arch4Sm90ELb0ELb0ELb0ELb1ELb1ELb1ELb0ELb0ELi2ELi1ELi2ELi1ELb1EEENS1_24CollectiveEpilogueBwdGQAISD_fSG_Li256ELb1ELb1EEENS1_19SingleTileSchedulerILb1ELb0ELb0ELi128EEEEEEEEEvNT_6ParamsE)
        /*01f4*/ 	.word	0x00000000


	//----- nvinfo : EIATTR_REGCOUNT
	.align		4
.L_94:
        /*01f8*/ 	.byte	0x04, 0x2f
        /*01fa*/ 	.short	(.L_96 - .L_95)
	.align		4
.L_95:
        /*01fc*/ 	.word	index@(_ZN7cutlass13device_kernelIN5flash11enable_sm90INS1_16FlashAttnBwdSm90INS1_25CollectiveMainloopBwdSm90ILi2ELi2ELi2EN4cute5tupleIJNS5_1CILi1EEES8_S8_EEENS6_IJNS7_ILi64EEENS7_ILi128EEENS7_ILi96EEEEEENS_10bfloat16_tEfNS_4arch4Sm90ELb0ELb0ELb0ELb1ELb0ELb1ELb0ELb0ELi2ELi1ELi2ELi1ELb1EEENS1_24CollectiveEpilogueBwdGQAISD_fSG_Li256ELb1ELb0EEENS1_19SingleTileSchedulerILb1ELb0ELb0ELi128EEEEEEEEEvNT_6ParamsE)
        /*0200*/ 	.word	0x00000004


	//----- nvinfo : EIATTR_FRAME_SIZE
	.align		4
.L_96:
        /*0204*/ 	.byte	0x04, 0x11
        /*0206*/ 	.short	(.L_98 - .L_97)
	.align		4
.L_97:
        /*0208*/ 	.word	index@(_ZN7cutlass13device_kernelIN5flash11enable_sm90INS1_16FlashAttnBwdSm90INS1_25CollectiveMainloopBwdSm90ILi2ELi2ELi2EN4cute5tupleIJNS5_1CILi1EEES8_S8_EEENS6_IJNS7_ILi64EEENS7_ILi128EEENS7_ILi96EEEEEENS_10bfloat16_tEfNS_4arch4Sm90ELb0ELb0ELb0ELb1ELb0ELb1ELb0ELb0ELi2ELi1ELi2ELi1ELb1EEENS1_24CollectiveEpilogueBwdGQAISD_fSG_Li256ELb1ELb0EEENS1_19SingleTileSchedulerILb1ELb0ELb0ELi128EEEEEEEEEvNT_6ParamsE)
        /*020c*/ 	.word	0x00000000


	//----- nvinfo : EIATTR_REGCOUNT
	.align		4
.L_98:
        /*0210*/ 	.byte	0x04, 0x2f
        /*0212*/ 	.short	(.L_100 - .L_99)
	.align		4
.L_99:
        /*0214*/ 	.word	index@(_ZN7cutlass13device_kernelIN5flash11enable_sm90INS1_16FlashAttnBwdSm90INS1_25CollectiveMainloopBwdSm90ILi2ELi2ELi2EN4cute5tupleIJNS5_1CILi1EEES8_S8_EEENS6_IJNS7_ILi64EEENS7_ILi128EEENS7_ILi96EEEEEENS_10bfloat16_tEfNS_4arch4Sm90ELb0ELb0ELb0ELb1ELb1ELb1ELb0ELb0ELi2ELi1ELi2ELi1ELb1EEENS1_21CollectiveEpilogueBwdISD_SE_SG_Li256ELb1ELb0ELi1EEENS1_19SingleTileSchedulerILb1ELb0ELb0ELi128EEEEEEEEEvNT_6ParamsE)
        /*0218*/ 	.word	0x00000004


	//----- nvinfo : EIATTR_FRAME_SIZE
	.align		4
.L_100:
        /*021c*/ 	.byte	0x04, 0x11
        /*021e*/ 	.short	(.L_102 - .L_101)
	.align		4
.L_101:
        /*0220*/ 	.word	index@(_ZN7cutlass13device_kernelIN5flash11enable_sm90INS1_16FlashAttnBwdSm90INS1_25CollectiveMainloopBwdSm90ILi2ELi2ELi2EN4cute5tupleIJNS5_1CILi1EEES8_S8_EEENS6_IJNS7_ILi64EEENS7_ILi128EEENS7_ILi96EEEEEENS_10bfloat16_tEfNS_4arch4Sm90ELb0ELb0ELb0ELb1ELb1ELb1ELb0ELb0ELi2ELi1ELi2ELi1ELb1EEENS1_21CollectiveEpilogueBwdISD_SE_SG_Li256ELb1ELb0ELi1EEENS1_19SingleTileSchedulerILb1ELb0ELb0ELi128EEEEEEEEEvNT_6ParamsE)
        /*0224*/ 	.word	0x00000000


	//----- nvinfo : EIATTR_REGCOUNT
	.align		4
.L_102:
        /*0228*/ 	.byte	0x04, 0x2f
        /*022a*/ 	.short	(.L_104 - .L_103)
	.align		4
.L_103:
        /*022c*/ 	.word	index@(_ZN7cutlass13device_kernelIN5flash11enable_sm90INS1_16FlashAttnBwdSm90INS1_25CollectiveMainloopBwdSm90ILi2ELi2ELi2EN4cute5tupleIJNS5_1CILi1EEES8_S8_EEENS6_IJNS7_ILi64EEENS7_ILi128EEENS7_ILi96EEEEEENS_10bfloat16_tEfNS_4arch4Sm90ELb0ELb0ELb0ELb1ELb0ELb1ELb0ELb0ELi2ELi1ELi2ELi1ELb1EEENS1_21CollectiveEpilogueBwdISD_SE_SG_Li256ELb1ELb0ELi1EEENS1_19SingleTileSchedulerILb1ELb0ELb0ELi128EEEEEEEEEvNT_6ParamsE)
        /*0230*/ 	.word	0x00000004


	//----- nvinfo : EIATTR_FRAME_SIZE
	.align		4
.L_104:
        /*0234*/ 	.byte	0x04, 0x11
        /*0236*/ 	.short	(.L_106 - .L_105)
	.align		4
.L_105:
        /*0238*/ 	.word	index@(_ZN7cutlass13device_kernelIN5flash11enable_sm90INS1_16FlashAttnBwdSm90INS1_25CollectiveMainloopBwdSm90ILi2ELi2ELi2EN4cute5tupleIJNS5_1CILi1EEES8_S8_EEENS6_IJNS7_ILi64EEENS7_ILi128EEENS7_ILi96EEEEEENS_10bfloat16_tEfNS_4arch4Sm90ELb0ELb0ELb0ELb1ELb0ELb1ELb0ELb0ELi2ELi1ELi2ELi1ELb1EEENS1_21CollectiveEpilogueBwdISD_SE_SG_Li256ELb1ELb0ELi1EEENS1_19SingleTileSchedulerILb1ELb0ELb0ELi128EEEEEEEEEvNT_6ParamsE)
        /*023c*/ 	.word	0x00000000


	//----- nvinfo : EIATTR_REGCOUNT
	.align		4
.L_106:
        /*0240*/ 	.byte	0x04, 0x2f
        /*0242*/ 	.short	(.L_108 - .L_107)
	.align		4
.L_107:
        /*0244*/ 	.word	index@(_ZN7cutlass13device_kernelIN5flash11enable_sm90INS1_16FlashAttnBwdSm90INS1_25CollectiveMainloopBwdSm90ILi2ELi2ELi2EN4cute5tupleIJNS5_1CILi1EEES8_S8_EEENS6_IJNS7_ILi64EEENS7_ILi128EEENS7_ILi96EEEEEENS_10bfloat16_tEfNS_4arch4Sm90ELb0ELb0ELb0ELb0ELb1ELb1ELb0ELb0ELi2ELi1ELi2ELi1ELb1EEENS1_24CollectiveEpilogueBwdGQAISD_fSG_Li256ELb0ELb1EEENS1_19SingleTileSchedulerILb0ELb0ELb0ELi128EEEEEEEEEvNT_6ParamsE)
        /*0248*/ 	.word	0x00000004


	//----- nvinfo : EIATTR_FRAME_SIZE
	.align		4
.L_108:
        /*024c*/ 	.byte	0x04, 0x11
        /*024e*/ 	.short	(.L_110 - .L_109)
	.align		4
.L_109:
        /*0250*/ 	.word	index@(_ZN7cutlass13device_kernelIN5flash11enable_sm90INS1_16FlashAttnBwdSm90INS1_25CollectiveMainloopBwdSm90ILi2ELi2ELi2EN4cute5tupleIJNS5_1CILi1EEES8_S8_EEENS6_IJNS7_ILi64EEENS7_ILi128EEENS7_ILi96EEEEEENS_10bfloat16_tEfNS_4arch4Sm90ELb0ELb0ELb0ELb0ELb1ELb1ELb0ELb0ELi2ELi1ELi2ELi1ELb1EEENS1_24CollectiveEpilogueBwdGQAISD_fSG_Li256ELb0ELb1EEENS1_19SingleTileSchedulerILb0ELb0ELb0ELi128EEEEEEEEEvNT_6ParamsE)
        /*0254*/ 	.word	0x00000000


	//----- nvinfo : EIATTR_REGCOUNT
	.align		4
.L_110:
        /*0258*/ 	.byte	0x04, 0x2f
        /*025a*/ 	.short	(.L_112 - .L_111)
	.align		4
.L_111:
        /*025c*/ 	.word	index@(_ZN7cutlass13device_kernelIN5flash11enable_sm90INS1_16FlashAttnBwdSm90INS1_25CollectiveMainloopBwdSm90ILi2ELi2ELi2EN4cute5tupleIJNS5_1CILi1EEES8_S8_EEENS6_IJNS7_ILi64EEENS7_ILi128EEENS7_ILi96EEEEEENS_10bfloat16_tEfNS_4arch4Sm90ELb0ELb0ELb0ELb0ELb0ELb1ELb0ELb0ELi2ELi1ELi2ELi1ELb1EEENS1_24CollectiveEpilogueBwdGQAISD_fSG_Li256ELb0ELb0EEENS1_19SingleTileSchedulerILb0ELb0ELb0ELi128EEEEEEEEEvNT_6ParamsE)
        /*0260*/ 	.word	0x00000004


	//----- nvinfo : EIATTR_FRAME_SIZE
	.align		4
.L_112:
        /*0264*/ 	.byte	0x04, 0x11
        /*0266*/ 	.short	(.L_114 - .L_113)
	.align		4
.L_113:
        /*0268*/ 	.word	index@(_ZN7cutlass13device_kernelIN5flash11enable_sm90INS1_16FlashAttnBwdSm90INS1_25CollectiveMainloopBwdSm90ILi2ELi2ELi2EN4cute5tupleIJNS5_1CILi1EEES8_S8_EEENS6_IJNS7_ILi64EEENS7_ILi128EEENS7_ILi96EEEEEENS_10bfloat16_tEfNS_4arch4Sm90ELb0ELb0ELb0ELb0ELb0ELb1ELb0ELb0ELi2ELi1ELi2ELi1ELb1EEENS1_24CollectiveEpilogueBwdGQAISD_fSG_Li256ELb0ELb0EEENS1_19SingleTileSchedulerILb0ELb0ELb0ELi128EEEEEEEEEvNT_6ParamsE)
        /*026c*/ 	.word	0x00000000


	//----- nvinfo : EIATTR_REGCOUNT
	.align		4
.L_114:
        /*0270*/ 	.byte	0x04, 0x2f
        /*0272*/ 	.short	(.L_116 - .L_115)
	.align		4
.L_115:
        /*0274*/ 	.word	index@(_ZN7cutlass13device_kernelIN5flash11enable_sm90INS1_16FlashAttnBwdSm90INS1_25CollectiveMainloopBwdSm90ILi2ELi2ELi2EN4cute5tupleIJNS5_1CILi1EEES8_S8_EEENS6_IJNS7_ILi64EEENS7_ILi128EEENS7_ILi96EEEEEENS_10bfloat16_tEfNS_4arch4Sm90ELb0ELb0ELb0ELb0ELb1ELb1ELb0ELb0ELi2ELi1ELi2ELi1ELb1EEENS1_21CollectiveEpilogueBwdISD_SE_SG_Li256ELb0ELb0ELi1EEENS1_19SingleTileSchedulerILb0ELb0ELb0ELi128EEEEEEEEEvNT_6ParamsE)
        /*0278*/ 	.word	0x00000004


	//----- nvinfo : EIATTR_FRAME_SIZE
	.align		4
.L_116:
        /*027c*/ 	.byte	0x04, 0x11
        /*027e*/ 	.short	(.L_118 - .L_117)
	.align		4
.L_117:
        /*0280*/ 	.word	index@(_ZN7cutlass13device_kernelIN5flash11enable_sm90INS1_16FlashAttnBwdSm90INS1_25CollectiveMainloopBwdSm90ILi2ELi2ELi2EN4cute5tupleIJNS5_1CILi1EEES8_S8_EEENS6_IJNS7_ILi64EEENS7_ILi128EEENS7_ILi96EEEEEENS_10bfloat16_tEfNS_4arch4Sm90ELb0ELb0ELb0ELb0ELb1ELb1ELb0ELb0ELi2ELi1ELi2ELi1ELb1EEENS1_21CollectiveEpilogueBwdISD_SE_SG_Li256ELb0ELb0ELi1EEENS1_19SingleTileSchedulerILb0ELb0ELb0ELi128EEEEEEEEEvNT_6ParamsE)
        /*0284*/ 	.word	0x00000000


	//----- nvinfo : EIATTR_REGCOUNT
	.align		4
.L_118:
        /*0288*/ 	.byte	0x04, 0x2f
        /*028a*/ 	.short	(.L_120 - .L_119)
	.align		4
.L_119:
        /*028c*/ 	.word	index@(_ZN7cutlass13device_kernelIN5flash11enable_sm90INS1_16FlashAttnBwdSm90INS1_25CollectiveMainloopBwdSm90ILi2ELi2ELi2EN4cute5tupleIJNS5_1CILi1EEES8_S8_EEENS6_IJNS7_ILi64EEENS7_ILi128EEENS7_ILi96EEEEEENS_10bfloat16_tEfNS_4arch4Sm90ELb0ELb0ELb0ELb0ELb0ELb1ELb0ELb0ELi2ELi1ELi2ELi1ELb1EEENS1_21CollectiveEpilogueBwdISD_SE_SG_Li256ELb0ELb0ELi1EEENS1_19SingleTileSchedulerILb0ELb0ELb0ELi128EEEEEEEEEvNT_6ParamsE)
        /*0290*/ 	.word	0x00000004


	//----- nvinfo : EIATTR_FRAME_SIZE
	.align		4
.L_120:
        /*0294*/ 	.byte	0x04, 0x11
        /*0296*/ 	.short	(.L_122 - .L_121)
	.align		4
.L_121:
        /*0298*/ 	.word	index@(_ZN7cutlass13device_kernelIN5flash11enable_sm90INS1_16FlashAttnBwdSm90INS1_25CollectiveMainloopBwdSm90ILi2ELi2ELi2EN4cute5tupleIJNS5_1CILi1EEES8_S8_EEENS6_IJNS7_ILi64EEENS7_ILi128EEENS7_ILi96EEEEEENS_10bfloat16_tEfNS_4arch4Sm90ELb0ELb0ELb0ELb0ELb0ELb1ELb0ELb0ELi2ELi1ELi2ELi1ELb1EEENS1_21CollectiveEpilogueBwdISD_SE_SG_Li256ELb0ELb0ELi1EEENS1_19SingleTileSchedulerILb0ELb0ELb0ELi128EEEEEEEEEvNT_6ParamsE)
        /*029c*/ 	.word	0x00000000


	//----- nvinfo : EIATTR_MIN_STACK_SIZE
	.align		4
.L_122:
        /*02a0*/ 	.byte	0x04, 0x12
        /*02a2*/ 	.short	(.L_124 - .L_123)
	.align		4
.L_123:
        /*02a4*/ 	.word	index@(_ZN7cutlass13device_kernelIN5flash11enable_sm90INS1_16FlashAttnBwdSm90INS1_25CollectiveMainloopBwdSm90ILi2ELi2ELi2EN4cute5tupleIJNS5_1CILi1EEES8_S8_EEENS6_IJNS7_ILi64EEENS7_ILi128EEENS7_ILi96EEEEEENS_10bfloat16_tEfNS_4arch4Sm90ELb0ELb0ELb0ELb0ELb0ELb1ELb0ELb0ELi2ELi1ELi2ELi1ELb1EEENS1_21CollectiveEpilogueBwdISD_SE_SG_Li256ELb0ELb0ELi1EEENS1_19SingleTileSchedulerILb0ELb0ELb0ELi128EEEEEEEEEvNT_6ParamsE)
        /*02a8*/ 	.word	0x00000000


	//----- nvinfo : EIATTR_MIN_STACK_SIZE
	.align		4
.L_124:
        /*02ac*/ 	.byte	0x04, 0x12
        /*02ae*/ 	.short	(.L_126 - .L_125)
	.align		4
.L_125:
        /*02b0*/ 	.word	index@(_ZN7cutlass13device_kernelIN5flash11enable_sm90INS1_16FlashAttnBwdSm90INS1_25CollectiveMainloopBwdSm90ILi2ELi2ELi2EN4cute5tupleIJNS5_1CILi1EEES8_S8_EEENS6_IJNS7_ILi64EEENS7_ILi128EEENS7_ILi96EEEEEENS_10bfloat16_tEfNS_4arch4Sm90ELb0ELb0ELb0ELb0ELb1ELb1ELb0ELb0ELi2ELi1ELi2ELi1ELb1EEENS1_21CollectiveEpilogueBwdISD_SE_SG_Li256ELb0ELb0ELi1EEENS1_19SingleTileSchedulerILb0ELb0ELb0ELi128EEEEEEEEEvNT_6ParamsE)
        /*02b4*/ 	.word	0x00000000


	//----- nvinfo : EIATTR_MIN_STACK_SIZE
	.align		4
.L_126:
        /*02b8*/ 	.byte	0x04, 0x12
        /*02ba*/ 	.short	(.L_128 - .L_127)
	.align		4
.L_127:
        /*02bc*/ 	.word	index@(_ZN7cutlass13device_kernelIN5flash11enable_sm90INS1_16FlashAttnBwdSm90INS1_25CollectiveMainloopBwdSm90ILi2ELi2ELi2EN4cute5tupleIJNS5_1CILi1EEES8_S8_EEENS6_IJNS7_ILi64EEENS7_ILi128EEENS7_ILi96EEEEEENS_10bfloat16_tEfNS_4arch4Sm90ELb0ELb0ELb0ELb0ELb0ELb1ELb0ELb0ELi2ELi1ELi2ELi1ELb1EEENS1_24CollectiveEpilogueBwdGQAISD_fSG_Li256ELb0ELb0EEENS1_19SingleTileSchedulerILb0ELb0ELb0ELi128EEEEEEEEEvNT_6ParamsE)
        /*02c0*/ 	.word	0x00000000


	//----- nvinfo : EIATTR_MIN_STACK_SIZE
	.align		4
.L_128:
        /*02c4*/ 	.byte	0x04, 0x12
        /*02c6*/ 	.short	(.L_130 - .L_129)
	.align		4
.L_129:
        /*02c8*/ 	.word	index@(_ZN7cutlass13device_kernelIN5flash11enable_sm90INS1_16FlashAttnBwdSm90INS1_25CollectiveMainloopBwdSm90ILi2ELi2ELi2EN4cute5tupleIJNS5_1CILi1EEES8_S8_EEENS6_IJNS7_ILi64EEENS7_ILi128EEENS7_ILi96EEEEEENS_10bfloat16_tEfNS_4arch4Sm90ELb0ELb0ELb0ELb0ELb1ELb1ELb0ELb0ELi2ELi1ELi2ELi1ELb1EEENS1_24CollectiveEpilogueBwdGQAISD_fSG_Li256ELb0ELb1EEENS1_19SingleTileSchedulerILb0ELb0ELb0ELi128EEEEEEEEEvNT_6ParamsE)
        /*02cc*/ 	.word	0x00000000


	//----- nvinfo : EIATTR_MIN_STACK_SIZE
	.align		4
.L_130:
        /*02d0*/ 	.byte	0x04, 0x12
        /*02d2*/ 	.short	(.L_132 - .L_131)
	.align		4
.L_131:
        /*02d4*/ 	.word	index@(_ZN7cutlass13device_kernelIN5flash11enable_sm90INS1_16FlashAttnBwdSm90INS1_25CollectiveMainloopBwdSm90ILi2ELi2ELi2EN4cute5tupleIJNS5_1CILi1EEES8_S8_EEENS6_IJNS7_ILi64EEENS7_ILi128EEENS7_ILi96EEEEEENS_10bfloat16_tEfNS_4arch4Sm90ELb0ELb0ELb0ELb1ELb0ELb1ELb0ELb0ELi2ELi1ELi2ELi1ELb1EEENS1_21CollectiveEpilogueBwdISD_SE_SG_Li256ELb1ELb0ELi1EEENS1_19SingleTileSchedulerILb1ELb0ELb0ELi128EEEEEEEEEvNT_6ParamsE)
        /*02d8*/ 	.word	0x00000000


	//----- nvinfo : EIATTR_MIN_STACK_SIZE
	.align		4
.L_132:
        /*02dc*/ 	.byte	0x04, 0x12
        /*02de*/ 	.short	(.L_134 - .L_133)
	.align		4
.L_133:
        /*02e0*/ 	.word	index@(_ZN7cutlass13device_kernelIN5flash11enable_sm90INS1_16FlashAttnBwdSm90INS1_25CollectiveMainloopBwdSm90ILi2ELi2ELi2EN4cute5tupleIJNS5_1CILi1EEES8_S8_EEENS6_IJNS7_ILi64EEENS7_ILi128EEENS7_ILi96EEEEEENS_10bfloat16_tEfNS_4arch4Sm90ELb0ELb0ELb0ELb1ELb1ELb1ELb0ELb0ELi2ELi1ELi2ELi1ELb1EEENS1_21CollectiveEpilogueBwdISD_SE_SG_Li256ELb1ELb0ELi1EEENS1_19SingleTileSchedulerILb1ELb0ELb0ELi128EEEEEEEEEvNT_6ParamsE)
        /*02e4*/ 	.word	0x00000000


	//----- nvinfo : EIATTR_MIN_STACK_SIZE
	.align		4
.L_134:
        /*02e8*/ 	.byte	0x04, 0x12
        /*02ea*/ 	.short	(.L_136 - .L_135)
	.align		4
.L_135:
        /*02ec*/ 	.word	index@(_ZN7cutlass13device_kernelIN5flash11enable_sm90INS1_16FlashAttnBwdSm90INS1_25CollectiveMainloopBwdSm90ILi2ELi2ELi2EN4cute5tupleIJNS5_1CILi1EEES8_S8_EEENS6_IJNS7_ILi64EEENS7_ILi128EEENS7_ILi96EEEEEENS_10bfloat16_tEfNS_4arch4Sm90ELb0ELb0ELb0ELb1ELb0ELb1ELb0ELb0ELi2ELi1ELi2ELi1ELb1EEENS1_24CollectiveEpilogueBwdGQAISD_fSG_Li256ELb1ELb0EEENS1_19SingleTileSchedulerILb1ELb0ELb0ELi128EEEEEEEEEvNT_6ParamsE)
        /*02f0*/ 	.word	0x00000000


	//----- nvinfo : EIATTR_MIN_STACK_SIZE
	.align		4
.L_136:
        /*02f4*/ 	.byte	0x04, 0x12
        /*02f6*/ 	.short	(.L_138 - .L_137)
	.align		4
.L_137:
        /*02f8*/ 	.word	index@(_ZN7cutlass13device_kernelIN5flash11enable_sm90INS1_16FlashAttnBwdSm90INS1_25CollectiveMainloopBwdSm90ILi2ELi2ELi2EN4cute5tupleIJNS5_1CILi1EEES8_S8_EEENS6_IJNS7_ILi64EEENS7_ILi128EEENS7_ILi96EEEEEENS_10bfloat16_tEfNS_4arch4Sm90ELb0ELb0ELb0ELb1ELb1ELb1ELb0ELb0ELi2ELi1ELi2ELi1ELb1EEENS1_24CollectiveEpilogueBwdGQAISD_fSG_Li256ELb1ELb1EEENS1_19SingleTileSchedulerILb1ELb0ELb0ELi128EEEEEEEEEvNT_6ParamsE)
        /*02fc*/ 	.word	0x00000000


	//----- nvinfo : EIATTR_MIN_STACK_SIZE
	.align		4
.L_138:
        /*0300*/ 	.byte	0x04, 0x12
        /*0302*/ 	.short	(.L_140 - .L_139)
	.align		4
.L_139:
        /*0304*/ 	.word	index@(_ZN7cutlass13device_kernelIN5flash11enable_sm90INS1_16FlashAttnBwdSm90INS1_25CollectiveMainloopBwdSm90ILi2ELi2ELi2EN4cute5tupleIJNS5_1CILi1EEES8_S8_EEENS6_IJNS7_ILi64EEENS7_ILi128EEENS7_ILi96EEEEEENS_10bfloat16_tEfNS_4arch4Sm90ELb0ELb1ELb0ELb0ELb0ELb1ELb0ELb0ELi2ELi1ELi2ELi1ELb1EEENS1_21CollectiveEpilogueBwdISD_SE_SG_Li256ELb0ELb0ELi1EEENS1_19SingleTileSchedulerILb0ELb0ELb0ELi128EEEEEEEEEvNT_6ParamsE)
        /*0308*/ 	.word	0x00000000


	//----- nvinfo : EIATTR_MIN_STACK_SIZE
	.align		4
.L_140:
        /*030c*/ 	.byte	0x04, 0x12
        /*030e*/ 	.short	(.L_142 - .L_141)
	.align		4
.L_141:
        /*0310*/ 	.word	index@(_ZN7cutlass13device_kernelIN5flash11enable_sm90INS1_16FlashAttnBwdSm90INS1_25CollectiveMainloopBwdSm90ILi2ELi2ELi2EN4cute5tupleIJNS5_1CILi1EEES8_S8_EEENS6_IJNS7_ILi64EEENS7_ILi128EEENS7_ILi96EEEEEENS_10bfloat16_tEfNS_4arch4Sm90ELb0ELb1ELb0ELb0ELb1ELb1ELb0ELb0ELi2ELi1ELi2ELi1ELb1EEENS1_21CollectiveEpilogueBwdISD_SE_SG_Li256ELb0ELb0ELi1EEENS1_19SingleTileSchedulerILb0ELb0ELb0ELi128EEEEEEEEEvNT_6ParamsE)
        /*0314*/ 	.word	0x00000000


	//----- nvinfo : EIATTR_MIN_STACK_SIZE
	.align		4
.L_142:
        /*0318*/ 	.byte	0x04, 0x12
        /*031a*/ 	.short	(.L_144 - .L_143)
	.align		4
.L_143:
        /*031c*/ 	.word	index@(_ZN7cutlass13device_kernelIN5flash11enable_sm90INS1_16FlashAttnBwdSm90INS1_25CollectiveMainloopBwdSm90ILi2ELi2ELi2EN4cute5tupleIJNS5_1CILi1EEES8_S8_EEENS6_IJNS7_ILi64EEENS7_ILi128EEENS7_ILi96EEEEEENS_10bfloat16_tEfNS_4arch4Sm90ELb0ELb1ELb0ELb0ELb0ELb1ELb0ELb0ELi2ELi1ELi2ELi1ELb1EEENS1_24CollectiveEpilogueBwdGQAISD_fSG_Li256ELb0ELb0EEENS1_19SingleTileSchedulerILb0ELb0ELb0ELi128EEEEEEEEEvNT_6ParamsE)
        /*0320*/ 	.word	0x00000000


	//----- nvinfo : EIATTR_MIN_STACK_SIZE
	.align		4
.L_144:
        /*0324*/ 	.byte	0x04, 0x12
        /*0326*/ 	.short	(.L_146 - .L_145)
	.align		4
.L_145:
        /*0328*/ 	.word	index@(_ZN7cutlass13device_kernelIN5flash11enable_sm90INS1_16FlashAttnBwdSm90INS1_25CollectiveMainloopBwdSm90ILi2ELi2ELi2EN4cute5tupleIJNS5_1CILi1EEES8_S8_EEENS6_IJNS7_ILi64EEENS7_ILi128EEENS7_ILi96EEEEEENS_10bfloat16_tEfNS_4arch4Sm90ELb0ELb1ELb0ELb0ELb1ELb1ELb0ELb0ELi2ELi1ELi2ELi1ELb1EEENS1_24CollectiveEpilogueBwdGQAISD_fSG_Li256ELb0ELb1EEENS1_19SingleTileSchedulerILb0ELb0ELb0ELi128EEEEEEEEEvNT_6ParamsE)
        /*032c*/ 	.word	0x00000000


	//----- nvinfo : EIATTR_MIN_STACK_SIZE
	.align		4
.L_146:
        /*0330*/ 	.byte	0x04, 0x12
        /*0332*/ 	.short	(.L_148 - .L_147)
	.align		4
.L_147:
        /*0334*/ 	.word	index@(_ZN7cutlass13device_kernelIN5flash11enable_sm90INS1_16FlashAttnBwdSm90INS1_25CollectiveMainloopBwdSm90ILi2ELi2ELi2EN4cute5tupleIJNS5_1CILi1EEES8_S8_EEENS6_IJNS7_ILi64EEENS7_ILi128EEENS7_ILi96EEEEEENS_10bfloat16_tEfNS_4arch4Sm90ELb0ELb1ELb0ELb1ELb0ELb1ELb0ELb0ELi2ELi1ELi2ELi1ELb1EEENS1_21CollectiveEpilogueBwdISD_SE_SG_Li256ELb1ELb0ELi1EEENS1_19SingleTileSchedulerILb1ELb0ELb0ELi128EEEEEEEEEvNT_6ParamsE)
        /*0338*/ 	.word	0x00000000


	//----- nvinfo : EIATTR_MIN_STACK_SIZE
	.align		4
.L_148:
        /*033c*/ 	.byte	0x04, 0x12
        /*033e*/ 	.short	(.L_150 - .L_149)
	.align		4
.L_149:
        /*0340*/ 	.word	index@(_ZN7cutlass13device_kernelIN5flash11enable_sm90INS1_16FlashAttnBwdSm90INS1_25CollectiveMainloopBwdSm90ILi2ELi2ELi2EN4cute5tupleIJNS5_1CILi1EEES8_S8_EEENS6_IJNS7_ILi64EEENS7_ILi128EEENS7_ILi96EEEEEENS_10bfloat16_tEfNS_4arch4Sm90ELb0ELb1ELb0ELb1ELb1ELb1ELb0ELb0ELi2ELi1ELi2ELi1ELb1EEENS1_21CollectiveEpilogueBwdISD_SE_SG_Li256ELb1ELb0ELi1EEENS1_19SingleTileSchedulerILb1ELb0ELb0ELi128EEEEEEEEEvNT_6ParamsE)
        /*0344*/ 	.word	0x00000000


	//----- nvinfo : EIATTR_MIN_STACK_SIZE
	.align		4
.L_150:
        /*0348*/ 	.byte	0x04, 0x12
        /*034a*/ 	.short	(.L_152 - .L_151)
	.align		4
.L_151:
        /*034c*/ 	.word	index@(_ZN7cutlass13device_kernelIN5flash11enable_sm90INS1_16FlashAttnBwdSm90INS1_25CollectiveMainloopBwdSm90ILi2ELi2ELi2EN4cute5tupleIJNS5_1CILi1EEES8_S8_EEENS6_IJNS7_ILi64EEENS7_ILi128EEENS7_ILi96EEEEEENS_10bfloat16_tEfNS_4arch4Sm90ELb0ELb1ELb0ELb1ELb0ELb1ELb0ELb0ELi2ELi1ELi2ELi1ELb1EEENS1_24CollectiveEpilogueBwdGQAISD_fSG_Li256ELb1ELb0EEENS1_19SingleTileSchedulerILb1ELb0ELb0ELi128EEEEEEEEEvNT_6ParamsE)
        /*0350*/ 	.word	0x00000000


	//----- nvinfo : EIATTR_MIN_STACK_SIZE
	.align		4
.L_152:
        /*0354*/ 	.byte	0x04, 0x12
        /*0356*/ 	.short	(.L_154 - .L_153)
	.align		4
.L_153:
        /*0358*/ 	.word	index@(_ZN7cutlass13device_kernelIN5flash11enable_sm90INS1_16FlashAttnBwdSm90INS1_25CollectiveMainloopBwdSm90ILi2ELi2ELi2EN4cute5tupleIJNS5_1CILi1EEES8_S8_EEENS6_IJNS7_ILi64EEENS7_ILi128EEENS7_ILi96EEEEEENS_10bfloat16_tEfNS_4arch4Sm90ELb0ELb1ELb0ELb1ELb1ELb1ELb0ELb0ELi2ELi1ELi2ELi1ELb1EEENS1_24CollectiveEpilogueBwdGQAISD_fSG_Li256ELb1ELb1EEENS1_19SingleTileSchedulerILb1ELb0ELb0ELi128EEEEEEEEEvNT_6ParamsE)
        /*035c*/ 	.word	0x00000000


	//----- nvinfo : EIATTR_MIN_STACK_SIZE
	.align		4
.L_154:
        /*0360*/ 	.byte	0x04, 0x12
        /*0362*/ 	.short	(.L_156 - .L_155)
	.align		4
.L_155:
        /*0364*/ 	.word	index@(_ZN7cutlass13device_kernelIN5flash11enable_sm90INS1_16FlashAttnBwdSm90INS1_25CollectiveMainloopBwdSm90ILi2ELi2ELi2EN4cute5tupleIJNS5_1CILi1EEES8_S8_EEENS6_IJNS7_ILi64EEENS7_ILi128EEENS7_ILi96EEEEEENS_10bfloat16_tEfNS_4arch4Sm90ELb1ELb0ELb0ELb0ELb0ELb1ELb0ELb0ELi2ELi1ELi2ELi1ELb1EEENS1_21CollectiveEpilogueBwdISD_SE_SG_Li256ELb0ELb0ELi1EEENS1_25SingleTileBwdLPTSchedulerILb0ELi128ELb0EEEEEEEEEvNT_6ParamsE)
        /*0368*/ 	.word	0x00000000


	//----- nvinfo : EIATTR_MIN_STACK_SIZE
	.align		4
.L_156:
        /*036c*/ 	.byte	0x04, 0x12
        /*036e*/ 	.short	(.L_158 - .L_157)
	.align		4
.L_157:
        /*0370*/ 	.word	index@(_ZN7cutlass13device_kernelIN5flash11enable_sm90INS1_16FlashAttnBwdSm90INS1_25CollectiveMainloopBwdSm90ILi2ELi2ELi2EN4cute5tupleIJNS5_1CILi1EEES8_S8_EEENS6_IJNS7_ILi64EEENS7_ILi128EEENS7_ILi96EEEEEENS_10bfloat16_tEfNS_4arch4Sm90ELb1ELb0ELb0ELb0ELb1ELb1ELb0ELb0ELi2ELi1ELi2ELi1ELb1EEENS1_21CollectiveEpilogueBwdISD_SE_SG_Li256ELb0ELb0ELi1EEENS1_25SingleTileBwdLPTSchedulerILb0ELi128ELb1EEEEEEEEEvNT_6ParamsE)
        /*0374*/ 	.word	0x00000000


	//----- nvinfo : EIATTR_MIN_STACK_SIZE
	.align		4
.L_158:
        /*0378*/ 	.byte	0x04, 0x12
        /*037a*/ 	.short	(.L_160 - .L_159)
	.align		4
.L_159:
        /*037c*/ 	.word	index@(_ZN7cutlass13device_kernelIN5flash11enable_sm90INS1_16FlashAttnBwdSm90INS1_25CollectiveMainloopBwdSm90ILi2ELi2ELi2EN4cute5tupleIJNS5_1CILi1EEES8_S8_EEENS6_IJNS7_ILi64EEENS7_ILi128EEENS7_ILi96EEEEEENS_10bfloat16_tEfNS_4arch4Sm90ELb1ELb0ELb0ELb0ELb0ELb1ELb0ELb0ELi2ELi1ELi2ELi1ELb1EEENS1_24CollectiveEpilogueBwdGQAISD_fSG_Li256ELb0ELb0EEENS1_25SingleTileBwdLPTSchedulerILb0ELi128ELb0EEEEEEEEEvNT_6ParamsE)
        /*0380*/ 	.word	0x00000000


	//----- nvinfo : EIATTR_MIN_STACK_SIZE
	.align		4
.L_160:
        /*0384*/ 	.byte	0x04, 0x12
        /*0386*/ 	.short	(.L_162 - .L_161)
	.align		4
.L_161:
        /*0388*/ 	.word	index@(_ZN7cutlass13device_kernelIN5flash11enable_sm90INS1_16FlashAttnBwdSm90INS1_25CollectiveMainloopBwdSm90ILi2ELi2ELi2EN4cute5tupleIJNS5_1CILi1EEES8_S8_EEENS6_IJNS7_ILi64EEENS7_ILi128EEENS7_ILi96EEEEEENS_10bfloat16_tEfNS_4arch4Sm90ELb1ELb0ELb0ELb0ELb1ELb1ELb0ELb0ELi2ELi1ELi2ELi1ELb1EEENS1_24CollectiveEpilogueBwdGQAISD_fSG_Li256ELb0ELb1EEENS1_25SingleTileBwdLPTSchedulerILb0ELi128ELb1EEEEEEEEEvNT_6ParamsE)
        /*038c*/ 	.word	0x00000000


	//----- nvinfo : EIATTR_MIN_STACK_SIZE
	.align		4
.L_162:
        /*0390*/ 	.byte	0x04, 0x12
        /*0392*/ 	.short	(.L_164 - .L_163)
	.align		4
.L_163:
        /*0394*/ 	.word	index@(_ZN7cutlass13device_kernelIN5flash22FlashAttnBwdPreprocessIN4cute5tupleIJNS3_1CILi64EEENS5_ILi96EEEEEENS_10bfloat16_tEfNS_4arch4Sm90ELb1ELb0EEEEEvNT_6ParamsE)
        /*0398*/ 	.word	0x00000000


	//----- nvinfo : EIATTR_MIN_STACK_SIZE
	.align		4
.L_164:
        /*039c*/ 	.byte	0x04, 0x12
        /*039e*/ 	.short	(.L_166 - .L_165)
	.align		4
.L_165:
        /*03a0*/ 	.word	index@(_ZN7cutlass13device_kernelIN5flash11enable_sm90INS1_16FlashAttnBwdSm90INS1_25CollectiveMainloopBwdSm90ILi2ELi2ELi2EN4cute5tupleIJNS5_1CILi1EEES8_S8_EEENS6_IJNS7_ILi64EEENS7_ILi128EEENS7_ILi96EEEEEENS_10bfloat16_tEfNS_4arch4Sm90ELb1ELb0ELb0ELb1ELb0ELb1ELb0ELb0ELi2ELi1ELi2ELi1ELb1EEENS1_21CollectiveEpilogueBwdISD_SE_SG_Li256ELb1ELb0ELi1EEENS1_25SingleTileBwdLPTSchedulerILb1ELi128ELb0EEEEEEEEEvNT_6ParamsE)
        /*03a4*/ 	.word	0x00000000


	//----- nvinfo : EIATTR_MIN_STACK_SIZE
	.align		4
.L_166:
        /*03a8*/ 	.byte	0x04, 0x12
        /*03aa*/ 	.short	(.L_168 - .L_167)
	.align		4
.L_167:
        /*03ac*/ 	.word	index@(_ZN7cutlass13device_kernelIN5flash11enable_sm90INS1_16FlashAttnBwdSm90INS1_25CollectiveMainloopBwdSm90ILi2ELi2ELi2EN4cute5tupleIJNS5_1CILi1EEES8_S8_EEENS6_IJNS7_ILi64EEENS7_ILi128EEENS7_ILi96EEEEEENS_10bfloat16_tEfNS_4arch4Sm90ELb1ELb0ELb0ELb1ELb1ELb1ELb0ELb0ELi2ELi1ELi2ELi1ELb1EEENS1_21CollectiveEpilogueBwdISD_SE_SG_Li256ELb1ELb0ELi1EEENS1_25SingleTileBwdLPTSchedulerILb1ELi128ELb1EEEEEEEEEvNT_6ParamsE)
        /*03b0*/ 	.word	0x00000000


	//----- nvinfo : EIATTR_MIN_STACK_SIZE
	.align		4
.L_168:
        /*03b4*/ 	.byte	0x04, 0x12
        /*03b6*/ 	.short	(.L_170 - .L_169)
	.align		4
.L_169:
        /*03b8*/ 	.word	index@(_ZN7cutlass13device_kernelIN5flash11enable_sm90INS1_16FlashAttnBwdSm90INS1_25CollectiveMainloopBwdSm90ILi2ELi2ELi2EN4cute5tupleIJNS5_1CILi1EEES8_S8_EEENS6_IJNS7_ILi64EEENS7_ILi128EEENS7_ILi96EEEEEENS_10bfloat16_tEfNS_4arch4Sm90ELb1ELb0ELb0ELb1ELb0ELb1ELb0ELb0ELi2ELi1ELi2ELi1ELb1EEENS1_24CollectiveEpilogueBwdGQAISD_fSG_Li256ELb1ELb0EEENS1_25SingleTileBwdLPTSchedulerILb1ELi128ELb0EEEEEEEEEvNT_6ParamsE)
        /*03bc*/ 	.word	0x00000000


	//----- nvinfo : EIATTR_MIN_STACK_SIZE
	.align		4
.L_170:
        /*03c0*/ 	.byte	0x04, 0x12
        /*03c2*/ 	.short	(.L_172 - .L_171)
	.align		4
.L_171:
        /*03c4*/ 	.word	index@(_ZN7cutlass13device_kernelIN5flash32FlashAttnBwdPostprocessConvertdQIN4cute5tupleIJNS3_1CILi128EEENS5_ILi96EEEEEENS_10bfloat16_tEfNS_4arch4Sm90ELi256ENS3_8TiledMMAINS3_8MMA_AtomIJNS3_4SM904GMMA27MMA_64x96x16_F32BF16BF16_RSILNSF_5MajorE0ELSH_1ELNSF_7ScaleInE1ELSI_1EEEEEENS3_6LayoutINS4_IJNS5_ILi2EEENS5_ILi1EEESN_EEENS4_IJSN_NS5_ILi0EEESP_EEEEENS4_IJNS3_10UnderscoreESS_SS_EEEEELb0EEEEEvNT_6ParamsE)
        /*03c8*/ 	.word	0x00000000


	//----- nvinfo : EIATTR_MIN_STACK_SIZE
	.align		4
.L_172:
        /*03cc*/ 	.byte	0x04, 0x12
        /*03ce*/ 	.short	(.L_174 - .L_173)
	.align		4
.L_173:
        /*03d0*/ 	.word	index@(_ZN7cutlass13device_kernelIN5flash32FlashAttnBwdPostprocessConvertdQIN4cute5tupleIJNS3_1CILi64EEENS5_ILi96EEEEEENS_10bfloat16_tEfNS_4arch4Sm90ELi256ENS3_8TiledMMAINS3_8MMA_AtomIJNS3_4SM904GMMA27MMA_64x16x16_F32BF16BF16_SSILNSF_5MajorE0ELSH_1ELNSF_7ScaleInE1ELSI_1EEEEEENS3_6LayoutINS4_IJNS5_ILi1EEENS5_ILi2EEESM_EEENS4_IJNS5_ILi0EEESM_SP_EEEEENS4_IJNS3_10UnderscoreESS_SS_EEEEELb0EEEEEvNT_6ParamsE)
        /*03d4*/ 	.word	0x00000000


	//----- nvinfo : EIATTR_MIN_STACK_SIZE
	.align		4
.L_174:
        /*03d8*/ 	.byte	0x04, 0x12
        /*03da*/ 	.short	(.L_176 - .L_175)
	.align		4
.L_175:
        /*03dc*/ 	.word	index@(_ZN7cutlass13device_kernelIN5flash11enable_sm90INS1_16FlashAttnBwdSm90INS1_25CollectiveMainloopBwdSm90ILi2ELi2ELi2EN4cute5tupleIJNS5_1CILi1EEES8_S8_EEENS6_IJNS7_ILi64EEENS7_ILi128EEENS7_ILi96EEEEEENS_10bfloat16_tEfNS_4arch4Sm90ELb1ELb0ELb0ELb1ELb1ELb1ELb0ELb0ELi2ELi1ELi2ELi1ELb1EEENS1_24CollectiveEpilogueBwdGQAISD_fSG_Li256ELb1ELb1EEENS1_25SingleTileBwdLPTSchedulerILb1ELi128ELb1EEEEEEEEEvNT_6ParamsE)
        /*03e0*/ 	.word	0x00000000


	//----- nvinfo : EIATTR_MIN_STACK_SIZE
	.align		4
.L_176:
        /*03e4*/ 	.byte	0x04, 0x12
        /*03e6*/ 	.short	(.L_178 - .L_177)
	.align		4
.L_177:
        /*03e8*/ 	.word	index@(_ZN7cutlass13device_kernelIN5flash22FlashAttnBwdPreprocessIN4cute5tupleIJNS3_1CILi64EEENS5_ILi96EEEEEENS_10bfloat16_tEfNS_4arch4Sm90ELb1ELb1EEEEEvNT_6ParamsE)
        /*03ec*/ 	.word	0x00000000
.L_178:


//--------------------- .nv.compat                --------------------------
	.section	.nv.compat,"",@"SHT_CUDA_COMPAT_INFO"
	.align	4
        /*0000*/ 	.byte	0x02, 0x09, 0x01, 0x00, 0x02, 0x02, 0x02, 0x00, 0x02, 0x05, 0x05, 0x00, 0x03, 0x07, 0x01, 0x01
        /*0010*/ 	.byte	0x02, 0x03, 0x00, 0x00, 0x02, 0x06, 0x01, 0x00, 0x04, 0x0b, 0x08, 0x00, 0x01, 0x00, 0x00, 0x00
        /*0020*/ 	.byte	0x00, 0x00, 0x00, 0x00


//--------------------- .nv.info._ZN7cutlass13device_kernelIN5flash11enable_sm90INS1_16FlashAttnBwdSm90INS1_25CollectiveMainloopBwdSm90ILi2ELi2ELi2EN4cute5tupleIJNS5_1CILi1EEES8_S8_EEENS6_IJNS7_ILi64EEENS7_ILi128EEENS7_ILi96EEEEEENS_10bfloat16_tEfNS_4arch4Sm90ELb0ELb0ELb0ELb0ELb0ELb1ELb0ELb0ELi2ELi1ELi2ELi1ELb1EEENS1_21CollectiveEpilogueBwdISD_SE_SG_Li256ELb0ELb0ELi1EEENS1_19SingleTileSchedulerILb0ELb0ELb0ELi128EEEEEEEEEvNT_6ParamsE --------------------------
	.section	.nv.info._ZN7cutlass13device_kernelIN5flash11enable_sm90INS1_16FlashAttnBwdSm90INS1_25CollectiveMainloopBwdSm90ILi2ELi2ELi2EN4cute5tupleIJNS5_1CILi1EEES8_S8_EEENS6_IJNS7_ILi64EEENS7_ILi128EEENS7_ILi96EEEEEENS_10bfloat16_tEfNS_4arch4Sm90ELb0ELb0ELb0ELb0ELb0ELb1ELb0ELb0ELi2ELi1ELi2ELi1ELb1EEENS1_21CollectiveEpilogueBwdISD_SE_SG_Li256ELb0ELb0ELi1EEENS1_19SingleTileSchedulerILb0ELb0ELb0ELi128EEEEEEEEEvNT_6ParamsE,"",@"SHT_CUDA_INFO"
	.sectionflags	@""
	.align	4


	//----- nvinfo : EIATTR_CUDA_API_VERSION
	.align		4
        /*0000*/ 	.byte	0x04, 0x37
        /*0002*/ 	.short	(.L_180 - .L_179)
.L_179:
        /*0004*/ 	.word	0x00000082


	//----- nvinfo : EIATTR_KPARAM_INFO
	.align		4
.L_180:
        /*0008*/ 	.byte	0x04, 0x17
        /*000a*/ 	.short	(.L_182 - .L_181)
.L_181:
        /*000c*/ 	.word	0x00000000
        /*0010*/ 	.short	0x0000
        /*0012*/ 	.short	0x0000
        /*0014*/ 	.byte	0x00, 0xf0, 0x01, 0x24


	//----- nvinfo : EIATTR_SPARSE_MMA_MASK
	.align		4
.L_182:
        /*0018*/ 	.byte	0x03, 0x50
        /*001a*/ 	.short	0x0000


	//----- nvinfo : EIATTR_MAXREG_COUNT
	.align		4
        /*001c*/ 	.byte	0x03, 0x1b
        /*001e*/ 	.short	0x00a8


	//----- nvinfo : EIATTR_MERCURY_ISA_VERSION
	.align		4
        /*0020*/ 	.byte	0x03, 0x5f
        /*0022*/ 	.short	0x0101


	//----- nvinfo : EIATTR_VRC_CTA_INIT_COUNT
	.align		4
        /*0024*/ 	.byte	0x02, 0x4a
	.zero		1
	.zero		1


	//----- nvinfo : EIATTR_EXIT_INSTR_OFFSETS
	.align		4
        /*0028*/ 	.byte	0x04, 0x1c
        /*002a*/ 	.short	(.L_184 - .L_183)


	//   ....[0]....
.L_183:
        /*002c*/ 	.word	0x00000010


	//----- nvinfo : EIATTR_MAX_THREADS
	.align		4
.L_184:
        /*0030*/ 	.byte	0x04, 0x05
        /*0032*/ 	.short	(.L_186 - .L_185)
.L_185:
        /*0034*/ 	.word	0x00000180
        /*0038*/ 	.word	0x00000001
        /*003c*/ 	.word	0x00000001


	//----- nvinfo : EIATTR_CBANK_PARAM_SIZE
	.align		4
.L_186:
        /*0040*/ 	.byte	0x03, 0x19
        /*0042*/ 	.short	0x0900


	//----- nvinfo : EIATTR_PARAM_CBANK
	.align		4
        /*0044*/ 	.byte	0x04, 0x0a
        /*0046*/ 	.short	(.L_188 - .L_187)
	.align		4
.L_187:
        /*0048*/ 	.word	index@(.nv.constant0._ZN7cutlass13device_kernelIN5flash11enable_sm90INS1_16FlashAttnBwdSm90INS1_25CollectiveMainloopBwdSm90ILi2ELi2ELi2EN4cute5tupleIJNS5_1CILi1EEES8_S8_EEENS6_IJNS7_ILi64EEENS7_ILi128EEENS7_ILi96EEEEEENS_10bfloat16_tEfNS_4arch4Sm90ELb0ELb0ELb0ELb0ELb0ELb1ELb0ELb0ELi2ELi1ELi2ELi1ELb1EEENS1_21CollectiveEpilogueBwdISD_SE_SG_Li256ELb0ELb0ELi1EEENS1_19SingleTileSchedulerILb0ELb0ELb0ELi128EEEEEEEEEvNT_6ParamsE)
        /*004c*/ 	.short	0x0380
        /*004e*/ 	.short	0x0900


	//----- nvinfo : EIATTR_SW_WAR
	.align		4
.L_188:
        /*0050*/ 	.byte	0x04, 0x36
        /*0052*/ 	.short	(.L_190 - .L_189)
.L_189:
        /*0054*/ 	.word	0x00000008
.L_190:


//--------------------- .nv.info._ZN7cutlass13device_kernelIN5flash11enable_sm90INS1_16FlashAttnBwdSm90INS1_25CollectiveMainloopBwdSm90ILi2ELi2ELi2EN4cute5tupleIJNS5_1CILi1EEES8_S8_EEENS6_IJNS7_ILi64EEENS7_ILi128EEENS7_ILi96EEEEEENS_10bfloat16_tEfNS_4arch4Sm90ELb0ELb0ELb0ELb0ELb1ELb1ELb0ELb0ELi2ELi1ELi2ELi1ELb1EEENS1_21CollectiveEpilogueBwdISD_SE_SG_Li256ELb0ELb0ELi1EEENS1_19SingleTileSchedulerILb0ELb0ELb0ELi128EEEEEEEEEvNT_6ParamsE --------------------------
	.section	.nv.info._ZN7cutlass13device_kernelIN5flash11enable_sm90INS1_16FlashAttnBwdSm90INS1_25CollectiveMainloopBwdSm90ILi2ELi2ELi2EN4cute5tupleIJNS5_1CILi1EEES8_S8_EEENS6_IJNS7_ILi64EEENS7_ILi128EEENS7_ILi96EEEEEENS_10bfloat16_tEfNS_4arch4Sm90ELb0ELb0ELb0ELb0ELb1ELb1ELb0ELb0ELi2ELi1ELi2ELi1ELb1EEENS1_21CollectiveEpilogueBwdISD_SE_SG_Li256ELb0ELb0ELi1EEENS1_19SingleTileSchedulerILb0ELb0ELb0ELi128EEEEEEEEEvNT_6ParamsE,"",@"SHT_CUDA_INFO"
	.sectionflags	@""
	.align	4


	//----- nvinfo : EIATTR_CUDA_API_VERSION
	.align		4
        /*0000*/ 	.byte	0x04, 0x37
        /*0002*/ 	.short	(.L_192 - .L_191)
.L_191:
        /*0004*/ 	.word	0x00000082


	//----- nvinfo : EIATTR_KPARAM_INFO
	.align		4
.L_192:
        /*0008*/ 	.byte	0x04, 0x17
        /*000a*/ 	.short	(.L_194 - .L_193)
.L_193:
        /*000c*/ 	.word	0x00000000
        /*0010*/ 	.short	0x0000
        /*0012*/ 	.short	0x0000
        /*0014*/ 	.byte	0x00, 0xf0, 0x01, 0x24


	//----- nvinfo : EIATTR_SPARSE_MMA_MASK
	.align		4
.L_194:
        /*0018*/ 	.byte	0x03, 0x50
        /*001a*/ 	.short	0x0000


	//----- nvinfo : EIATTR_MAXREG_COUNT
	.align		4
        /*001c*/ 	.byte	0x03, 0x1b
        /*001e*/ 	.short	0x00a8


	//----- nvinfo : EIATTR_MERCURY_ISA_VERSION
	.align		4
        /*0020*/ 	.byte	0x03, 0x5f
        /*0022*/ 	.short	0x0101


	//----- nvinfo : EIATTR_VRC_CTA_INIT_COUNT
	.align		4
        /*0024*/ 	.byte	0x02, 0x4a
	.zero		1
	.zero		1


	//----- nvinfo : EIATTR_EXIT_INSTR_OFFSETS
	.align		4
        /*0028*/ 	.byte	0x04, 0x1c
        /*002a*/ 	.short	(.L_196 - .L_195)


	//   ....[0]....
.L_195:
        /*002c*/ 	.word	0x00000010


	//----- nvinfo : EIATTR_MAX_THREADS
	.align		4
.L_196:
        /*0030*/ 	.byte	0x04, 0x05
        /*0032*/ 	.short	(.L_198 - .L_197)
.L_197:
        /*0034*/ 	.word	0x00000180
        /*0038*/ 	.word	0x00000001
        /*003c*/ 	.word	0x00000001


	//----- nvinfo : EIATTR_CBANK_PARAM_SIZE
	.align		4
.L_198:
        /*0040*/ 	.byte	0x03, 0x19
        /*0042*/ 	.short	0x0900


	//----- nvinfo : EIATTR_PARAM_CBANK
	.align		4
        /*0044*/ 	.byte	0x04, 0x0a
        /*0046*/ 	.short	(.L_200 - .L_199)
	.align		4
.L_199:
        /*0048*/ 	.word	index@(.nv.constant0._ZN7cutlass13device_kernelIN5flash11enable_sm90INS1_16FlashAttnBwdSm90INS1_25CollectiveMainloopBwdSm90ILi2ELi2ELi2EN4cute5tupleIJNS5_1CILi1EEES8_S8_EEENS6_IJNS7_ILi64EEENS7_ILi128EEENS7_ILi96EEEEEENS_10bfloat16_tEfNS_4arch4Sm90ELb0ELb0ELb0ELb0ELb1ELb1ELb0ELb0ELi2ELi1ELi2ELi1ELb1EEENS1_21CollectiveEpilogueBwdISD_SE_SG_Li256ELb0ELb0ELi1EEENS1_19SingleTileSchedulerILb0ELb0ELb0ELi128EEEEEEEEEvNT_6ParamsE)
        /*004c*/ 	.short	0x0380
        /*004e*/ 	.short	0x0900


	//----- nvinfo : EIATTR_SW_WAR
	.align		4
.L_200:
        /*0050*/ 	.byte	0x04, 0x36
        /*0052*/ 	.short	(.L_202 - .L_201)
.L_201:
        /*0054*/ 	.word	0x00000008
.L_202:


//--------------------- .nv.info._ZN7cutlass13device_kernelIN5flash11enable_sm90INS1_16FlashAttnBwdSm90INS1_25CollectiveMainloopBwdSm90ILi2ELi2ELi2EN4cute5tupleIJNS5_1CILi1EEES8_S8_EEENS6_IJNS7_ILi64EEENS7_ILi128EEENS7_ILi96EEEEEENS_10bfloat16_tEfNS_4arch4Sm90ELb0ELb0ELb0ELb0ELb0ELb1ELb0ELb0ELi2ELi1ELi2ELi1ELb1EEENS1_24CollectiveEpilogueBwdGQAISD_fSG_Li256ELb0ELb0EEENS1_19SingleTileSchedulerILb0ELb0ELb0ELi128EEEEEEEEEvNT_6ParamsE --------------------------
	.section	.nv.info._ZN7cutlass13device_kernelIN5flash11enable_sm90INS1_16FlashAttnBwdSm90INS1_25CollectiveMainloopBwdSm90ILi2ELi2ELi2EN4cute5tupleIJNS5_1CILi1EEES8_S8_EEENS6_IJNS7_ILi64EEENS7_ILi128EEENS7_ILi96EEEEEENS_10bfloat16_tEfNS_4arch4Sm90ELb0ELb0ELb0ELb0ELb0ELb1ELb0ELb0ELi2ELi1ELi2ELi1ELb1EEENS1_24CollectiveEpilogueBwdGQAISD_fSG_Li256ELb0ELb0EEENS1_19SingleTileSchedulerILb0ELb0ELb0ELi128EEEEEEEEEvNT_6ParamsE,"",@"SHT_CUDA_INFO"
	.sectionflags	@""
	.align	4


	//----- nvinfo : EIATTR_CUDA_API_VERSION
	.align		4
        /*0000*/ 	.byte	0x04, 0x37
        /*0002*/ 	.short	(.L_204 - .L_203)
.L_203:
        /*0004*/ 	.word	0x00000082


	//----- nvinfo : EIATTR_KPARAM_INFO
	.align		4
.L_204:
        /*0008*/ 	.byte	0x04, 0x17
        /*000a*/ 	.short	(.L_206 - .L_205)
.L_205:
        /*000c*/ 	.word	0x00000000
        /*0010*/ 	.short	0x0000
        /*0012*/ 	.short	0x0000
        /*0014*/ 	.byte	0x00, 0xf0, 0x01, 0x1a


	//----- nvinfo : EIATTR_SPARSE_MMA_MASK
	.align		4
.L_206:
        /*0018*/ 	.byte	0x03, 0x50
        /*001a*/ 	.short	0x0000


	//----- nvinfo : EIATTR_MAXREG_COUNT
	.align		4
        /*001c*/ 	.byte	0x03, 0x1b
        /*001e*/ 	.short	0x00a8


	//----- nvinfo : EIATTR_MERCURY_ISA_VERSION
	.align		4
        /*0020*/ 	.byte	0x03, 0x5f
        /*0022*/ 	.short	0x0101


	//----- nvinfo : EIATTR_VRC_CTA_INIT_COUNT
	.align		4
        /*0024*/ 	.byte	0x02, 0x4a
	.zero		1
	.zero		1


	//----- nvinfo : EIATTR_EXIT_INSTR_OFFSETS
	.align		4
        /*0028*/ 	.byte	0x04, 0x1c
        /*002a*/ 	.short	(.L_208 - .L_207)


	//   ....[0]....
.L_207:
        /*002c*/ 	.word	0x00000010


	//----- nvinfo : EIATTR_MAX_THREADS
	.align		4
.L_208:
        /*0030*/ 	.byte	0x04, 0x05
        /*0032*/ 	.short	(.L_210 - .L_209)
.L_209:
        /*0034*/ 	.word	0x00000180
        /*0038*/ 	.word	0x00000001
        /*003c*/ 	.word	0x00000001


	//----- nvinfo : EIATTR_CBANK_PARAM_SIZE
	.align		4
.L_210:
        /*0040*/ 	.byte	0x03, 0x19
        /*0042*/ 	.short	0x0680


	//----- nvinfo : EIATTR_PARAM_CBANK
	.align		4
        /*0044*/ 	.byte	0x04, 0x0a
        /*0046*/ 	.short	(.L_212 - .L_211)
	.align		4
.L_211:
        /*0048*/ 	.word	index@(.nv.constant0._ZN7cutlass13device_kernelIN5flash11enable_sm90INS1_16FlashAttnBwdSm90INS1_25CollectiveMainloopBwdSm90ILi2ELi2ELi2EN4cute5tupleIJNS5_1CILi1EEES8_S8_EEENS6_IJNS7_ILi64EEENS7_ILi128EEENS7_ILi96EEEEEENS_10bfloat16_tEfNS_4arch4Sm90ELb0ELb0ELb0ELb0ELb0ELb1ELb0ELb0ELi2ELi1ELi2ELi1ELb1EEENS1_24CollectiveEpilogueBwdGQAISD_fSG_Li256ELb0ELb0EEENS1_19SingleTileSchedulerILb0ELb0ELb0ELi128EEEEEEEEEvNT_6ParamsE)
        /*004c*/ 	.short	0x0380
        /*004e*/ 	.short	0x0680


	//----- nvinfo : EIATTR_SW_WAR
	.align		4
.L_212:
        /*0050*/ 	.byte	0x04, 0x36
        /*0052*/ 	.short	(.L_214 - .L_213)
.L_213:
        /*0054*/ 	.word	0x00000008
.L_214:


//--------------------- .nv.info._ZN7cutlass13device_kernelIN5flash11enable_sm90INS1_16FlashAttnBwdSm90INS1_25CollectiveMainloopBwdSm90ILi2ELi2ELi2EN4cute5tupleIJNS5_1CILi1EEES8_S8_EEENS6_IJNS7_ILi64EEENS7_ILi128EEENS7_ILi96EEEEEENS_10bfloat16_tEfNS_4arch4Sm90ELb0ELb0ELb0ELb0ELb1ELb1ELb0ELb0ELi2ELi1ELi2ELi1ELb1EEENS1_24CollectiveEpilogueBwdGQAISD_fSG_Li256ELb0ELb1EEENS1_19SingleTileSchedulerILb0ELb0ELb0ELi128EEEEEEEEEvNT_6ParamsE --------------------------
	.section	.nv.info._ZN7cutlass13device_kernelIN5flash11enable_sm90INS1_16FlashAttnBwdSm90INS1_25CollectiveMainloopBwdSm90ILi2ELi2ELi2EN4cute5tupleIJNS5_1CILi1EEES8_S8_EEENS6_IJNS7_ILi64EEENS7_ILi128EEENS7_ILi96EEEEEENS_10bfloat16_tEfNS_4arch4Sm90ELb0ELb0ELb0ELb0ELb1ELb1ELb0ELb0ELi2ELi1ELi2ELi1ELb1EEENS1_24CollectiveEpilogueBwdGQAISD_fSG_Li256ELb0ELb1EEENS1_19SingleTileSchedulerILb0ELb0ELb0ELi128EEEEEEEEEvNT_6ParamsE,"",@"SHT_CUDA_INFO"
	.sectionflags	@""
	.align	4


	//----- nvinfo : EIATTR_CUDA_API_VERSION
	.align		4
        /*0000*/ 	.byte	0x04, 0x37
        /*0002*/ 	.short	(.L_216 - .L_215)
.L_215:
        /*0004*/ 	.word	0x00000082


	//----- nvinfo : EIATTR_KPARAM_INFO
	.align		4
.L_216:
        /*0008*/ 	.byte	0x04, 0x17
        /*000a*/ 	.short	(.L_218 - .L_217)
.L_217:
        /*000c*/ 	.word	0x00000000
        /*0010*/ 	.short	0x0000
        /*0012*/ 	.short	0x0000
        /*0014*/ 	.byte	0x00, 0xf0, 0x01, 0x1a


	//----- nvinfo : EIATTR_SPARSE_MMA_MASK
	.align		4
.L_218:
        /*0018*/ 	.byte	0x03, 0x50
        /*001a*/ 	.short	0x0000


	//----- nvinfo : EIATTR_MAXREG_COUNT
	.align		4
        /*001c*/ 	.byte	0x03, 0x1b
        /*001e*/ 	.short	0x00a8


	//----- nvinfo : EIATTR_MERCURY_ISA_VERSION
	.align		4
        /*0020*/ 	.byte	0x03, 0x5f
        /*0022*/ 	.short	0x0101


	//----- nvinfo : EIATTR_VRC_CTA_INIT_COUNT
	.align		4
        /*0024*/ 	.byte	0x02, 0x4a
	.zero		1
	.zero		1


	//----- nvinfo : EIATTR_EXIT_INSTR_OFFSETS
	.align		4
        /*0028*/ 	.byte	0x04, 0x1c
        /*002a*/ 	.short	(.L_220 - .L_219)


	//   ....[0]....
.L_219:
        /*002c*/ 	.word	0x00000010


	//----- nvinfo : EIATTR_MAX_THREADS
	.align		4
.L_220:
        /*0030*/ 	.byte	0x04, 0x05
        /*0032*/ 	.short	(.L_222 - .L_221)
.L_221:
        /*0034*/ 	.word	0x00000180
        /*0038*/ 	.word	0x00000001
        /*003c*/ 	.word	0x00000001


	//----- nvinfo : EIATTR_CBANK_PARAM_SIZE
	.align		4
.L_222:
        /*0040*/ 	.byte	0x03, 0x19
        /*0042*/ 	.short	0x0680


	//----- nvinfo : EIATTR_PARAM_CBANK
	.align		4
        /*0044*/ 	.byte	0x04, 0x0a
        /*0046*/ 	.short	(.L_224 - .L_223)
	.align		4
.L_223:
        /*0048*/ 	.word	index@(.nv.constant0._ZN7cutlass13device_kernelIN5flash11enable_sm90INS1_16FlashAttnBwdSm90INS1_25CollectiveMainloopBwdSm90ILi2ELi2ELi2EN4cute5tupleIJNS5_1CILi1EEES8_S8_EEENS6_IJNS7_ILi64EEENS7_ILi128EEENS7_ILi96EEEEEENS_10bfloat16_tEfNS_4arch4Sm90ELb0ELb0ELb0ELb0ELb1ELb1ELb0ELb0ELi2ELi1ELi2ELi1ELb1EEENS1_24CollectiveEpilogueBwdGQAISD_fSG_Li256ELb0ELb1EEENS1_19SingleTileSchedulerILb0ELb0ELb0ELi128EEEEEEEEEvNT_6ParamsE)
        /*004c*/ 	.short	0x0380
        /*004e*/ 	.short	0x0680


	//----- nvinfo : EIATTR_SW_WAR
	.align		4
.L_224:
        /*0050*/ 	.byte	0x04, 0x36
        /*0052*/ 	.short	(.L_226 - .L_225)
.L_225:
        /*0054*/ 	.word	0x00000008
.L_226:


//--------------------- .nv.info._ZN7cutlass13device_kernelIN5flash11enable_sm90INS1_16FlashAttnBwdSm90INS1_25CollectiveMainloopBwdSm90ILi2ELi2ELi2EN4cute5tupleIJNS5_1CILi1EEES8_S8_EEENS6_IJNS7_ILi64EEENS7_ILi128EEENS7_ILi96EEEEEENS_10bfloat16_tEfNS_4arch4Sm90ELb0ELb0ELb0ELb1ELb0ELb1ELb0ELb0ELi2ELi1ELi2ELi1ELb1EEENS1_21CollectiveEpilogueBwdISD_SE_SG_Li256ELb1ELb0ELi1EEENS1_19SingleTileSchedulerILb1ELb0ELb0ELi128EEEEEEEEEvNT_6ParamsE --------------------------
	.section	.nv.info._ZN7cutlass13device_kernelIN5flash11enable_sm90INS1_16FlashAttnBwdSm90INS1_25CollectiveMainloopBwdSm90ILi2ELi2ELi2EN4cute5tupleIJNS5_1CILi1EEES8_S8_EEENS6_IJNS7_ILi64EEENS7_ILi128EEENS7_ILi96EEEEEENS_10bfloat16_tEfNS_4arch4Sm90ELb0ELb0ELb0ELb1ELb0ELb1ELb0ELb0ELi2ELi1ELi2ELi1ELb1EEENS1_21CollectiveEpilogueBwdISD_SE_SG_Li256ELb1ELb0ELi1EEENS1_19SingleTileSchedulerILb1ELb0ELb0ELi128EEEEEEEEEvNT_6ParamsE,"",@"SHT_CUDA_INFO"
	.sectionflags	@""
	.align	4


	//----- nvinfo : EIATTR_CUDA_API_VERSION
	.align		4
        /*0000*/ 	.byte	0x04, 0x37
        /*0002*/ 	.short	(.L_228 - .L_227)
.L_227:
        /*0004*/ 	.word	0x00000082


	//----- nvinfo : EIATTR_KPARAM_INFO
	.align		4
.L_228:
        /*0008*/ 	.byte	0x04, 0x17
        /*000a*/ 	.short	(.L_230 - .L_229)
.L_229:
        /*000c*/ 	.word	0x00000000
        /*0010*/ 	.short	0x0000
        /*0012*/ 	.short	0x0000
        /*0014*/ 	.byte	0x00, 0xf0, 0x01, 0x1a


	//----- nvinfo : EIATTR_SPARSE_MMA_MASK
	.align		4
.L_230:
        /*0018*/ 	.byte	0x03, 0x50
        /*001a*/ 	.short	0x0000


	//----- nvinfo : EIATTR_MAXREG_COUNT
	.align		4
        /*001c*/ 	.byte	0x03, 0x1b
        /*001e*/ 	.short	0x00a8


	//----- nvinfo : EIATTR_MERCURY_ISA_VERSION
	.align		4
        /*0020*/ 	.byte	0x03, 0x5f
        /*0022*/ 	.short	0x0101


	//----- nvinfo : EIATTR_VRC_CTA_INIT_COUNT
	.align		4
        /*0024*/ 	.byte	0x02, 0x4a
	.zero		1
	.zero		1


	//----- nvinfo : EIATTR_EXIT_INSTR_OFFSETS
	.align		4
        /*0028*/ 	.byte	0x04, 0x1c
        /*002a*/ 	.short	(.L_232 - .L_231)


	//   ....[0]....
.L_231:
        /*002c*/ 	.word	0x00000010


	//----- nvinfo : EIATTR_MAX_THREADS
	.align		4
.L_232:
        /*0030*/ 	.byte	0x04, 0x05
        /*0032*/ 	.short	(.L_234 - .L_233)
.L_233:
        /*0034*/ 	.word	0x00000180
        /*0038*/ 	.word	0x00000001
        /*003c*/ 	.word	0x00000001


	//----- nvinfo : EIATTR_CBANK_PARAM_SIZE
	.align		4
.L_234:
        /*0040*/ 	.byte	0x03, 0x19
        /*0042*/ 	.short	0x0680


	//----- nvinfo : EIATTR_PARAM_CBANK
	.align		4
        /*0044*/ 	.byte	0x04, 0x0a
        /*0046*/ 	.short	(.L_236 - .L_235)
	.align		4
.L_235:
        /*0048*/ 	.word	index@(.nv.constant0._ZN7cutlass13device_kernelIN5flash11enable_sm90INS1_16FlashAttnBwdSm90INS1_25CollectiveMainloopBwdSm90ILi2ELi2ELi2EN4cute5tupleIJNS5_1CILi1EEES8_S8_EEENS6_IJNS7_ILi64EEENS7_ILi128EEENS7_ILi96EEEEEENS_10bfloat16_tEfNS_4arch4Sm90ELb0ELb0ELb0ELb1ELb0ELb1ELb0ELb0ELi2ELi1ELi2ELi1ELb1EEENS1_21CollectiveEpilogueBwdISD_SE_SG_Li256ELb1ELb0ELi1EEENS1_19SingleTileSchedulerILb1ELb0ELb0ELi128EEEEEEEEEvNT_6ParamsE)
        /*004c*/ 	.short	0x0380
        /*004e*/ 	.short	0x0680


	//----- nvinfo : EIATTR_SW_WAR
	.align		4
.L_236:
        /*0050*/ 	.byte	0x04, 0x36
        /*0052*/ 	.short	(.L_238 - .L_237)
.L_237:
        /*0054*/ 	.word	0x00000008
.L_238:


//--------------------- .nv.info._ZN7cutlass13device_kernelIN5flash11enable_sm90INS1_16FlashAttnBwdSm90INS1_25CollectiveMainloopBwdSm90ILi2ELi2ELi2EN4cute5tupleIJNS5_1CILi1EEES8_S8_EEENS6_IJNS7_ILi64EEENS7_ILi128EEENS7_ILi96EEEEEENS_10bfloat16_tEfNS_4arch4Sm90ELb0ELb0ELb0ELb1ELb1ELb1ELb0ELb0ELi2ELi1ELi2ELi1ELb1EEENS1_21CollectiveEpilogueBwdISD_SE_SG_Li256ELb1ELb0ELi1EEENS1_19SingleTileSchedulerILb1ELb0ELb0ELi128EEEEEEEEEvNT_6ParamsE --------------------------
	.section	.nv.info._ZN7cutlass13device_kernelIN5flash11enable_sm90INS1_16FlashAttnBwdSm90INS1_25CollectiveMainloopBwdSm90ILi2ELi2ELi2EN4cute5tupleIJNS5_1CILi1EEES8_S8_EEENS6_IJNS7_ILi64EEENS7_ILi128EEENS7_ILi96EEEEEENS_10bfloat16_tEfNS_4arch4Sm90ELb0ELb0ELb0ELb1ELb1ELb1ELb0ELb0ELi2ELi1ELi2ELi1ELb1EEENS1_21CollectiveEpilogueBwdISD_SE_SG_Li256ELb1ELb0ELi1EEENS1_19SingleTileSchedulerILb1ELb0ELb0ELi128EEEEEEEEEvNT_6ParamsE,"",@"SHT_CUDA_INFO"
	.sectionflags	@""
	.align	4


	//----- nvinfo : EIATTR_CUDA_API_VERSION
	.align		4
        /*0000*/ 	.byte	0x04, 0x37
        /*0002*/ 	.short	(.L_240 - .L_239)
.L_239:
        /*0004*/ 	.word	0x00000082


	//----- nvinfo : EIATTR_KPARAM_INFO
	.align		4
.L_240:
        /*0008*/ 	.byte	0x04, 0x17
        /*000a*/ 	.short	(.L_242 - .L_241)
.L_241:
        /*000c*/ 	.word	0x00000000
        /*0010*/ 	.short	0x0000
        /*0012*/ 	.short	0x0000
        /*0014*/ 	.byte	0x00, 0xf0, 0x01, 0x1a


	//----- nvinfo : EIATTR_SPARSE_MMA_MASK
	.align		4
.L_242:
        /*0018*/ 	.byte	0x03, 0x50
        /*001a*/ 	.short	0x0000


	//----- nvinfo : EIATTR_MAXREG_COUNT
	.align		4
        /*001c*/ 	.byte	0x03, 0x1b
        /*001e*/ 	.short	0x00a8


	//----- nvinfo : EIATTR_MERCURY_ISA_VERSION
	.align		4
        /*0020*/ 	.byte	0x03, 0x5f
        /*0022*/ 	.short	0x0101


	//----- nvinfo : EIATTR_VRC_CTA_INIT_COUNT
	.align		4
        /*0024*/ 	.byte	0x02, 0x4a
	.zero		1
	.zero		1


	//----- nvinfo : EIATTR_EXIT_INSTR_OFFSETS
	.align		4
        /*0028*/ 	.byte	0x04, 0x1c
        /*002a*/ 	.short	(.L_244 - .L_243)


	//   ....[0]....
.L_243:
        /*002c*/ 	.word	0x00000010


	//----- nvinfo : EIATTR_MAX_THREADS
	.align		4
.L_244:
        /*0030*/ 	.byte	0x04, 0x05
        /*0032*/ 	.short	(.L_246 - .L_245)
.L_245:
        /*0034*/ 	.word	0x00000180
        /*0038*/ 	.word	0x00000001
        /*003c*/ 	.word	0x00000001


	//----- nvinfo : EIATTR_CBANK_PARAM_SIZE
	.align		4
.L_246:
        /*0040*/ 	.byte	0x03, 0x19
        /*0042*/ 	.short	0x0680


	//----- nvinfo : EIATTR_PARAM_CBANK
	.align		4
        /*0044*/ 	.byte	0x04, 0x0a
        /*0046*/ 	.short	(.L_248 - .L_247)
	.align		4
.L_247:
        /*0048*/ 	.word	index@(.nv.constant0._ZN7cutlass13device_kernelIN5flash11enable_sm90INS1_16FlashAttnBwdSm90INS1_25CollectiveMainloopBwdSm90ILi2ELi2ELi2EN4cute5tupleIJNS5_1CILi1EEES8_S8_EEENS6_IJNS7_ILi64EEENS7_ILi128EEENS7_ILi96EEEEEENS_10bfloat16_tEfNS_4arch4Sm90ELb0ELb0ELb0ELb1ELb1ELb1ELb0ELb0ELi2ELi1ELi2ELi1ELb1EEENS1_21CollectiveEpilogueBwdISD_SE_SG_Li256ELb1ELb0ELi1EEENS1_19SingleTileSchedulerILb1ELb0ELb0ELi128EEEEEEEEEvNT_6ParamsE)
        /*004c*/ 	.short	0x0380
        /*004e*/ 	.short	0x0680


	//----- nvinfo : EIATTR_SW_WAR
	.align		4
.L_248:
        /*0050*/ 	.byte	0x04, 0x36
        /*0052*/ 	.short	(.L_250 - .L_249)
.L_249:
        /*0054*/ 	.word	0x00000008
.L_250:


//--------------------- .nv.info._ZN7cutlass13device_kernelIN5flash11enable_sm90INS1_16FlashAttnBwdSm90INS1_25CollectiveMainloopBwdSm90ILi2ELi2ELi2EN4cute5tupleIJNS5_1CILi1EEES8_S8_EEENS6_IJNS7_ILi64EEENS7_ILi128EEENS7_ILi96EEEEEENS_10bfloat16_tEfNS_4arch4Sm90ELb0ELb0ELb0ELb1ELb0ELb1ELb0ELb0ELi2ELi1ELi2ELi1ELb1EEENS1_24CollectiveEpilogueBwdGQAISD_fSG_Li256ELb1ELb0EEENS1_19SingleTileSchedulerILb1ELb0ELb0ELi128EEEEEEEEEvNT_6ParamsE --------------------------
	.section	.nv.info._ZN7cutlass13device_kernelIN5flash11enable_sm90INS1_16FlashAttnBwdSm90INS1_25CollectiveMainloopBwdSm90ILi2ELi2ELi2EN4cute5tupleIJNS5_1CILi1EEES8_S8_EEENS6_IJNS7_ILi64EEENS7_ILi128EEENS7_ILi96EEEEEENS_10bfloat16_tEfNS_4arch4Sm90ELb0ELb0ELb0ELb1ELb0ELb1ELb0ELb0ELi2ELi1ELi2ELi1ELb1EEENS1_24CollectiveEpilogueBwdGQAISD_fSG_Li256ELb1ELb0EEENS1_19SingleTileSchedulerILb1ELb0ELb0ELi128EEEEEEEEEvNT_6ParamsE,"",@"SHT_CUDA_INFO"
	.sectionflags	@""
	.align	4


	//----- nvinfo : EIATTR_CUDA_API_VERSION
	.align		4
        /*0000*/ 	.byte	0x04, 0x37
        /*0002*/ 	.short	(.L_252 - .L_251)
.L_251:
        /*0004*/ 	.word	0x00000082


	//----- nvinfo : EIATTR_KPARAM_INFO
	.align		4
.L_252:
        /*0008*/ 	.byte	0x04, 0x17
        /*000a*/ 	.short	(.L_254 - .L_253)
.L_253:
        /*000c*/ 	.word	0x00000000
        /*0010*/ 	.short	0x0000
        /*0012*/ 	.short	0x0000
        /*0014*/ 	.byte	0x00, 0xf0, 0x01, 0x1a


	//----- nvinfo : EIATTR_SPARSE_MMA_MASK
	.align		4
.L_254:
        /*0018*/ 	.byte	0x03, 0x50
        /*001a*/ 	.short	0x0000


	//----- nvinfo : EIATTR_MAXREG_COUNT
	.align		4
        /*001c*/ 	.byte	0x03, 0x1b
        /*001e*/ 	.short	0x00a8


	//----- nvinfo : EIATTR_MERCURY_ISA_VERSION
	.align		4
        /*0020*/ 	.byte	0x03, 0x5f
        /*0022*/ 	.short	0x0101


	//----- nvinfo : EIATTR_VRC_CTA_INIT_COUNT
	.align		4
        /*0024*/ 	.byte	0x02, 0x4a
	.zero		1
	.zero		1


	//----- nvinfo : EIATTR_EXIT_INSTR_OFFSETS
	.align		4
        /*0028*/ 	.byte	0x04, 0x1c
        /*002a*/ 	.short	(.L_256 - .L_255)


	//   ....[0]....
.L_255:
        /*002c*/ 	.word	0x00000010


	//----- nvinfo : EIATTR_MAX_THREADS
	.align		4
.L_256:
        /*0030*/ 	.byte	0x04, 0x05
        /*0032*/ 	.short	(.L_258 - .L_257)
.L_257:
        /*0034*/ 	.word	0x00000180
        /*0038*/ 	.word	0x00000001
        /*003c*/ 	.word	0x00000001


	//----- nvinfo : EIATTR_CBANK_PARAM_SIZE
	.align		4
.L_258:
        /*0040*/ 	.byte	0x03, 0x19
        /*0042*/ 	.short	0x0680


	//----- nvinfo : EIATTR_PARAM_CBANK
	.align		4
        /*0044*/ 	.byte	0x04, 0x0a
        /*0046*/ 	.short	(.L_260 - .L_259)
	.align		4
.L_259:
        /*0048*/ 	.word	index@(.nv.constant0._ZN7cutlass13device_kernelIN5flash11enable_sm90INS1_16FlashAttnBwdSm90INS1_25CollectiveMainloopBwdSm90ILi2ELi2ELi2EN4cute5tupleIJNS5_1CILi1EEES8_S8_EEENS6_IJNS7_ILi64EEENS7_ILi128EEENS7_ILi96EEEEEENS_10bfloat16_tEfNS_4arch4Sm90ELb0ELb0ELb0ELb1ELb0ELb1ELb0ELb0ELi2ELi1ELi2ELi1ELb1EEENS1_24CollectiveEpilogueBwdGQAISD_fSG_Li256ELb1ELb0EEENS1_19SingleTileSchedulerILb1ELb0ELb0ELi128EEEEEEEEEvNT_6ParamsE)
        /*004c*/ 	.short	0x0380
        /*004e*/ 	.short	0x0680


	//----- nvinfo : EIATTR_SW_WAR
	.align		4
.L_260:
        /*0050*/ 	.byte	0x04, 0x36
        /*0052*/ 	.short	(.L_262 - .L_261)
.L_261:
        /*0054*/ 	.word	0x00000008
.L_262:


//--------------------- .nv.info._ZN7cutlass13device_kernelIN5flash11enable_sm90INS1_16FlashAttnBwdSm90INS1_25CollectiveMainloopBwdSm90ILi2ELi2ELi2EN4cute5tupleIJNS5_1CILi1EEES8_S8_EEENS6_IJNS7_ILi64EEENS7_ILi128EEENS7_ILi96EEEEEENS_10bfloat16_tEfNS_4arch4Sm90ELb0ELb0ELb0ELb1ELb1ELb1ELb0ELb0ELi2ELi1ELi2ELi1ELb1EEENS1_24CollectiveEpilogueBwdGQAISD_fSG_Li256ELb1ELb1EEENS1_19SingleTileSchedulerILb1ELb0ELb0ELi128EEEEEEEEEvNT_6ParamsE --------------------------
	.section	.nv.info._ZN7cutlass13device_kernelIN5flash11enable_sm90INS1_16FlashAttnBwdSm90INS1_25CollectiveMainloopBwdSm90ILi2ELi2ELi2EN4cute5tupleIJNS5_1CILi1EEES8_S8_EEENS6_IJNS7_ILi64EEENS7_ILi128EEENS7_ILi96EEEEEENS_10bfloat16_tEfNS_4arch4Sm90ELb0ELb0ELb0ELb1ELb1ELb1ELb0ELb0ELi2ELi1ELi2ELi1ELb1EEENS1_24CollectiveEpilogueBwdGQAISD_fSG_Li256ELb1ELb1EEENS1_19SingleTileSchedulerILb1ELb0ELb0ELi128EEEEEEEEEvNT_6ParamsE,"",@"SHT_CUDA_INFO"
	.sectionflags	@""
	.align	4


	//----- nvinfo : EIATTR_CUDA_API_VERSION
	.align		4
        /*0000*/ 	.byte	0x04, 0x37
        /*0002*/ 	.short	(.L_264 - .L_263)
.L_263:
        /*0004*/ 	.word	0x00000082


	//----- nvinfo : EIATTR_KPARAM_INFO
	.align		4
.L_264:
        /*0008*/ 	.byte	0x04, 0x17
        /*000a*/ 	.short	(.L_266 - .L_265)
.L_265:
        /*000c*/ 	.word	0x00000000
        /*0010*/ 	.short	0x0000
        /*0012*/ 	.short	0x0000
        /*0014*/ 	.byte	0x00, 0xf0, 0x01, 0x1a


	//----- nvinfo : EIATTR_SPARSE_MMA_MASK
	.align		4
.L_266:
        /*0018*/ 	.byte	0x03, 0x50
        /*001a*/ 	.short	0x0000


	//----- nvinfo : EIATTR_MAXREG_COUNT
	.align		4
        /*001c*/ 	.byte	0x03, 0x1b
        /*001e*/ 	.short	0x00a8


	//----- nvinfo : EIATTR_MERCURY_ISA_VERSION
	.align		4
        /*0020*/ 	.byte	0x03, 0x5f
        /*0022*/ 	.short	0x0101


	//----- nvinfo : EIATTR_VRC_CTA_INIT_COUNT
	.align		4
        /*0024*/ 	.byte	0x02, 0x4a
	.zero		1
	.zero		1


	//----- nvinfo : EIATTR_EXIT_INSTR_OFFSETS
	.align		4
        /*0028*/ 	.byte	0x04, 0x1c
        /*002a*/ 	.short	(.L_268 - .L_267)


	//   ....[0]....
.L_267:
        /*002c*/ 	.word	0x00000010


	//----- nvinfo : EIATTR_MAX_THREADS
	.align		4
.L_268:
        /*0030*/ 	.byte	0x04, 0x05
        /*0032*/ 	.short	(.L_270 - .L_269)
.L_269:
        /*0034*/ 	.word	0x00000180
        /*0038*/ 	.word	0x00000001
        /*003c*/ 	.word	0x00000001


	//----- nvinfo : EIATTR_CBANK_PARAM_SIZE
	.align		4
.L_270:
        /*0040*/ 	.byte	0x03, 0x19
        /*0042*/ 	.short	0x0680


	//----- nvinfo : EIATTR_PARAM_CBANK
	.align		4
        /*0044*/ 	.byte	0x04, 0x0a
        /*0046*/ 	.short	(.L_272 - .L_271)
	.align		4
.L_271:
        /*0048*/ 	.word	index@(.nv.constant0._ZN7cutlass13device_kernelIN5flash11enable_sm90INS1_16FlashAttnBwdSm90INS1_25CollectiveMainloopBwdSm90ILi2ELi2ELi2EN4cute5tupleIJNS5_1CILi1EEES8_S8_EEENS6_IJNS7_ILi64EEENS7_ILi128EEENS7_ILi96EEEEEENS_10bfloat16_tEfNS_4arch4Sm90ELb0ELb0ELb0ELb1ELb1ELb1ELb0ELb0ELi2ELi1ELi2ELi1ELb1EEENS1_24CollectiveEpilogueBwdGQAISD_fSG_Li256ELb1ELb1EEENS1_19SingleTileSchedulerILb1ELb0ELb0ELi128EEEEEEEEEvNT_6ParamsE)
        /*004c*/ 	.short	0x0380
        /*004e*/ 	.short	0x0680


	//----- nvinfo : EIATTR_SW_WAR
	.align		4
.L_272:
        /*0050*/ 	.byte	0x04, 0x36
        /*0052*/ 	.short	(.L_274 - .L_273)
.L_273:
        /*0054*/ 	.word	0x00000008
.L_274:


//--------------------- .nv.info._ZN7cutlass13device_kernelIN5flash11enable_sm90INS1_16FlashAttnBwdSm90INS1_25CollectiveMainloopBwdSm90ILi2ELi2ELi2EN4cute5tupleIJNS5_1CILi1EEES8_S8_EEENS6_IJNS7_ILi64EEENS7_ILi128EEENS7_ILi96EEEEEENS_10bfloat16_tEfNS_4arch4Sm90ELb0ELb1ELb0ELb0ELb0ELb1ELb0ELb0ELi2ELi1ELi2ELi1ELb1EEENS1_21CollectiveEpilogueBwdISD_SE_SG_Li256ELb0ELb0ELi1EEENS1_19SingleTileSchedulerILb0ELb0ELb0ELi128EEEEEEEEEvNT_6ParamsE --------------------------
	.section	.nv.info._ZN7cutlass13device_kernelIN5flash11enable_sm90INS1_16FlashAttnBwdSm90INS1_25CollectiveMainloopBwdSm90ILi2ELi2ELi2EN4cute5tupleIJNS5_1CILi1EEES8_S8_EEENS6_IJNS7_ILi64EEENS7_ILi128EEENS7_ILi96EEEEEENS_10bfloat16_tEfNS_4arch4Sm90ELb0ELb1ELb0ELb0ELb0ELb1ELb0ELb0ELi2ELi1ELi2ELi1ELb1EEENS1_21CollectiveEpilogueBwdISD_SE_SG_Li256ELb0ELb0ELi1EEENS1_19SingleTileSchedulerILb0ELb0ELb0ELi128EEEEEEEEEvNT_6ParamsE,"",@"SHT_CUDA_INFO"
	.sectionflags	@""
	.align	4


	//----- nvinfo : EIATTR_CUDA_API_VERSION
	.align		4
        /*0000*/ 	.byte	0x04, 0x37
        /*0002*/ 	.short	(.L_276 - .L_275)
.L_275:
        /*0004*/ 	.word	0x00000082


	//----- nvinfo : EIATTR_KPARAM_INFO
	.align		4
.L_276:
        /*0008*/ 	.byte	0x04, 0x17
        /*000a*/ 	.short	(.L_278 - .L_277)
.L_277:
        /*000c*/ 	.word	0x00000000
        /*0010*/ 	.short	0x0000
        /*0012*/ 	.short	0x0000
        /*0014*/ 	.byte	0x00, 0xf0, 0x01, 0x24


	//----- nvinfo : EIATTR_SPARSE_MMA_MASK
	.align		4
.L_278:
        /*0018*/ 	.byte	0x03, 0x50
        /*001a*/ 	.short	0x0000


	//----- nvinfo : EIATTR_MAXREG_COUNT
	.align		4
        /*001c*/ 	.byte	0x03, 0x1b
        /*001e*/ 	.short	0x00a8


	//----- nvinfo : EIATTR_MERCURY_ISA_VERSION
	.align		4
        /*0020*/ 	.byte	0x03, 0x5f
        /*0022*/ 	.short	0x0101


	//----- nvinfo : EIATTR_VRC_CTA_INIT_COUNT
	.align		4
        /*0024*/ 	.byte	0x02, 0x4a
	.zero		1
	.zero		1


	//----- nvinfo : EIATTR_EXIT_INSTR_OFFSETS
	.align		4
        /*0028*/ 	.byte	0x04, 0x1c
        /*002a*/ 	.short	(.L_280 - .L_279)


	//   ....[0]....
.L_279:
        /*002c*/ 	.word	0x00000010


	//----- nvinfo : EIATTR_MAX_THREADS
	.align		4
.L_280:
        /*0030*/ 	.byte	0x04, 0x05
        /*0032*/ 	.short	(.L_282 - .L_281)
.L_281:
        /*0034*/ 	.word	0x00000180
        /*0038*/ 	.word	0x00000001
        /*003c*/ 	.word	0x00000001


	//----- nvinfo : EIATTR_CBANK_PARAM_SIZE
	.align		4
.L_282:
        /*0040*/ 	.byte	0x03, 0x19
        /*0042*/ 	.short	0x0900


	//----- nvinfo : EIATTR_PARAM_CBANK
	.align		4
        /*0044*/ 	.byte	0x04, 0x0a
        /*0046*/ 	.short	(.L_284 - .L_283)
	.align		4
.L_283:
        /*0048*/ 	.word	index@(.nv.constant0._ZN7cutlass13device_kernelIN5flash11enable_sm90INS1_16FlashAttnBwdSm90INS1_25CollectiveMainloopBwdSm90ILi2ELi2ELi2EN4cute5tupleIJNS5_1CILi1EEES8_S8_EEENS6_IJNS7_ILi64EEENS7_ILi128EEENS7_ILi96EEEEEENS_10bfloat16_tEfNS_4arch4Sm90ELb0ELb1ELb0ELb0ELb0ELb1ELb0ELb0ELi2ELi1ELi2ELi1ELb1EEENS1_21CollectiveEpilogueBwdISD_SE_SG_Li256ELb0ELb0ELi1EEENS1_19SingleTileSchedulerILb0ELb0ELb0ELi128EEEEEEEEEvNT_6ParamsE)
        /*004c*/ 	.short	0x0380
        /*004e*/ 	.short	0x0900


	//----- nvinfo : EIATTR_SW_WAR
	.align		4
.L_284:
        /*0050*/ 	.byte	0x04, 0x36
        /*0052*/ 	.short	(.L_286 - .L_285)
.L_285:
        /*0054*/ 	.word	0x00000008
.L_286:


//--------------------- .nv.info._ZN7cutlass13device_kernelIN5flash11enable_sm90INS1_16FlashAttnBwdSm90INS1_25CollectiveMainloopBwdSm90ILi2ELi2ELi2EN4cute5tupleIJNS5_1CILi1EEES8_S8_EEENS6_IJNS7_ILi64EEENS7_ILi128EEENS7_ILi96EEEEEENS_10bfloat16_tEfNS_4arch4Sm90ELb0ELb1ELb0ELb0ELb1ELb1ELb0ELb0ELi2ELi1ELi2ELi1ELb1EEENS1_21CollectiveEpilogueBwdISD_SE_SG_Li256ELb0ELb0ELi1EEENS1_19SingleTileSchedulerILb0ELb0ELb0ELi128EEEEEEEEEvNT_6ParamsE --------------------------
	.section	.nv.info._ZN7cutlass13device_kernelIN5flash11enable_sm90INS1_16FlashAttnBwdSm90INS1_25CollectiveMainloopBwdSm90ILi2ELi2ELi2EN4cute5tupleIJNS5_1CILi1EEES8_S8_EEENS6_IJNS7_ILi64EEENS7_ILi128EEENS7_ILi96EEEEEENS_10bfloat16_tEfNS_4arch4Sm90ELb0ELb1ELb0ELb0ELb1ELb1ELb0ELb0ELi2ELi1ELi2ELi1ELb1EEENS1_21CollectiveEpilogueBwdISD_SE_SG_Li256ELb0ELb0ELi1EEENS1_19SingleTileSchedulerILb0ELb0ELb0ELi128EEEEEEEEEvNT_6ParamsE,"",@"SHT_CUDA_INFO"
	.sectionflags	@""
	.align	4


	//----- nvinfo : EIATTR_CUDA_API_VERSION
	.align		4
        /*0000*/ 	.byte	0x04, 0x37
        /*0002*/ 	.short	(.L_288 - .L_287)
.L_287:
        /*0004*/ 	.word	0x00000082


	//----- nvinfo : EIATTR_KPARAM_INFO
	.align		4
.L_288:
        /*0008*/ 	.byte	0x04, 0x17
        /*000a*/ 	.short	(.L_290 - .L_289)
.L_289:
        /*000c*/ 	.word	0x00000000
        /*0010*/ 	.short	0x0000
        /*0012*/ 	.short	0x0000
        /*0014*/ 	.byte	0x00, 0xf0, 0x01, 0x24


	//----- nvinfo : EIATTR_SPARSE_MMA_MASK
	.align		4
.L_290:
        /*0018*/ 	.byte	0x03, 0x50
        /*001a*/ 	.short	0x0000


	//----- nvinfo : EIATTR_MAXREG_COUNT
	.align		4
        /*001c*/ 	.byte	0x03, 0x1b
        /*001e*/ 	.short	0x00a8


	//----- nvinfo : EIATTR_MERCURY_ISA_VERSION
	.align		4
        /*0020*/ 	.byte	0x03, 0x5f
        /*0022*/ 	.short	0x0101


	//----- nvinfo : EIATTR_VRC_CTA_INIT_COUNT
	.align		4
        /*0024*/ 	.byte	0x02, 0x4a
	.zero		1
	.zero		1


	//----- nvinfo : EIATTR_EXIT_INSTR_OFFSETS
	.align		4
        /*0028*/ 	.byte	0x04, 0x1c
        /*002a*/ 	.short	(.L_292 - .L_291)


	//   ....[0]....
.L_291:
        /*002c*/ 	.word	0x00000010


	//----- nvinfo : EIATTR_MAX_THREADS
	.align		4
.L_292:
        /*0030*/ 	.byte	0x04, 0x05
        /*0032*/ 	.short	(.L_294 - .L_293)
.L_293:
        /*0034*/ 	.word	0x00000180
        /*0038*/ 	.word	0x00000001
        /*003c*/ 	.word	0x00000001


	//----- nvinfo : EIATTR_CBANK_PARAM_SIZE
	.align		4
.L_294:
        /*0040*/ 	.byte	0x03, 0x19
        /*0042*/ 	.short	0x0900


	//----- nvinfo : EIATTR_PARAM_CBANK
	.align		4
        /*0044*/ 	.byte	0x04, 0x0a
        /*0046*/ 	.short	(.L_296 - .L_295)
	.align		4
.L_295:
        /*0048*/ 	.word	index@(.nv.constant0._ZN7cutlass13device_kernelIN5flash11enable_sm90INS1_16FlashAttnBwdSm90INS1_25CollectiveMainloopBwdSm90ILi2ELi2ELi2EN4cute5tupleIJNS5_1CILi1EEES8_S8_EEENS6_IJNS7_ILi64EEENS7_ILi128EEENS7_ILi96EEEEEENS_10bfloat16_tEfNS_4arch4Sm90ELb0ELb1ELb0ELb0ELb1ELb1ELb0ELb0ELi2ELi1ELi2ELi1ELb1EEENS1_21CollectiveEpilogueBwdISD_SE_SG_Li256ELb0ELb0ELi1EEENS1_19SingleTileSchedulerILb0ELb0ELb0ELi128EEEEEEEEEvNT_6ParamsE)
        /*004c*/ 	.short	0x0380
        /*004e*/ 	.short	0x0900


	//----- nvinfo : EIATTR_SW_WAR
	.align		4
.L_296:
        /*0050*/ 	.byte	0x04, 0x36
        /*0052*/ 	.short	(.L_298 - .L_297)
.L_297:
        /*0054*/ 	.word	0x00000008
.L_298:


//--------------------- .nv.info._ZN7cutlass13device_kernelIN5flash11enable_sm90INS1_16FlashAttnBwdSm90INS1_25CollectiveMainloopBwdSm90ILi2ELi2ELi2EN4cute5tupleIJNS5_1CILi1EEES8_S8_EEENS6_IJNS7_ILi64EEENS7_ILi128EEENS7_ILi96EEEEEENS_10bfloat16_tEfNS_4arch4Sm90ELb0ELb1ELb0ELb0ELb0ELb1ELb0ELb0ELi2ELi1ELi2ELi1ELb1EEENS1_24CollectiveEpilogueBwdGQAISD_fSG_Li256ELb0ELb0EEENS1_19SingleTileSchedulerILb0ELb0ELb0ELi128EEEEEEEEEvNT_6ParamsE --------------------------
	.section	.nv.info._ZN7cutlass13device_kernelIN5flash11enable_sm90INS1_16FlashAttnBwdSm90INS1_25CollectiveMainloopBwdSm90ILi2ELi2ELi2EN4cute5tupleIJNS5_1CILi1EEES8_S8_EEENS6_IJNS7_ILi64EEENS7_ILi128EEENS7_ILi96EEEEEENS_10bfloat16_tEfNS_4arch4Sm90ELb0ELb1ELb0ELb0ELb0ELb1ELb0ELb0ELi2ELi1ELi2ELi1ELb1EEENS1_24CollectiveEpilogueBwdGQAISD_fSG_Li256ELb0ELb0EEENS1_19SingleTileSchedulerILb0ELb0ELb0ELi128EEEEEEEEEvNT_6ParamsE,"",@"SHT_CUDA_INFO"
	.sectionflags	@""
	.align	4


	//----- nvinfo : EIATTR_CUDA_API_VERSION
	.align		4
        /*0000*/ 	.byte	0x04, 0x37
        /*0002*/ 	.short	(.L_300 - .L_299)
.L_299:
        /*0004*/ 	.word	0x00000082


	//----- nvinfo : EIATTR_KPARAM_INFO
	.align		4
.L_300:
        /*0008*/ 	.byte	0x04, 0x17
        /*000a*/ 	.short	(.L_302 - .L_301)
.L_301:
        /*000c*/ 	.word	0x00000000
        /*0010*/ 	.short	0x0000
        /*0012*/ 	.short	0x0000
        /*0014*/ 	.byte	0x00, 0xf0, 0x01, 0x1a


	//----- nvinfo : EIATTR_SPARSE_MMA_MASK
	.align		4
.L_302:
        /*0018*/ 	.byte	0x03, 0x50
        /*001a*/ 	.short	0x0000


	//----- nvinfo : EIATTR_MAXREG_COUNT
	.align		4
        /*001c*/ 	.byte	0x03, 0x1b
        /*001e*/ 	.short	0x00a8


	//----- nvinfo : EIATTR_MERCURY_ISA_VERSION
	.align		4
        /*0020*/ 	.byte	0x03, 0x5f
        /*0022*/ 	.short	0x0101


	//----- nvinfo : EIATTR_VRC_CTA_INIT_COUNT
	.align		4
        /*0024*/ 	.byte	0x02, 0x4a
	.zero		1
	.zero		1


	//----- nvinfo : EIATTR_EXIT_INSTR_OFFSETS
	.align		4
        /*0028*/ 	.byte	0x04, 0x1c
        /*002a*/ 	.short	(.L_304 - .L_303)


	//   ....[0]....
.L_303:
        /*002c*/ 	.word	0x00000010


	//----- nvinfo : EIATTR_MAX_THREADS
	.align		4
.L_304:
        /*0030*/ 	.byte	0x04, 0x05
        /*0032*/ 	.short	(.L_306 - .L_305)
.L_305:
        /*0034*/ 	.word	0x00000180
        /*0038*/ 	.word	0x00000001
        /*003c*/ 	.word	0x00000001


	//----- nvinfo : EIATTR_CBANK_PARAM_SIZE
	.align		4
.L_306:
        /*0040*/ 	.byte	0x03, 0x19
        /*0042*/ 	.short	0x0680


	//----- nvinfo : EIATTR_PARAM_CBANK
	.align		4
        /*0044*/ 	.byte	0x04, 0x0a
        /*0046*/ 	.short	(.L_308 - .L_307)
	.align		4
.L_307:
        /*0048*/ 	.word	index@(.nv.constant0._ZN7cutlass13device_kernelIN5flash11enable_sm90INS1_16FlashAttnBwdSm90INS1_25CollectiveMainloopBwdSm90ILi2ELi2ELi2EN4cute5tupleIJNS5_1CILi1EEES8_S8_EEENS6_IJNS7_ILi64EEENS7_ILi128EEENS7_ILi96EEEEEENS_10bfloat16_tEfNS_4arch4Sm90ELb0ELb1ELb0ELb0ELb0ELb1ELb0ELb0ELi2ELi1ELi2ELi1ELb1EEENS1_24CollectiveEpilogueBwdGQAISD_fSG_Li256ELb0ELb0EEENS1_19SingleTileSchedulerILb0ELb0ELb0ELi128EEEEEEEEEvNT_6ParamsE)
        /*004c*/ 	.short	0x0380
        /*004e*/ 	.short	0x0680


	//----- nvinfo : EIATTR_SW_WAR
	.align		4
.L_308:
        /*0050*/ 	.byte	0x04, 0x36
        /*0052*/ 	.short	(.L_310 - .L_309)
.L_309:
        /*0054*/ 	.word	0x00000008
.L_310:


//--------------------- .nv.info._ZN7cutlass13device_kernelIN5flash11enable_sm90INS1_16FlashAttnBwdSm90INS1_25CollectiveMainloopBwdSm90ILi2ELi2ELi2EN4cute5tupleIJNS5_1CILi1EEES8_S8_EEENS6_IJNS7_ILi64EEENS7_ILi128EEENS7_ILi96EEEEEENS_10bfloat16_tEfNS_4arch4Sm90ELb0ELb1ELb0ELb0ELb1ELb1ELb0ELb0ELi2ELi1ELi2ELi1ELb1EEENS1_24CollectiveEpilogueBwdGQAISD_fSG_Li256ELb0ELb1EEENS1_19SingleTileSchedulerILb0ELb0ELb0ELi128EEEEEEEEEvNT_6ParamsE --------------------------
	.section	.nv.info._ZN7cutlass13device_kernelIN5flash11enable_sm90INS1_16FlashAttnBwdSm90INS1_25CollectiveMainloopBwdSm90ILi2ELi2ELi2EN4cute5tupleIJNS5_1CILi1EEES8_S8_EEENS6_IJNS7_ILi64EEENS7_ILi128EEENS7_ILi96EEEEEENS_10bfloat16_tEfNS_4arch4Sm90ELb0ELb1ELb0ELb0ELb1ELb1ELb0ELb0ELi2ELi1ELi2ELi1ELb1EEENS1_24CollectiveEpilogueBwdGQAISD_fSG_Li256ELb0ELb1EEENS1_19SingleTileSchedulerILb0ELb0ELb0ELi128EEEEEEEEEvNT_6ParamsE,"",@"SHT_CUDA_INFO"
	.sectionflags	@""
	.align	4


	//----- nvinfo : EIATTR_CUDA_API_VERSION
	.align		4
        /*0000*/ 	.byte	0x04, 0x37
        /*0002*/ 	.short	(.L_312 - .L_311)
.L_311:
        /*0004*/ 	.word	0x00000082


	//----- nvinfo : EIATTR_KPARAM_INFO
	.align		4
.L_312:
        /*0008*/ 	.byte	0x04, 0x17
        /*000a*/ 	.short	(.L_314 - .L_313)
.L_313:
        /*000c*/ 	.word	0x00000000
        /*0010*/ 	.short	0x0000
        /*0012*/ 	.short	0x0000
        /*0014*/ 	.byte	0x00, 0xf0, 0x01, 0x1a


	//----- nvinfo : EIATTR_SPARSE_MMA_MASK
	.align		4
.L_314:
        /*0018*/ 	.byte	0x03, 0x50
        /*001a*/ 	.short	0x0000


	//----- nvinfo : EIATTR_MAXREG_COUNT
	.align		4
        /*001c*/ 	.byte	0x03, 0x1b
        /*001e*/ 	.short	0x00a8


	//----- nvinfo : EIATTR_MERCURY_ISA_VERSION
	.align		4
        /*0020*/ 	.byte	0x03, 0x5f
        /*0022*/ 	.short	0x0101


	//----- nvinfo : EIATTR_VRC_CTA_INIT_COUNT
	.align		4
        /*0024*/ 	.byte	0x02, 0x4a
	.zero		1
	.zero		1


	//----- nvinfo : EIATTR_EXIT_INSTR_OFFSETS
	.align		4
        /*0028*/ 	.byte	0x04, 0x1c
        /*002a*/ 	.short	(.L_316 - .L_315)


	//   ....[0]....
.L_315:
        /*002c*/ 	.word	0x00000010


	//----- nvinfo : EIATTR_MAX_THREADS
	.align		4
.L_316:
        /*0030*/ 	.byte	0x04, 0x05
        /*0032*/ 	.short	(.L_318 - .L_317)
.L_317:
        /*0034*/ 	.word	0x00000180
        /*0038*/ 	.word	0x00000001
        /*003c*/ 	.word	0x00000001


	//----- nvinfo : EIATTR_CBANK_PARAM_SIZE
	.align		4
.L_318:
        /*0040*/ 	.byte	0x03, 0x19
        /*0042*/ 	.short	0x0680


	//----- nvinfo : EIATTR_PARAM_CBANK
	.align		4
        /*0044*/ 	.byte	0x04, 0x0a
        /*0046*/ 	.short	(.L_320 - .L_319)
	.align		4
.L_319:
        /*0048*/ 	.word	index@(.nv.constant0._ZN7cutlass13device_kernelIN5flash11enable_sm90INS1_16FlashAttnBwdSm90INS1_25CollectiveMainloopBwdSm90ILi2ELi2ELi2EN4cute5tupleIJNS5_1CILi1EEES8_S8_EEENS6_IJNS7_ILi64EEENS7_ILi128EEENS7_ILi96EEEEEENS_10bfloat16_tEfNS_4arch4Sm90ELb0ELb1ELb0ELb0ELb1ELb1ELb0ELb0ELi2ELi1ELi2ELi1ELb1EEENS1_24CollectiveEpilogueBwdGQAISD_fSG_Li256ELb0ELb1EEENS1_19SingleTileSchedulerILb0ELb0ELb0ELi128EEEEEEEEEvNT_6ParamsE)
        /*004c*/ 	.short	0x0380
        /*004e*/ 	.short	0x0680


	//----- nvinfo : EIATTR_SW_WAR
	.align		4
.L_320:
        /*0050*/ 	.byte	0x04, 0x36
        /*0052*/ 	.short	(.L_322 - .L_321)
.L_321:
        /*0054*/ 	.word	0x00000008
.L_322:


//--------------------- .nv.info._ZN7cutlass13device_kernelIN5flash11enable_sm90INS1_16FlashAttnBwdSm90INS1_25CollectiveMainloopBwdSm90ILi2ELi2ELi2EN4cute5tupleIJNS5_1CILi1EEES8_S8_EEENS6_IJNS7_ILi64EEENS7_ILi128EEENS7_ILi96EEEEEENS_10bfloat16_tEfNS_4arch4Sm90ELb0ELb1ELb0ELb1ELb0ELb1ELb0ELb0ELi2ELi1ELi2ELi1ELb1EEENS1_21CollectiveEpilogueBwdISD_SE_SG_Li256ELb1ELb0ELi1EEENS1_19SingleTileSchedulerILb1ELb0ELb0ELi128EEEEEEEEEvNT_6ParamsE --------------------------
	.section	.nv.info._ZN7cutlass13device_kernelIN5flash11enable_sm90INS1_16FlashAttnBwdSm90INS1_25CollectiveMainloopBwdSm90ILi2ELi2ELi2EN4cute5tupleIJNS5_1CILi1EEES8_S8_EEENS6_IJNS7_ILi64EEENS7_ILi128EEENS7_ILi96EEEEEENS_10bfloat16_tEfNS_4arch4Sm90ELb0ELb1ELb0ELb1ELb0ELb1ELb0ELb0ELi2ELi1ELi2ELi1ELb1EEENS1_21CollectiveEpilogueBwdISD_SE_SG_Li256ELb1ELb0ELi1EEENS1_19SingleTileSchedulerILb1ELb0ELb0ELi128EEEEEEEEEvNT_6ParamsE,"",@"SHT_CUDA_INFO"
	.sectionflags	@""
	.align	4


	//----- nvinfo : EIATTR_CUDA_API_VERSION
	.align		4
        /*0000*/ 	.byte	0x04, 0x37
        /*0002*/ 	.short	(.L_324 - .L_323)
.L_323:
        /*0004*/ 	.word	0x00000082


	//----- nvinfo : EIATTR_KPARAM_INFO
	.align		4
.L_324:
        /*0008*/ 	.byte	0x04, 0x17
        /*000a*/ 	.short	(.L_326 - .L_325)
.L_325:
        /*000c*/ 	.word	0x00000000
        /*0010*/ 	.short	0x0000
        /*0012*/ 	.short	0x0000
        /*0014*/ 	.byte	0x00, 0xf0, 0x01, 0x1a


	//----- nvinfo : EIATTR_SPARSE_MMA_MASK
	.align		4
.L_326:
        /*0018*/ 	.byte	0x03, 0x50
        /*001a*/ 	.short	0x0000


	//----- nvinfo : EIATTR_MAXREG_COUNT
	.align		4
        /*001c*/ 	.byte	0x03, 0x1b
        /*001e*/ 	.short	0x00a8


	//----- nvinfo : EIATTR_MERCURY_ISA_VERSION
	.align		4
        /*0020*/ 	.byte	0x03, 0x5f
        /*0022*/ 	.short	0x0101


	//----- nvinfo : EIATTR_VRC_CTA_INIT_COUNT
	.align		4
        /*0024*/ 	.byte	0x02, 0x4a
	.zero		1
	.zero		1


	//----- nvinfo : EIATTR_EXIT_INSTR_OFFSETS
	.align		4
        /*0028*/ 	.byte	0x04, 0x1c
        /*002a*/ 	.short	(.L_328 - .L_327)


	//   ....[0]....
.L_327:
        /*002c*/ 	.word	0x00000010


	//----- nvinfo : EIATTR_MAX_THREADS
	.align		4
.L_328:
        /*0030*/ 	.byte	0x04, 0x05
        /*0032*/ 	.short	(.L_330 - .L_329)
.L_329:
        /*0034*/ 	.word	0x00000180
        /*0038*/ 	.word	0x00000001
        /*003c*/ 	.word	0x00000001


	//----- nvinfo : EIATTR_CBANK_PARAM_SIZE
	.align		4
.L_330:
        /*0040*/ 	.byte	0x03, 0x19
        /*0042*/ 	.short	0x0680


	//----- nvinfo : EIATTR_PARAM_CBANK
	.align		4
        /*0044*/ 	.byte	0x04, 0x0a
        /*0046*/ 	.short	(.L_332 - .L_331)
	.align		4
.L_331:
        /*0048*/ 	.word	index@(.nv.constant0._ZN7cutlass13device_kernelIN5flash11enable_sm90INS1_16FlashAttnBwdSm90INS1_25CollectiveMainloopBwdSm90ILi2ELi2ELi2EN4cute5tupleIJNS5_1CILi1EEES8_S8_EEENS6_IJNS7_ILi64EEENS7_ILi128EEENS7_ILi96EEEEEENS_10bfloat16_tEfNS_4arch4Sm90ELb0ELb1ELb0ELb1ELb0ELb1ELb0ELb0ELi2ELi1ELi2ELi1ELb1EEENS1_21CollectiveEpilogueBwdISD_SE_SG_Li256ELb1ELb0ELi1EEENS1_19SingleTileSchedulerILb1ELb0ELb0ELi128EEEEEEEEEvNT_6ParamsE)
        /*004c*/ 	.short	0x0380
        /*004e*/ 	.short	0x0680


	//----- nvinfo : EIATTR_SW_WAR
	.align		4
.L_332:
        /*0050*/ 	.byte	0x04, 0x36
        /*0052*/ 	.short	(.L_334 - .L_333)
.L_333:
        /*0054*/ 	.word	0x00000008
.L_334:


//--------------------- .nv.info._ZN7cutlass13device_kernelIN5flash11enable_sm90INS1_16FlashAttnBwdSm90INS1_25CollectiveMainloopBwdSm90ILi2ELi2ELi2EN4cute5tupleIJNS5_1CILi1EEES8_S8_EEENS6_IJNS7_ILi64EEENS7_ILi128EEENS7_ILi96EEEEEENS_10bfloat16_tEfNS_4arch4Sm90ELb0ELb1ELb0ELb1ELb1ELb1ELb0ELb0ELi2ELi1ELi2ELi1ELb1EEENS1_21CollectiveEpilogueBwdISD_SE_SG_Li256ELb1ELb0ELi1EEENS1_19SingleTileSchedulerILb1ELb0ELb0ELi128EEEEEEEEEvNT_6ParamsE --------------------------
	.section	.nv.info._ZN7cutlass13device_kernelIN5flash11enable_sm90INS1_16FlashAttnBwdSm90INS1_25CollectiveMainloopBwdSm90ILi2ELi2ELi2EN4cute5tupleIJNS5_1CILi1EEES8_S8_EEENS6_IJNS7_ILi64EEENS7_ILi128EEENS7_ILi96EEEEEENS_10bfloat16_tEfNS_4arch4Sm90ELb0ELb1ELb0ELb1ELb1ELb1ELb0ELb0ELi2ELi1ELi2ELi1ELb1EEENS1_21CollectiveEpilogueBwdISD_SE_SG_Li256ELb1ELb0ELi1EEENS1_19SingleTileSchedulerILb1ELb0ELb0ELi128EEEEEEEEEvNT_6ParamsE,"",@"SHT_CUDA_INFO"
	.sectionflags	@""
	.align	4


	//----- nvinfo : EIATTR_CUDA_API_VERSION
	.align		4
        /*0000*/ 	.byte	0x04, 0x37
        /*0002*/ 	.short	(.L_336 - .L_335)
.L_335:
        /*0004*/ 	.word	0x00000082


	//----- nvinfo : EIATTR_KPARAM_INFO
	.align		4
.L_336:
        /*0008*/ 	.byte	0x04, 0x17
        /*000a*/ 	.short	(.L_338 - .L_337)
.L_337:
        /*000c*/ 	.word	0x00000000
        /*0010*/ 	.short	0x0000
        /*0012*/ 	.short	0x0000
        /*0014*/ 	.byte	0x00, 0xf0, 0x01, 0x1a


	//----- nvinfo : EIATTR_SPARSE_MMA_MASK
	.align		4
.L_338:
        /*0018*/ 	.byte	0x03, 0x50
        /*001a*/ 	.short	0x0000


	//----- nvinfo : EIATTR_MAXREG_COUNT
	.align		4
        /*001c*/ 	.byte	0x03, 0x1b
        /*001e*/ 	.short	0x00a8


	//----- nvinfo : EIATTR_MERCURY_ISA_VERSION
	.align		4
        /*0020*/ 	.byte	0x03, 0x5f
        /*0022*/ 	.short	0x0101


	//----- nvinfo : EIATTR_VRC_CTA_INIT_COUNT
	.align		4
        /*0024*/ 	.byte	0x02, 0x4a
	.zero		1
	.zero		1


	//----- nvinfo : EIATTR_EXIT_INSTR_OFFSETS
	.align		4
        /*0028*/ 	.byte	0x04, 0x1c
        /*002a*/ 	.short	(.L_340 - .L_339)


	//   ....[0]....
.L_339:
        /*002c*/ 	.word	0x00000010


	//----- nvinfo : EIATTR_MAX_THREADS
	.align		4
.L_340:
        /*0030*/ 	.byte	0x04, 0x05
        /*0032*/ 	.short	(.L_342 - .L_341)
.L_341:
        /*0034*/ 	.word	0x00000180
        /*0038*/ 	.word	0x00000001
        /*003c*/ 	.word	0x00000001


	//----- nvinfo : EIATTR_CBANK_PARAM_SIZE
	.align		4
.L_342:
        /*0040*/ 	.byte	0x03, 0x19
        /*0042*/ 	.short	0x0680


	//----- nvinfo : EIATTR_PARAM_CBANK
	.align		4
        /*0044*/ 	.byte	0x04, 0x0a
        /*0046*/ 	.short	(.L_344 - .L_343)
	.align		4
.L_343:
        /*0048*/ 	.word	index@(.nv.constant0._ZN7cutlass13device_kernelIN5flash11enable_sm90INS1_16FlashAttnBwdSm90INS1_25CollectiveMainloopBwdSm90ILi2ELi2ELi2EN4cute5tupleIJNS5_1CILi1EEES8_S8_EEENS6_IJNS7_ILi64EEENS7_ILi128EEENS7_ILi96EEEEEENS_10bfloat16_tEfNS_4arch4Sm90ELb0ELb1ELb0ELb1ELb1ELb1ELb0ELb0ELi2ELi1ELi2ELi1ELb1EEENS1_21CollectiveEpilogueBwdISD_SE_SG_Li256ELb1ELb0ELi1EEENS1_19SingleTileSchedulerILb1ELb0ELb0ELi128EEEEEEEEEvNT_6ParamsE)
        /*004c*/ 	.short	0x0380
        /*004e*/ 	.short	0x0680


	//----- nvinfo : EIATTR_SW_WAR
	.align		4
.L_344:
        /*0050*/ 	.byte	0x04, 0x36
        /*0052*/ 	.short	(.L_346 - .L_345)
.L_345:
        /*0054*/ 	.word	0x00000008
.L_346:


//--------------------- .nv.info._ZN7cutlass13device_kernelIN5flash11enable_sm90INS1_16FlashAttnBwdSm90INS1_25CollectiveMainloopBwdSm90ILi2ELi2ELi2EN4cute5tupleIJNS5_1CILi1EEES8_S8_EEENS6_IJNS7_ILi64EEENS7_ILi128EEENS7_ILi96EEEEEENS_10bfloat16_tEfNS_4arch4Sm90ELb0ELb1ELb0ELb1ELb0ELb1ELb0ELb0ELi2ELi1ELi2ELi1ELb1EEENS1_24CollectiveEpilogueBwdGQAISD_fSG_Li256ELb1ELb0EEENS1_19SingleTileSchedulerILb1ELb0ELb0ELi128EEEEEEEEEvNT_6ParamsE --------------------------
	.section	.nv.info._ZN7cutlass13device_kernelIN5flash11enable_sm90INS1_16FlashAttnBwdSm90INS1_25CollectiveMainloopBwdSm90ILi2ELi2ELi2EN4cute5tupleIJNS5_1CILi1EEES8_S8_EEENS6_IJNS7_ILi64EEENS7_ILi128EEENS7_ILi96EEEEEENS_10bfloat16_tEfNS_4arch4Sm90ELb0ELb1ELb0ELb1ELb0ELb1ELb0ELb0ELi2ELi1ELi2ELi1ELb1EEENS1_24CollectiveEpilogueBwdGQAISD_fSG_Li256ELb1ELb0EEENS1_19SingleTileSchedulerILb1ELb0ELb0ELi128EEEEEEEEEvNT_6ParamsE,"",@"SHT_CUDA_INFO"
	.sectionflags	@""
	.align	4


	//----- nvinfo : EIATTR_CUDA_API_VERSION
	.align		4
        /*0000*/ 	.byte	0x04, 0x37
        /*0002*/ 	.short	(.L_348 - .L_347)
.L_347:
        /*0004*/ 	.word	0x00000082


	//----- nvinfo : EIATTR_KPARAM_INFO
	.align		4
.L_348:
        /*0008*/ 	.byte	0x04, 0x17
        /*000a*/ 	.short	(.L_350 - .L_349)
.L_349:
        /*000c*/ 	.word	0x00000000
        /*0010*/ 	.short	0x0000
        /*0012*/ 	.short	0x0000
        /*0014*/ 	.byte	0x00, 0xf0, 0x01, 0x1a


	//----- nvinfo : EIATTR_SPARSE_MMA_MASK
	.align		4
.L_350:
        /*0018*/ 	.byte	0x03, 0x50
        /*001a*/ 	.short	0x0000


	//----- nvinfo : EIATTR_MAXREG_COUNT
	.align		4
        /*001c*/ 	.byte	0x03, 0x1b
        /*001e*/ 	.short	0x00a8


	//----- nvinfo : EIATTR_MERCURY_ISA_VERSION
	.align		4
        /*0020*/ 	.byte	0x03, 0x5f
        /*0022*/ 	.short	0x0101


	//----- nvinfo : EIATTR_VRC_CTA_INIT_COUNT
	.align		4
        /*0024*/ 	.byte	0x02, 0x4a
	.zero		1
	.zero		1


	//----- nvinfo : EIATTR_EXIT_INSTR_OFFSETS
	.align		4
        /*0028*/ 	.byte	0x04, 0x1c
        /*002a*/ 	.short	(.L_352 - .L_351)


	//   ....[0]....
.L_351:
        /*002c*/ 	.word	0x00000010


	//----- nvinfo : EIATTR_MAX_THREADS
	.align		4
.L_352:
        /*0030*/ 	.byte	0x04, 0x05
        /*0032*/ 	.short	(.L_354 - .L_353)
.L_353:
        /*0034*/ 	.word	0x00000180
        /*0038*/ 	.word	0x00000001
        /*003c*/ 	.word	0x00000001


	//----- nvinfo : EIATTR_CBANK_PARAM_SIZE
	.align		4
.L_354:
        /*0040*/ 	.byte	0x03, 0x19
        /*0042*/ 	.short	0x0680


	//----- nvinfo : EIATTR_PARAM_CBANK
	.align		4
        /*0044*/ 	.byte	0x04, 0x0a
        /*0046*/ 	.short	(.L_356 - .L_355)
	.align		4
.L_355:
        /*0048*/ 	.word	index@(.nv.constant0._ZN7cutlass13device_kernelIN5flash11enable_sm90INS1_16FlashAttnBwdSm90INS1_25CollectiveMainloopBwdSm90ILi2ELi2ELi2EN4cute5tupleIJNS5_1CILi1EEES8_S8_EEENS6_IJNS7_ILi64EEENS7_ILi128EEENS7_ILi96EEEEEENS_10bfloat16_tEfNS_4arch4Sm90ELb0ELb1ELb0ELb1ELb0ELb1ELb0ELb0ELi2ELi1ELi2ELi1ELb1EEENS1_24CollectiveEpilogueBwdGQAISD_fSG_Li256ELb1ELb0EEENS1_19SingleTileSchedulerILb1ELb0ELb0ELi128EEEEEEEEEvNT_6ParamsE)
        /*004c*/ 	.short	0x0380
        /*004e*/ 	.short	0x0680


	//----- nvinfo : EIATTR_SW_WAR
	.align		4
.L_356:
        /*0050*/ 	.byte	0x04, 0x36
        /*0052*/ 	.short	(.L_358 - .L_357)
.L_357:
        /*0054*/ 	.word	0x00000008
.L_358:


//--------------------- .nv.info._ZN7cutlass13device_kernelIN5flash11enable_sm90INS1_16FlashAttnBwdSm90INS1_25CollectiveMainloopBwdSm90ILi2ELi2ELi2EN4cute5tupleIJNS5_1CILi1EEES8_S8_EEENS6_IJNS7_ILi64EEENS7_ILi128EEENS7_ILi96EEEEEENS_10bfloat16_tEfNS_4arch4Sm90ELb0ELb1ELb0ELb1ELb1ELb1ELb0ELb0ELi2ELi1ELi2ELi1ELb1EEENS1_24CollectiveEpilogueBwdGQAISD_fSG_Li256ELb1ELb1EEENS1_19SingleTileSchedulerILb1ELb0ELb0ELi128EEEEEEEEEvNT_6ParamsE --------------------------
	.section	.nv.info._ZN7cutlass13device_kernelIN5flash11enable_sm90INS1_16FlashAttnBwdSm90INS1_25CollectiveMainloopBwdSm90ILi2ELi2ELi2EN4cute5tupleIJNS5_1CILi1EEES8_S8_EEENS6_IJNS7_ILi64EEENS7_ILi128EEENS7_ILi96EEEEEENS_10bfloat16_tEfNS_4arch4Sm90ELb0ELb1ELb0ELb1ELb1ELb1ELb0ELb0ELi2ELi1ELi2ELi1ELb1EEENS1_24CollectiveEpilogueBwdGQAISD_fSG_Li256ELb1ELb1EEENS1_19SingleTileSchedulerILb1ELb0ELb0ELi128EEEEEEEEEvNT_6ParamsE,"",@"SHT_CUDA_INFO"
	.sectionflags	@""
	.align	4


	//----- nvinfo : EIATTR_CUDA_API_VERSION
	.align		4
        /*0000*/ 	.byte	0x04, 0x37
        /*0002*/ 	.short	(.L_360 - .L_359)
.L_359:
        /*0004*/ 	.word	0x00000082


	//----- nvinfo : EIATTR_KPARAM_INFO
	.align		4
.L_360:
        /*0008*/ 	.byte	0x04, 0x17
        /*000a*/ 	.short	(.L_362 - .L_361)
.L_361:
        /*000c*/ 	.word	0x00000000
        /*0010*/ 	.short	0x0000
        /*0012*/ 	.short	0x0000
        /*0014*/ 	.byte	0x00, 0xf0, 0x01, 0x1a


	//----- nvinfo : EIATTR_SPARSE_MMA_MASK
	.align		4
.L_362:
        /*0018*/ 	.byte	0x03, 0x50
        /*001a*/ 	.short	0x0000


	//----- nvinfo : EIATTR_MAXREG_COUNT
	.align		4
        /*001c*/ 	.byte	0x03, 0x1b
        /*001e*/ 	.short	0x00a8


	//----- nvinfo : EIATTR_MERCURY_ISA_VERSION
	.align		4
        /*0020*/ 	.byte	0x03, 0x5f
        /*0022*/ 	.short	0x0101


	//----- nvinfo : EIATTR_VRC_CTA_INIT_COUNT
	.align		4
        /*0024*/ 	.byte	0x02, 0x4a
	.zero		1
	.zero		1


	//----- nvinfo : EIATTR_EXIT_INSTR_OFFSETS
	.align		4
        /*0028*/ 	.byte	0x04, 0x1c
        /*002a*/ 	.short	(.L_364 - .L_363)


	//   ....[0]....
.L_363:
        /*002c*/ 	.word	0x00000010


	//----- nvinfo : EIATTR_MAX_THREADS
	.align		4
.L_364:
        /*0030*/ 	.byte	0x04, 0x05
        /*0032*/ 	.short	(.L_366 - .L_365)
.L_365:
        /*0034*/ 	.word	0x00000180
        /*0038*/ 	.word	0x00000001
        /*003c*/ 	.word	0x00000001


	//----- nvinfo : EIATTR_CBANK_PARAM_SIZE
	.align		4
.L_366:
        /*0040*/ 	.byte	0x03, 0x19
        /*0042*/ 	.short	0x0680


	//----- nvinfo : EIATTR_PARAM_CBANK
	.align		4
        /*0044*/ 	.byte	0x04, 0x0a
        /*0046*/ 	.short	(.L_368 - .L_367)
	.align		4
.L_367:
        /*0048*/ 	.word	index@(.nv.constant0._ZN7cutlass13device_kernelIN5flash11enable_sm90INS1_16FlashAttnBwdSm90INS1_25CollectiveMainloopBwdSm90ILi2ELi2ELi2EN4cute5tupleIJNS5_1CILi1EEES8_S8_EEENS6_IJNS7_ILi64EEENS7_ILi128EEENS7_ILi96EEEEEENS_10bfloat16_tEfNS_4arch4Sm90ELb0ELb1ELb0ELb1ELb1ELb1ELb0ELb0ELi2ELi1ELi2ELi1ELb1EEENS1_24CollectiveEpilogueBwdGQAISD_fSG_Li256ELb1ELb1EEENS1_19SingleTileSchedulerILb1ELb0ELb0ELi128EEEEEEEEEvNT_6ParamsE)
        /*004c*/ 	.short	0x0380
        /*004e*/ 	.short	0x0680


	//----- nvinfo : EIATTR_SW_WAR
	.align		4
.L_368:
        /*0050*/ 	.byte	0x04, 0x36
        /*0052*/ 	.short	(.L_370 - .L_369)
.L_369:
        /*0054*/ 	.word	0x00000008
.L_370:


//--------------------- .nv.info._ZN7cutlass13device_kernelIN5flash11enable_sm90INS1_16FlashAttnBwdSm90INS1_25CollectiveMainloopBwdSm90ILi2ELi2ELi2EN4cute5tupleIJNS5_1CILi1EEES8_S8_EEENS6_IJNS7_ILi64EEENS7_ILi128EEENS7_ILi96EEEEEENS_10bfloat16_tEfNS_4arch4Sm90ELb1ELb0ELb0ELb0ELb0ELb1ELb0ELb0ELi2ELi1ELi2ELi1ELb1EEENS1_21CollectiveEpilogueBwdISD_SE_SG_Li256ELb0ELb0ELi1EEENS1_25SingleTileBwdLPTSchedulerILb0ELi128ELb0EEEEEEEEEvNT_6ParamsE --------------------------
	.section	.nv.info._ZN7cutlass13device_kernelIN5flash11enable_sm90INS1_16FlashAttnBwdSm90INS1_25CollectiveMainloopBwdSm90ILi2ELi2ELi2EN4cute5tupleIJNS5_1CILi1EEES8_S8_EEENS6_IJNS7_ILi64EEENS7_ILi128EEENS7_ILi96EEEEEENS_10bfloat16_tEfNS_4arch4Sm90ELb1ELb0ELb0ELb0ELb0ELb1ELb0ELb0ELi2ELi1ELi2ELi1ELb1EEENS1_21CollectiveEpilogueBwdISD_SE_SG_Li256ELb0ELb0ELi1EEENS1_25SingleTileBwdLPTSchedulerILb0ELi128ELb0EEEEEEEEEvNT_6ParamsE,"",@"SHT_CUDA_INFO"
	.sectionflags	@""
	.align	4


	//----- nvinfo : EIATTR_CUDA_API_VERSION
	.align		4
        /*0000*/ 	.byte	0x04, 0x37
        /*0002*/ 	.short	(.L_372 - .L_371)
.L_371:
        /*0004*/ 	.word	0x00000082


	//----- nvinfo : EIATTR_KPARAM_INFO
	.align		4
.L_372:
        /*0008*/ 	.byte	0x04, 0x17
        /*000a*/ 	.short	(.L_374 - .L_373)
.L_373:
        /*000c*/ 	.word	0x00000000
        /*0010*/ 	.short	0x0000
        /*0012*/ 	.short	0x0000
        /*0014*/ 	.byte	0x00, 0xf0, 0x01, 0x24


	//----- nvinfo : EIATTR_SPARSE_MMA_MASK
	.align		4
.L_374:
        /*0018*/ 	.byte	0x03, 0x50
        /*001a*/ 	.short	0x0000


	//----- nvinfo : EIATTR_MAXREG_COUNT
	.align		4
        /*001c*/ 	.byte	0x03, 0x1b
        /*001e*/ 	.short	0x00a8


	//----- nvinfo : EIATTR_MERCURY_ISA_VERSION
	.align		4
        /*0020*/ 	.byte	0x03, 0x5f
        /*0022*/ 	.short	0x0101


	//----- nvinfo : EIATTR_VRC_CTA_INIT_COUNT
	.align		4
        /*0024*/ 	.byte	0x02, 0x4a
	.zero		1
	.zero		1


	//----- nvinfo : EIATTR_EXIT_INSTR_OFFSETS
	.align		4
        /*0028*/ 	.byte	0x04, 0x1c
        /*002a*/ 	.short	(.L_376 - .L_375)


	//   ....[0]....
.L_375:
        /*002c*/ 	.word	0x00000010


	//----- nvinfo : EIATTR_MAX_THREADS
	.align		4
.L_376:
        /*0030*/ 	.byte	0x04, 0x05
        /*0032*/ 	.short	(.L_378 - .L_377)
.L_377:
        /*0034*/ 	.word	0x00000180
        /*0038*/ 	.word	0x00000001
        /*003c*/ 	.word	0x00000001


	//----- nvinfo : EIATTR_CBANK_PARAM_SIZE
	.align		4
.L_378:
        /*0040*/ 	.byte	0x03, 0x19
        /*0042*/ 	.short	0x0900


	//----- nvinfo : EIATTR_PARAM_CBANK
	.align		4
        /*0044*/ 	.byte	0x04, 0x0a
        /*0046*/ 	.short	(.L_380 - .L_379)
	.align		4
.L_379:
        /*0048*/ 	.word	index@(.nv.constant0._ZN7cutlass13device_kernelIN5flash11enable_sm90INS1_16FlashAttnBwdSm90INS1_25CollectiveMainloopBwdSm90ILi2ELi2ELi2EN4cute5tupleIJNS5_1CILi1EEES8_S8_EEENS6_IJNS7_ILi64EEENS7_ILi128EEENS7_ILi96EEEEEENS_10bfloat16_tEfNS_4arch4Sm90ELb1ELb0ELb0ELb0ELb0ELb1ELb0ELb0ELi2ELi1ELi2ELi1ELb1EEENS1_21CollectiveEpilogueBwdISD_SE_SG_Li256ELb0ELb0ELi1EEENS1_25SingleTileBwdLPTSchedulerILb0ELi128ELb0EEEEEEEEEvNT_6ParamsE)
        /*004c*/ 	.short	0x0380
        /*004e*/ 	.short	0x0900


	//----- nvinfo : EIATTR_SW_WAR
	.align		4
.L_380:
        /*0050*/ 	.byte	0x04, 0x36
        /*0052*/ 	.short	(.L_382 - .L_381)
.L_381:
        /*0054*/ 	.word	0x00000008
.L_382:


//--------------------- .nv.info._ZN7cutlass13device_kernelIN5flash11enable_sm90INS1_16FlashAttnBwdSm90INS1_25CollectiveMainloopBwdSm90ILi2ELi2ELi2EN4cute5tupleIJNS5_1CILi1EEES8_S8_EEENS6_IJNS7_ILi64EEENS7_ILi128EEENS7_ILi96EEEEEENS_10bfloat16_tEfNS_4arch4Sm90ELb1ELb0ELb0ELb0ELb1ELb1ELb0ELb0ELi2ELi1ELi2ELi1ELb1EEENS1_21CollectiveEpilogueBwdISD_SE_SG_Li256ELb0ELb0ELi1EEENS1_25SingleTileBwdLPTSchedulerILb0ELi128ELb1EEEEEEEEEvNT_6ParamsE --------------------------
	.section	.nv.info._ZN7cutlass13device_kernelIN5flash11enable_sm90INS1_16FlashAttnBwdSm90INS1_25CollectiveMainloopBwdSm90ILi2ELi2ELi2EN4cute5tupleIJNS5_1CILi1EEES8_S8_EEENS6_IJNS7_ILi64EEENS7_ILi128EEENS7_ILi96EEEEEENS_10bfloat16_tEfNS_4arch4Sm90ELb1ELb0ELb0ELb0ELb1ELb1ELb0ELb0ELi2ELi1ELi2ELi1ELb1EEENS1_21CollectiveEpilogueBwdISD_SE_SG_Li256ELb0ELb0ELi1EEENS1_25SingleTileBwdLPTSchedulerILb0ELi128ELb1EEEEEEEEEvNT_6ParamsE,"",@"SHT_CUDA_INFO"
	.sectionflags	@""
	.align	4


	//----- nvinfo : EIATTR_CUDA_API_VERSION
	.align		4
        /*0000*/ 	.byte	0x04, 0x37
        /*0002*/ 	.short	(.L_384 - .L_383)
.L_383:
        /*0004*/ 	.word	0x00000082


	//----- nvinfo : EIATTR_KPARAM_INFO
	.align		4
.L_384:
        /*0008*/ 	.byte	0x04, 0x17
        /*000a*/ 	.short	(.L_386 - .L_385)
.L_385:
        /*000c*/ 	.word	0x00000000
        /*0010*/ 	.short	0x0000
        /*0012*/ 	.short	0x0000
        /*0014*/ 	.byte	0x00, 0xf0, 0x01, 0x24


	//----- nvinfo : EIATTR_SPARSE_MMA_MASK
	.align		4
.L_386:
        /*0018*/ 	.byte	0x03, 0x50
        /*001a*/ 	.short	0x0000


	//----- nvinfo : EIATTR_MAXREG_COUNT
	.align		4
        /*001c*/ 	.byte	0x03, 0x1b
        /*001e*/ 	.short	0x00a8


	//----- nvinfo : EIATTR_MERCURY_ISA_VERSION
	.align		4
        /*0020*/ 	.byte	0x03, 0x5f
        /*0022*/ 	.short	0x0101


	//----- nvinfo : EIATTR_VRC_CTA_INIT_COUNT
	.align		4
        /*0024*/ 	.byte	0x02, 0x4a
	.zero		1
	.zero		1


	//----- nvinfo : EIATTR_EXIT_INSTR_OFFSETS
	.align		4
        /*0028*/ 	.byte	0x04, 0x1c
        /*002a*/ 	.short	(.L_388 - .L_387)


	//   ....[0]....
.L_387:
        /*002c*/ 	.word	0x00000010


	//----- nvinfo : EIATTR_MAX_THREADS
	.align		4
.L_388:
        /*0030*/ 	.byte	0x04, 0x05
        /*0032*/ 	.short	(.L_390 - .L_389)
.L_389:
        /*0034*/ 	.word	0x00000180
        /*0038*/ 	.word	0x00000001
        /*003c*/ 	.word	0x00000001


	//----- nvinfo : EIATTR_CBANK_PARAM_SIZE
	.align		4
.L_390:
        /*0040*/ 	.byte	0x03, 0x19
        /*0042*/ 	.short	0x0900


	//----- nvinfo : EIATTR_PARAM_CBANK
	.align		4
        /*0044*/ 	.byte	0x04, 0x0a
        /*0046*/ 	.short	(.L_392 - .L_391)
	.align		4
.L_391:
        /*0048*/ 	.word	index@(.nv.constant0._ZN7cutlass13device_kernelIN5flash11enable_sm90INS1_16FlashAttnBwdSm90INS1_25CollectiveMainloopBwdSm90ILi2ELi2ELi2EN4cute5tupleIJNS5_1CILi1EEES8_S8_EEENS6_IJNS7_ILi64EEENS7_ILi128EEENS7_ILi96EEEEEENS_10bfloat16_tEfNS_4arch4Sm90ELb1ELb0ELb0ELb0ELb1ELb1ELb0ELb0ELi2ELi1ELi2ELi1ELb1EEENS1_21CollectiveEpilogueBwdISD_SE_SG_Li256ELb0ELb0ELi1EEENS1_25SingleTileBwdLPTSchedulerILb0ELi128ELb1EEEEEEEEEvNT_6ParamsE)
        /*004c*/ 	.short	0x0380
        /*004e*/ 	.short	0x0900


	//----- nvinfo : EIATTR_SW_WAR
	.align		4
.L_392:
        /*0050*/ 	.byte	0x04, 0x36
        /*0052*/ 	.short	(.L_394 - .L_393)
.L_393:
        /*0054*/ 	.word	0x00000008
.L_394:


//--------------------- .nv.info._ZN7cutlass13device_kernelIN5flash11enable_sm90INS1_16FlashAttnBwdSm90INS1_25CollectiveMainloopBwdSm90ILi2ELi2ELi2EN4cute5tupleIJNS5_1CILi1EEES8_S8_EEENS6_IJNS7_ILi64EEENS7_ILi128EEENS7_ILi96EEEEEENS_10bfloat16_tEfNS_4arch4Sm90ELb1ELb0ELb0ELb0ELb0ELb1ELb0ELb0ELi2ELi1ELi2ELi1ELb1EEENS1_24CollectiveEpilogueBwdGQAISD_fSG_Li256ELb0ELb0EEENS1_25SingleTileBwdLPTSchedulerILb0ELi128ELb0EEEEEEEEEvNT_6ParamsE --------------------------
	.section	.nv.info._ZN7cutlass13device_kernelIN5flash11enable_sm90INS1_16FlashAttnBwdSm90INS1_25CollectiveMainloopBwdSm90ILi2ELi2ELi2EN4cute5tupleIJNS5_1CILi1EEES8_S8_EEENS6_IJNS7_ILi64EEENS7_ILi128EEENS7_ILi96EEEEEENS_10bfloat16_tEfNS_4arch4Sm90ELb1ELb0ELb0ELb0ELb0ELb1ELb0ELb0ELi2ELi1ELi2ELi1ELb1EEENS1_24CollectiveEpilogueBwdGQAISD_fSG_Li256ELb0ELb0EEENS1_25SingleTileBwdLPTSchedulerILb0ELi128ELb0EEEEEEEEEvNT_6ParamsE,"",@"SHT_CUDA_INFO"
	.sectionflags	@""
	.align	4


	//----- nvinfo : EIATTR_CUDA_API_VERSION
	.align		4
        /*0000*/ 	.byte	0x04, 0x37
        /*0002*/ 	.short	(.L_396 - .L_395)
.L_395:
        /*0004*/ 	.word	0x00000082


	//----- nvinfo : EIATTR_KPARAM_INFO
	.align		4
.L_396:
        /*0008*/ 	.byte	0x04, 0x17
        /*000a*/ 	.short	(.L_398 - .L_397)
.L_397:
        /*000c*/ 	.word	0x00000000
        /*0010*/ 	.short	0x0000
        /*0012*/ 	.short	0x0000
        /*0014*/ 	.byte	0x00, 0xf0, 0x01, 0x1c


	//----- nvinfo : EIATTR_SPARSE_MMA_MASK
	.align		4
.L_398:
        /*0018*/ 	.byte	0x03, 0x50
        /*001a*/ 	.short	0x0000


	//----- nvinfo : EIATTR_MAXREG_COUNT
	.align		4
        /*001c*/ 	.byte	0x03, 0x1b
        /*001e*/ 	.short	0x00a8


	//----- nvinfo : EIATTR_MERCURY_ISA_VERSION
	.align		4
        /*0020*/ 	.byte	0x03, 0x5f
        /*0022*/ 	.short	0x0101


	//----- nvinfo : EIATTR_VRC_CTA_INIT_COUNT
	.align		4
        /*0024*/ 	.byte	0x02, 0x4a
	.zero		1
	.zero		1


	//----- nvinfo : EIATTR_EXIT_INSTR_OFFSETS
	.align		4
        /*0028*/ 	.byte	0x04, 0x1c
        /*002a*/ 	.short	(.L_400 - .L_399)


	//   ....[0]....
.L_399:
        /*002c*/ 	.word	0x00000010


	//----- nvinfo : EIATTR_MAX_THREADS
	.align		4
.L_400:
        /*0030*/ 	.byte	0x04, 0x05
        /*0032*/ 	.short	(.L_402 - .L_401)
.L_401:
        /*0034*/ 	.word	0x00000180
        /*0038*/ 	.word	0x00000001
        /*003c*/ 	.word	0x00000001


	//----- nvinfo : EIATTR_CBANK_PARAM_SIZE
	.align		4
.L_402:
        /*0040*/ 	.byte	0x03, 0x19
        /*0042*/ 	.short	0x0700


	//----- nvinfo : EIATTR_PARAM_CBANK
	.align		4
        /*0044*/ 	.byte	0x04, 0x0a
        /*0046*/ 	.short	(.L_404 - .L_403)
	.align		4
.L_403:
        /*0048*/ 	.word	index@(.nv.constant0._ZN7cutlass13device_kernelIN5flash11enable_sm90INS1_16FlashAttnBwdSm90INS1_25CollectiveMainloopBwdSm90ILi2ELi2ELi2EN4cute5tupleIJNS5_1CILi1EEES8_S8_EEENS6_IJNS7_ILi64EEENS7_ILi128EEENS7_ILi96EEEEEENS_10bfloat16_tEfNS_4arch4Sm90ELb1ELb0ELb0ELb0ELb0ELb1ELb0ELb0ELi2ELi1ELi2ELi1ELb1EEENS1_24CollectiveEpilogueBwdGQAISD_fSG_Li256ELb0ELb0EEENS1_25SingleTileBwdLPTSchedulerILb0ELi128ELb0EEEEEEEEEvNT_6ParamsE)
        /*004c*/ 	.short	0x0380
        /*004e*/ 	.short	0x0700


	//----- nvinfo : EIATTR_SW_WAR
	.align		4
.L_404:
        /*0050*/ 	.byte	0x04, 0x36
        /*0052*/ 	.short	(.L_406 - .L_405)
.L_405:
        /*0054*/ 	.word	0x00000008
.L_406:


//--------------------- .nv.info._ZN7cutlass13device_kernelIN5flash11enable_sm90INS1_16FlashAttnBwdSm90INS1_25CollectiveMainloopBwdSm90ILi2ELi2ELi2EN4cute5tupleIJNS5_1CILi1EEES8_S8_EEENS6_IJNS7_ILi64EEENS7_ILi128EEENS7_ILi96EEEEEENS_10bfloat16_tEfNS_4arch4Sm90ELb1ELb0ELb0ELb0ELb1ELb1ELb0ELb0ELi2ELi1ELi2ELi1ELb1EEENS1_24CollectiveEpilogueBwdGQAISD_fSG_Li256ELb0ELb1EEENS1_25SingleTileBwdLPTSchedulerILb0ELi128ELb1EEEEEEEEEvNT_6ParamsE --------------------------
	.section	.nv.info._ZN7cutlass13device_kernelIN5flash11enable_sm90INS1_16FlashAttnBwdSm90INS1_25CollectiveMainloopBwdSm90ILi2ELi2ELi2EN4cute5tupleIJNS5_1CILi1EEES8_S8_EEENS6_IJNS7_ILi64EEENS7_ILi128EEENS7_ILi96EEEEEENS_10bfloat16_tEfNS_4arch4Sm90ELb1ELb0ELb0ELb0ELb1ELb1ELb0ELb0ELi2ELi1ELi2ELi1ELb1EEENS1_24CollectiveEpilogueBwdGQAISD_fSG_Li256ELb0ELb1EEENS1_25SingleTileBwdLPTSchedulerILb0ELi128ELb1EEEEEEEEEvNT_6ParamsE,"",@"SHT_CUDA_INFO"
	.sectionflags	@""
	.align	4


	//----- nvinfo : EIATTR_CUDA_API_VERSION
	.align		4
        /*0000*/ 	.byte	0x04, 0x37
        /*0002*/ 	.short	(.L_408 - .L_407)
.L_407:
        /*0004*/ 	.word	0x00000082


	//----- nvinfo : EIATTR_KPARAM_INFO
	.align		4
.L_408:
        /*0008*/ 	.byte	0x04, 0x17
        /*000a*/ 	.short	(.L_410 - .L_409)
.L_409:
        /*000c*/ 	.word	0x00000000
        /*0010*/ 	.short	0x0000
        /*0012*/ 	.short	0x0000
        /*0014*/ 	.byte	0x00, 0xf0, 0x01, 0x1c


	//----- nvinfo : EIATTR_SPARSE_MMA_MASK
	.align		4
.L_410:
        /*0018*/ 	.byte	0x03, 0x50
        /*001a*/ 	.short	0x0000


	//----- nvinfo : EIATTR_MAXREG_COUNT
	.align		4
        /*001c*/ 	.byte	0x03, 0x1b
        /*001e*/ 	.short	0x00a8


	//----- nvinfo : EIATTR_MERCURY_ISA_VERSION
	.align		4
        /*0020*/ 	.byte	0x03, 0x5f
        /*0022*/ 	.short	0x0101


	//----- nvinfo : EIATTR_VRC_CTA_INIT_COUNT
	.align		4
        /*0024*/ 	.byte	0x02, 0x4a
	.zero		1
	.zero		1


	//----- nvinfo : EIATTR_EXIT_INSTR_OFFSETS
	.align		4
        /*0028*/ 	.byte	0x04, 0x1c
        /*002a*/ 	.short	(.L_412 - .L_411)


	//   ....[0]....
.L_411:
        /*002c*/ 	.word	0x00000010


	//----- nvinfo : EIATTR_MAX_THREADS
	.align		4
.L_412:
        /*0030*/ 	.byte	0x04, 0x05
        /*0032*/ 	.short	(.L_414 - .L_413)
.L_413:
        /*0034*/ 	.word	0x00000180
        /*0038*/ 	.word	0x00000001
        /*003c*/ 	.word	0x00000001


	//----- nvinfo : EIATTR_CBANK_PARAM_SIZE
	.align		4
.L_414:
        /*0040*/ 	.byte	0x03, 0x19
        /*0042*/ 	.short	0x0700


	//----- nvinfo : EIATTR_PARAM_CBANK
	.align		4
        /*0044*/ 	.byte	0x04, 0x0a
        /*0046*/ 	.short	(.L_416 - .L_415)
	.align		4
.L_415:
        /*0048*/ 	.word	index@(.nv.constant0._ZN7cutlass13device_kernelIN5flash11enable_sm90INS1_16FlashAttnBwdSm90INS1_25CollectiveMainloopBwdSm90ILi2ELi2ELi2EN4cute5tupleIJNS5_1CILi1EEES8_S8_EEENS6_IJNS7_ILi64EEENS7_ILi128EEENS7_ILi96EEEEEENS_10bfloat16_tEfNS_4arch4Sm90ELb1ELb0ELb0ELb0ELb1ELb1ELb0ELb0ELi2ELi1ELi2ELi1ELb1EEENS1_24CollectiveEpilogueBwdGQAISD_fSG_Li256ELb0ELb1EEENS1_25SingleTileBwdLPTSchedulerILb0ELi128ELb1EEEEEEEEEvNT_6ParamsE)
        /*004c*/ 	.short	0x0380
        /*004e*/ 	.short	0x0700


	//----- nvinfo : EIATTR_SW_WAR
	.align		4
.L_416:
        /*0050*/ 	.byte	0x04, 0x36
        /*0052*/ 	.short	(.L_418 - .L_417)
.L_417:
        /*0054*/ 	.word	0x00000008
.L_418:


//--------------------- .nv.info._ZN7cutlass13device_kernelIN5flash22FlashAttnBwdPreprocessIN4cute5tupleIJNS3_1CILi64EEENS5_ILi96EEEEEENS_10bfloat16_tEfNS_4arch4Sm90ELb1ELb0EEEEEvNT_6ParamsE --------------------------
	.section	.nv.info._ZN7cutlass13device_kernelIN5flash22FlashAttnBwdPreprocessIN4cute5tupleIJNS3_1CILi64EEENS5_ILi96EEEEEENS_10bfloat16_tEfNS_4arch4Sm90ELb1ELb0EEEEEvNT_6ParamsE,"",@"SHT_CUDA_INFO"
	.sectionflags	@""
	.align	4


	//----- nvinfo : EIATTR_CUDA_API_VERSION
	.align		4
        /*0000*/ 	.byte	0x04, 0x37
        /*0002*/ 	.short	(.L_420 - .L_419)
.L_419:
        /*0004*/ 	.word	0x00000082


	//----- nvinfo : EIATTR_KPARAM_INFO
	.align		4
.L_420:
        /*0008*/ 	.byte	0x04, 0x17
        /*000a*/ 	.short	(.L_422 - .L_421)
.L_421:
        /*000c*/ 	.word	0x00000000
        /*0010*/ 	.short	0x0000
        /*0012*/ 	.short	0x0000
        /*0014*/ 	.byte	0x00, 0xf0, 0xc1, 0x03


	//----- nvinfo : EIATTR_SPARSE_MMA_MASK
	.align		4
.L_422:
        /*0018*/ 	.byte	0x03, 0x50
        /*001a*/ 	.short	0x0000


	//----- nvinfo : EIATTR_MAXREG_COUNT
	.align		4
        /*001c*/ 	.byte	0x03, 0x1b
        /*001e*/ 	.short	0x0080


	//----- nvinfo : EIATTR_MERCURY_ISA_VERSION
	.align		4
        /*0020*/ 	.byte	0x03, 0x5f
        /*0022*/ 	.short	0x0101


	//----- nvinfo : EIATTR_COOP_GROUP_MASK_REGIDS
	.align		4
        /*0024*/ 	.byte	0x04, 0x29
        /*0026*/ 	.short	(.L_424 - .L_423)


	//   ....[0]....
.L_423:
        /*0028*/ 	.word	0xffffffff


	//   ....[1]....
        /*002c*/ 	.word	0xffffffff


	//----- nvinfo : EIATTR_COOP_GROUP_INSTR_OFFSETS
	.align		4
.L_424:
        /*0030*/ 	.byte	0x04, 0x28
        /*0032*/ 	.short	(.L_426 - .L_425)


	//   ....[0]....
.L_425:
        /*0034*/ 	.word	0x00000ac0


	//   ....[1]....
        /*0038*/ 	.word	0x00000b70


	//----- nvinfo : EIATTR_VRC_CTA_INIT_COUNT
	.align		4
.L_426:
        /*003c*/ 	.byte	0x02, 0x4a
	.zero		1
	.zero		1


	//----- nvinfo : EIATTR_EXIT_INSTR_OFFSETS
	.align		4
        /*0040*/ 	.byte	0x04, 0x1c
        /*0042*/ 	.short	(.L_428 - .L_427)


	//   ....[0]....
.L_427:
        /*0044*/ 	.word	0x00000ed0


	//   ....[1]....
        /*0048*/ 	.word	0x00000f50


	//----- nvinfo : EIATTR_MAX_THREADS
	.align		4
.L_428:
        /*004c*/ 	.byte	0x04, 0x05
        /*004e*/ 	.short	(.L_430 - .L_429)
.L_429:
        /*0050*/ 	.word	0x00000100
        /*0054*/ 	.word	0x00000001
        /*0058*/ 	.word	0x00000001


	//----- nvinfo : EIATTR_CRS_STACK_SIZE
	.align		4
.L_430:
        /*005c*/ 	.byte	0x04, 0x1e
        /*005e*/ 	.short	(.L_432 - .L_431)
.L_431:
        /*0060*/ 	.word	0x00000000


	//----- nvinfo : EIATTR_CBANK_PARAM_SIZE
	.align		4
.L_432:
        /*0064*/ 	.byte	0x03, 0x19
        /*0066*/ 	.short	0x00f0


	//----- nvinfo : EIATTR_PARAM_CBANK
	.align		4
        /*0068*/ 	.byte	0x04, 0x0a
        /*006a*/ 	.short	(.L_434 - .L_433)
	.align		4
.L_433:
        /*006c*/ 	.word	index@(.nv.constant0._ZN7cutlass13device_kernelIN5flash22FlashAttnBwdPreprocessIN4cute5tupleIJNS3_1CILi64EEENS5_ILi96EEEEEENS_10bfloat16_tEfNS_4arch4Sm90ELb1ELb0EEEEEvNT_6ParamsE)
        /*0070*/ 	.short	0x0380
        /*0072*/ 	.short	0x00f0


	//----- nvinfo : EIATTR_SW_WAR
	.align		4
.L_434:
        /*0074*/ 	.byte	0x04, 0x36
        /*0076*/ 	.short	(.L_436 - .L_435)
.L_435:
        /*0078*/ 	.word	0x00000008
.L_436:


//--------------------- .nv.info._ZN7cutlass13device_kernelIN5flash11enable_sm90INS1_16FlashAttnBwdSm90INS1_25CollectiveMainloopBwdSm90ILi2ELi2ELi2EN4cute5tupleIJNS5_1CILi1EEES8_S8_EEENS6_IJNS7_ILi64EEENS7_ILi128EEENS7_ILi96EEEEEENS_10bfloat16_tEfNS_4arch4Sm90ELb1ELb0ELb0ELb1ELb0ELb1ELb0ELb0ELi2ELi1ELi2ELi1ELb1EEENS1_21CollectiveEpilogueBwdISD_SE_SG_Li256ELb1ELb0ELi1EEENS1_25SingleTileBwdLPTSchedulerILb1ELi128ELb0EEEEEEEEEvNT_6ParamsE --------------------------
	.section	.nv.info._ZN7cutlass13device_kernelIN5flash11enable_sm90INS1_16FlashAttnBwdSm90INS1_25CollectiveMainloopBwdSm90ILi2ELi2ELi2EN4cute5tupleIJNS5_1CILi1EEES8_S8_EEENS6_IJNS7_ILi64EEENS7_ILi128EEENS7_ILi96EEEEEENS_10bfloat16_tEfNS_4arch4Sm90ELb1ELb0ELb0ELb1ELb0ELb1ELb0ELb0ELi2ELi1ELi2ELi1ELb1EEENS1_21CollectiveEpilogueBwdISD_SE_SG_Li256ELb1ELb0ELi1EEENS1_25SingleTileBwdLPTSchedulerILb1ELi128ELb0EEEEEEEEEvNT_6ParamsE,"",@"SHT_CUDA_INFO"
	.sectionflags	@""
	.align	4


	//----- nvinfo : EIATTR_CUDA_API_VERSION
	.align		4
        /*0000*/ 	.byte	0x04, 0x37
        /*0002*/ 	.short	(.L_438 - .L_437)
.L_437:
        /*0004*/ 	.word	0x00000082


	//----- nvinfo : EIATTR_KPARAM_INFO
	.align		4
.L_438:
        /*0008*/ 	.byte	0x04, 0x17
        /*000a*/ 	.short	(.L_440 - .L_439)
.L_439:
        /*000c*/ 	.word	0x00000000
        /*0010*/ 	.short	0x0000
        /*0012*/ 	.short	0x0000
        /*0014*/ 	.byte	0x00, 0xf0, 0x01, 0x1a


	//----- nvinfo : EIATTR_SPARSE_MMA_MASK
	.align		4
.L_440:
        /*0018*/ 	.byte	0x03, 0x50
        /*001a*/ 	.short	0x0000


	//----- nvinfo : EIATTR_MAXREG_COUNT
	.align		4
        /*001c*/ 	.byte	0x03, 0x1b
        /*001e*/ 	.short	0x00a8


	//----- nvinfo : EIATTR_MERCURY_ISA_VERSION
	.align		4
        /*0020*/ 	.byte	0x03, 0x5f
        /*0022*/ 	.short	0x0101


	//----- nvinfo : EIATTR_VRC_CTA_INIT_COUNT
	.align		4
        /*0024*/ 	.byte	0x02, 0x4a
	.zero		1
	.zero		1


	//----- nvinfo : EIATTR_EXIT_INSTR_OFFSETS
	.align		4
        /*0028*/ 	.byte	0x04, 0x1c
        /*002a*/ 	.short	(.L_442 - .L_441)


	//   ....[0]....
.L_441:
        /*002c*/ 	.word	0x00000010


	//----- nvinfo : EIATTR_MAX_THREADS
	.align		4
.L_442:
        /*0030*/ 	.byte	0x04, 0x05
        /*0032*/ 	.short	(.L_444 - .L_443)
.L_443:
        /*0034*/ 	.word	0x00000180
        /*0038*/ 	.word	0x00000001
        /*003c*/ 	.word	0x00000001


	//----- nvinfo : EIATTR_CBANK_PARAM_SIZE
	.align		4
.L_444:
        /*0040*/ 	.byte	0x03, 0x19
        /*0042*/ 	.short	0x0680


	//----- nvinfo : EIATTR_PARAM_CBANK
	.align		4
        /*0044*/ 	.byte	0x04, 0x0a
        /*0046*/ 	.short	(.L_446 - .L_445)
	.align		4
.L_445:
        /*0048*/ 	.word	index@(.nv.constant0._ZN7cutlass13device_kernelIN5flash11enable_sm90INS1_16FlashAttnBwdSm90INS1_25CollectiveMainloopBwdSm90ILi2ELi2ELi2EN4cute5tupleIJNS5_1CILi1EEES8_S8_EEENS6_IJNS7_ILi64EEENS7_ILi128EEENS7_ILi96EEEEEENS_10bfloat16_tEfNS_4arch4Sm90ELb1ELb0ELb0ELb1ELb0ELb1ELb0ELb0ELi2ELi1ELi2ELi1ELb1EEENS1_21CollectiveEpilogueBwdISD_SE_SG_Li256ELb1ELb0ELi1EEENS1_25SingleTileBwdLPTSchedulerILb1ELi128ELb0EEEEEEEEEvNT_6ParamsE)
        /*004c*/ 	.short	0x0380
        /*004e*/ 	.short	0x0680


	//----- nvinfo : EIATTR_SW_WAR
	.align		4
.L_446:
        /*0050*/ 	.byte	0x04, 0x36
        /*0052*/ 	.short	(.L_448 - .L_447)
.L_447:
        /*0054*/ 	.word	0x00000008
.L_448:


//--------------------- .nv.info._ZN7cutlass13device_kernelIN5flash11enable_sm90INS1_16FlashAttnBwdSm90INS1_25CollectiveMainloopBwdSm90ILi2ELi2ELi2EN4cute5tupleIJNS5_1CILi1EEES8_S8_EEENS6_IJNS7_ILi64EEENS7_ILi128EEENS7_ILi96EEEEEENS_10bfloat16_tEfNS_4arch4Sm90ELb1ELb0ELb0ELb1ELb1ELb1ELb0ELb0ELi2ELi1ELi2ELi1ELb1EEENS1_21CollectiveEpilogueBwdISD_SE_SG_Li256ELb1ELb0ELi1EEENS1_25SingleTileBwdLPTSchedulerILb1ELi128ELb1EEEEEEEEEvNT_6ParamsE --------------------------
	.section	.nv.info._ZN7cutlass13device_kernelIN5flash11enable_sm90INS1_16FlashAttnBwdSm90INS1_25CollectiveMainloopBwdSm90ILi2ELi2ELi2EN4cute5tupleIJNS5_1CILi1EEES8_S8_EEENS6_IJNS7_ILi64EEENS7_ILi128EEENS7_ILi96EEEEEENS_10bfloat16_tEfNS_4arch4Sm90ELb1ELb0ELb0ELb1ELb1ELb1ELb0ELb0ELi2ELi1ELi2ELi1ELb1EEENS1_21CollectiveEpilogueBwdISD_SE_SG_Li256ELb1ELb0ELi1EEENS1_25SingleTileBwdLPTSchedulerILb1ELi128ELb1EEEEEEEEEvNT_6ParamsE,"",@"SHT_CUDA_INFO"
	.sectionflags	@""
	.align	4


	//----- nvinfo : EIATTR_CUDA_API_VERSION
	.align		4
        /*0000*/ 	.byte	0x04, 0x37
        /*0002*/ 	.short	(.L_450 - .L_449)
.L_449:
        /*0004*/ 	.word	0x00000082


	//----- nvinfo : EIATTR_KPARAM_INFO
	.align		4
.L_450:
        /*0008*/ 	.byte	0x04, 0x17
        /*000a*/ 	.short	(.L_452 - .L_451)
.L_451:
        /*000c*/ 	.word	0x00000000
        /*0010*/ 	.short	0x0000
        /*0012*/ 	.short	0x0000
        /*0014*/ 	.byte	0x00, 0xf0, 0x01, 0x1a


	//----- nvinfo : EIATTR_SPARSE_MMA_MASK
	.align		4
.L_452:
        /*0018*/ 	.byte	0x03, 0x50
        /*001a*/ 	.short	0x0000


	//----- nvinfo : EIATTR_MAXREG_COUNT
	.align		4
        /*001c*/ 	.byte	0x03, 0x1b
        /*001e*/ 	.short	0x00a8


	//----- nvinfo : EIATTR_MERCURY_ISA_VERSION
	.align		4
        /*0020*/ 	.byte	0x03, 0x5f
        /*0022*/ 	.short	0x0101


	//----- nvinfo : EIATTR_VRC_CTA_INIT_COUNT
	.align		4
        /*0024*/ 	.byte	0x02, 0x4a
	.zero		1
	.zero		1


	//----- nvinfo : EIATTR_EXIT_INSTR_OFFSETS
	.align		4
        /*0028*/ 	.byte	0x04, 0x1c
        /*002a*/ 	.short	(.L_454 - .L_453)


	//   ....[0]....
.L_453:
        /*002c*/ 	.word	0x00000010


	//----- nvinfo : EIATTR_MAX_THREADS
	.align		4
.L_454:
        /*0030*/ 	.byte	0x04, 0x05
        /*0032*/ 	.short	(.L_456 - .L_455)
.L_455:
        /*0034*/ 	.word	0x00000180
        /*0038*/ 	.word	0x00000001
        /*003c*/ 	.word	0x00000001


	//----- nvinfo : EIATTR_CBANK_PARAM_SIZE
	.align		4
.L_456:
        /*0040*/ 	.byte	0x03, 0x19
        /*0042*/ 	.short	0x0680


	//----- nvinfo : EIATTR_PARAM_CBANK
	.align		4
        /*0044*/ 	.byte	0x04, 0x0a
        /*0046*/ 	.short	(.L_458 - .L_457)
	.align		4
.L_457:
        /*0048*/ 	.word	index@(.nv.constant0._ZN7cutlass13device_kernelIN5flash11enable_sm90INS1_16FlashAttnBwdSm90INS1_25CollectiveMainloopBwdSm90ILi2ELi2ELi2EN4cute5tupleIJNS5_1CILi1EEES8_S8_EEENS6_IJNS7_ILi64EEENS7_ILi128EEENS7_ILi96EEEEEENS_10bfloat16_tEfNS_4arch4Sm90ELb1ELb0ELb0ELb1ELb1ELb1ELb0ELb0ELi2ELi1ELi2ELi1ELb1EEENS1_21CollectiveEpilogueBwdISD_SE_SG_Li256ELb1ELb0ELi1EEENS1_25SingleTileBwdLPTSchedulerILb1ELi128ELb1EEEEEEEEEvNT_6ParamsE)
        /*004c*/ 	.short	0x0380
        /*004e*/ 	.short	0x0680


	//----- nvinfo : EIATTR_SW_WAR
	.align		4
.L_458:
        /*0050*/ 	.byte	0x04, 0x36
        /*0052*/ 	.short	(.L_460 - .L_459)
.L_459:
        /*0054*/ 	.word	0x00000008
.L_460:


//--------------------- .nv.info._ZN7cutlass13device_kernelIN5flash11enable_sm90INS1_16FlashAttnBwdSm90INS1_25CollectiveMainloopBwdSm90ILi2ELi2ELi2EN4cute5tupleIJNS5_1CILi1EEES8_S8_EEENS6_IJNS7_ILi64EEENS7_ILi128EEENS7_ILi96EEEEEENS_10bfloat16_tEfNS_4arch4Sm90ELb1ELb0ELb0ELb1ELb0ELb1ELb0ELb0ELi2ELi1ELi2ELi1ELb1EEENS1_24CollectiveEpilogueBwdGQAISD_fSG_Li256ELb1ELb0EEENS1_25SingleTileBwdLPTSchedulerILb1ELi128ELb0EEEEEEEEEvNT_6ParamsE --------------------------
	.section	.nv.info._ZN7cutlass13device_kernelIN5flash11enable_sm90INS1_16FlashAttnBwdSm90INS1_25CollectiveMainloopBwdSm90ILi2ELi2ELi2EN4cute5tupleIJNS5_1CILi1EEES8_S8_EEENS6_IJNS7_ILi64EEENS7_ILi128EEENS7_ILi96EEEEEENS_10bfloat16_tEfNS_4arch4Sm90ELb1ELb0ELb0ELb1ELb0ELb1ELb0ELb0ELi2ELi1ELi2ELi1ELb1EEENS1_24CollectiveEpilogueBwdGQAISD_fSG_Li256ELb1ELb0EEENS1_25SingleTileBwdLPTSchedulerILb1ELi128ELb0EEEEEEEEEvNT_6ParamsE,"",@"SHT_CUDA_INFO"
	.sectionflags	@""
	.align	4


	//----- nvinfo : EIATTR_CUDA_API_VERSION
	.align		4
        /*0000*/ 	.byte	0x04, 0x37
        /*0002*/ 	.short	(.L_462 - .L_461)
.L_461:
        /*0004*/ 	.word	0x00000082


	//----- nvinfo : EIATTR_KPARAM_INFO
	.align		4
.L_462:
        /*0008*/ 	.byte	0x04, 0x17
        /*000a*/ 	.short	(.L_464 - .L_463)
.L_463:
        /*000c*/ 	.word	0x00000000
        /*0010*/ 	.short	0x0000
        /*0012*/ 	.short	0x0000
        /*0014*/ 	.byte	0x00, 0xf0, 0x01, 0x1c


	//----- nvinfo : EIATTR_SPARSE_MMA_MASK
	.align		4
.L_464:
        /*0018*/ 	.byte	0x03, 0x50
        /*001a*/ 	.short	0x0000


	//----- nvinfo : EIATTR_MAXREG_COUNT
	.align		4
        /*001c*/ 	.byte	0x03, 0x1b
        /*001e*/ 	.short	0x00a8


	//----- nvinfo : EIATTR_MERCURY_ISA_VERSION
	.align		4
        /*0020*/ 	.byte	0x03, 0x5f
        /*0022*/ 	.short	0x0101


	//----- nvinfo : EIATTR_VRC_CTA_INIT_COUNT
	.align		4
        /*0024*/ 	.byte	0x02, 0x4a
	.zero		1
	.zero		1


	//----- nvinfo : EIATTR_EXIT_INSTR_OFFSETS
	.align		4
        /*0028*/ 	.byte	0x04, 0x1c
        /*002a*/ 	.short	(.L_466 - .L_465)


	//   ....[0]....
.L_465:
        /*002c*/ 	.word	0x00000010


	//----- nvinfo : EIATTR_MAX_THREADS
	.align		4
.L_466:
        /*0030*/ 	.byte	0x04, 0x05
        /*0032*/ 	.short	(.L_468 - .L_467)
.L_467:
        /*0034*/ 	.word	0x00000180
        /*0038*/ 	.word	0x00000001
        /*003c*/ 	.word	0x00000001


	//----- nvinfo : EIATTR_CBANK_PARAM_SIZE
	.align		4
.L_468:
        /*0040*/ 	.byte	0x03, 0x19
        /*0042*/ 	.short	0x0700


	//----- nvinfo : EIATTR_PARAM_CBANK
	.align		4
        /*0044*/ 	.byte	0x04, 0x0a
        /*0046*/ 	.short	(.L_470 - .L_469)
	.align		4
.L_469:
        /*0048*/ 	.word	index@(.nv.constant0._ZN7cutlass13device_kernelIN5flash11enable_sm90INS1_16FlashAttnBwdSm90INS1_25CollectiveMainloopBwdSm90ILi2ELi2ELi2EN4cute5tupleIJNS5_1CILi1EEES8_S8_EEENS6_IJNS7_ILi64EEENS7_ILi128EEENS7_ILi96EEEEEENS_10bfloat16_tEfNS_4arch4Sm90ELb1ELb0ELb0ELb1ELb0ELb1ELb0ELb0ELi2ELi1ELi2ELi1ELb1EEENS1_24CollectiveEpilogueBwdGQAISD_fSG_Li256ELb1ELb0EEENS1_25SingleTileBwdLPTSchedulerILb1ELi128ELb0EEEEEEEEEvNT_6ParamsE)
        /*004c*/ 	.short	0x0380
        /*004e*/ 	.short	0x0700


	//----- nvinfo : EIATTR_SW_WAR
	.align		4
.L_470:
        /*0050*/ 	.byte	0x04, 0x36
        /*0052*/ 	.short	(.L_472 - .L_471)
.L_471:
        /*0054*/ 	.word	0x00000008
.L_472:


//--------------------- .nv.info._ZN7cutlass13device_kernelIN5flash32FlashAttnBwdPostprocessConvertdQIN4cute5tupleIJNS3_1CILi128EEENS5_ILi96EEEEEENS_10bfloat16_tEfNS_4arch4Sm90ELi256ENS3_8TiledMMAINS3_8MMA_AtomIJNS3_4SM904GMMA27MMA_64x96x16_F32BF16BF16_RSILNSF_5MajorE0ELSH_1ELNSF_7ScaleInE1ELSI_1EEEEEENS3_6LayoutINS4_IJNS5_ILi2EEENS5_ILi1EEESN_EEENS4_IJSN_NS5_ILi0EEESP_EEEEENS4_IJNS3_10UnderscoreESS_SS_EEEEELb0EEEEEvNT_6ParamsE --------------------------
	.section	.nv.info._ZN7cutlass13device_kernelIN5flash32FlashAttnBwdPostprocessConvertdQIN4cute5tupleIJNS3_1CILi128EEENS5_ILi96EEEEEENS_10bfloat16_tEfNS_4arch4Sm90ELi256ENS3_8TiledMMAINS3_8MMA_AtomIJNS3_4SM904GMMA27MMA_64x96x16_F32BF16BF16_RSILNSF_5MajorE0ELSH_1ELNSF_7ScaleInE1ELSI_1EEEEEENS3_6LayoutINS4_IJNS5_ILi2EEENS5_ILi1EEESN_EEENS4_IJSN_NS5_ILi0EEESP_EEEEENS4_IJNS3_10UnderscoreESS_SS_EEEEELb0EEEEEvNT_6ParamsE,"",@"SHT_CUDA_INFO"
	.sectionflags	@""
	.align	4


	//----- nvinfo : EIATTR_CUDA_API_VERSION
	.align		4
        /*0000*/ 	.byte	0x04, 0x37
        /*0002*/ 	.short	(.L_474 - .L_473)
.L_473:
        /*0004*/ 	.word	0x00000082


	//----- nvinfo : EIATTR_KPARAM_INFO
	.align		4
.L_474:
        /*0008*/ 	.byte	0x04, 0x17
        /*000a*/ 	.short	(.L_476 - .L_475)
.L_475:
        /*000c*/ 	.word	0x00000000
        /*0010*/ 	.short	0x0000
        /*0012*/ 	.short	0x0000
        /*0014*/ 	.byte	0x00, 0xf0, 0xc1, 0x01


	//----- nvinfo : EIATTR_SPARSE_MMA_MASK
	.align		4
.L_476:
        /*0018*/ 	.byte	0x03, 0x50
        /*001a*/ 	.short	0x0000


	//----- nvinfo : EIATTR_MAXREG_COUNT
	.align		4
        /*001c*/ 	.byte	0x03, 0x1b
        /*001e*/ 	.short	0x0080


	//----- nvinfo : EIATTR_NUM_BARRIERS
	.align		4
        /*0020*/ 	.byte	0x02, 0x4c
        /*0022*/ 	.byte	0x01
	.zero		1


	//----- nvinfo : EIATTR_MERCURY_ISA_VERSION
	.align		4
        /*0024*/ 	.byte	0x03, 0x5f
        /*0026*/ 	.short	0x0101


	//----- nvinfo : EIATTR_VRC_CTA_INIT_COUNT
	.align		4
        /*0028*/ 	.byte	0x02, 0x4a
	.zero		1
	.zero		1


	//----- nvinfo : EIATTR_MBARRIER_INSTR_OFFSETS
	.align		4
        /*002c*/ 	.byte	0x04, 0x39
        /*002e*/ 	.short	(.L_478 - .L_477)


	//   ....[0]....
.L_477:
        /*0030*/ 	.word	0x00000480
        /*0034*/ 	.word	0x000000ff
        /*0038*/ 	.word	0x00012000
        /*003c*/ 	.short	0x0100
        /*003e*/ 	.byte	0x06
	.zero		1


	//   ....[1]....
        /*0040*/ 	.word	0x00000560
        /*0044*/ 	.word	0x00000006
        /*0048*/ 	.word	0x00012000
        /*004c*/ 	.short	0x010a
        /*004e*/ 	.byte	0xff
	.zero		1


	//----- nvinfo : EIATTR_NUM_MBARRIERS
	.align		4
.L_478:
        /*0050*/ 	.byte	0x03, 0x38
        /*0052*/ 	.short	0x0001


	//----- nvinfo : EIATTR_EXIT_INSTR_OFFSETS
	.align		4
        /*0054*/ 	.byte	0x04, 0x1c
        /*0056*/ 	.short	(.L_480 - .L_479)


	//   ....[0]....
.L_479:
        /*0058*/ 	.word	0x00000280


	//   ....[1]....
        /*005c*/ 	.word	0x00000fb0


	//   ....[2]....
        /*0060*/ 	.word	0x000010f0


	//   ....[3]....
        /*0064*/ 	.word	0x00001110


	//----- nvinfo : EIATTR_MAX_THREADS
	.align		4
.L_480:
        /*0068*/ 	.byte	0x04, 0x05
        /*006a*/ 	.short	(.L_482 - .L_481)
.L_481:
        /*006c*/ 	.word	0x00000100
        /*0070*/ 	.word	0x00000001
        /*0074*/ 	.word	0x00000001


	//----- nvinfo : EIATTR_CRS_STACK_SIZE
	.align		4
.L_482:
        /*0078*/ 	.byte	0x04, 0x1e
        /*007a*/ 	.short	(.L_484 - .L_483)
.L_483:
        /*007c*/ 	.word	0x00000000


	//----- nvinfo : EIATTR_CBANK_PARAM_SIZE
	.align		4
.L_484:
        /*0080*/ 	.byte	0x03, 0x19
        /*0082*/ 	.short	0x0070


	//----- nvinfo : EIATTR_PARAM_CBANK
	.align		4
        /*0084*/ 	.byte	0x04, 0x0a
        /*0086*/ 	.short	(.L_486 - .L_485)
	.align		4
.L_485:
        /*0088*/ 	.word	index@(.nv.constant0._ZN7cutlass13device_kernelIN5flash32FlashAttnBwdPostprocessConvertdQIN4cute5tupleIJNS3_1CILi128EEENS5_ILi96EEEEEENS_10bfloat16_tEfNS_4arch4Sm90ELi256ENS3_8TiledMMAINS3_8MMA_AtomIJNS3_4SM904GMMA27MMA_64x96x16_F32BF16BF16_RSILNSF_5MajorE0ELSH_1ELNSF_7ScaleInE1ELSI_1EEEEEENS3_6LayoutINS4_IJNS5_ILi2EEENS5_ILi1EEESN_EEENS4_IJSN_NS5_ILi0EEESP_EEEEENS4_IJNS3_10UnderscoreESS_SS_EEEEELb0EEEEEvNT_6ParamsE)
        /*008c*/ 	.short	0x0380
        /*008e*/ 	.short	0x0070


	//----- nvinfo : EIATTR_SW_WAR
	.align		4
.L_486:
        /*0090*/ 	.byte	0x04, 0x36
        /*0092*/ 	.short	(.L_488 - .L_487)
.L_487:
        /*0094*/ 	.word	0x00000008
.L_488:


//--------------------- .nv.info._ZN7cutlass13device_kernelIN5flash32FlashAttnBwdPostprocessConvertdQIN4cute5tupleIJNS3_1CILi64EEENS5_ILi96EEEEEENS_10bfloat16_tEfNS_4arch4Sm90ELi256ENS3_8TiledMMAINS3_8MMA_AtomIJNS3_4SM904GMMA27MMA_64x16x16_F32BF16BF16_SSILNSF_5MajorE0ELSH_1ELNSF_7ScaleInE1ELSI_1EEEEEENS3_6LayoutINS4_IJNS5_ILi1EEENS5_ILi2EEESM_EEENS4_IJNS5_ILi0EEESM_SP_EEEEENS4_IJNS3_10UnderscoreESS_SS_EEEEELb0EEEEEvNT_6ParamsE --------------------------
	.section	.nv.info._ZN7cutlass13device_kernelIN5flash32FlashAttnBwdPostprocessConvertdQIN4cute5tupleIJNS3_1CILi64EEENS5_ILi96EEEEEENS_10bfloat16_tEfNS_4arch4Sm90ELi256ENS3_8TiledMMAINS3_8MMA_AtomIJNS3_4SM904GMMA27MMA_64x16x16_F32BF16BF16_SSILNSF_5MajorE0ELSH_1ELNSF_7ScaleInE1ELSI_1EEEEEENS3_6LayoutINS4_IJNS5_ILi1EEENS5_ILi2EEESM_EEENS4_IJNS5_ILi0EEESM_SP_EEEEENS4_IJNS3_10UnderscoreESS_SS_EEEEELb0EEEEEvNT_6ParamsE,"",@"SHT_CUDA_INFO"
	.sectionflags	@""
	.align	4


	//----- nvinfo : EIATTR_CUDA_API_VERSION
	.align		4
        /*0000*/ 	.byte	0x04, 0x37
        /*0002*/ 	.short	(.L_490 - .L_489)
.L_489:
        /*0004*/ 	.word	0x00000082


	//----- nvinfo : EIATTR_KPARAM_INFO
	.align		4
.L_490:
        /*0008*/ 	.byte	0x04, 0x17
        /*000a*/ 	.short	(.L_492 - .L_491)
.L_491:
        /*000c*/ 	.word	0x00000000
        /*0010*/ 	.short	0x0000
        /*0012*/ 	.short	0x0000
        /*0014*/ 	.byte	0x00, 0xf0, 0xc1, 0x01


	//----- nvinfo : EIATTR_SPARSE_MMA_MASK
	.align		4
.L_492:
        /*0018*/ 	.byte	0x03, 0x50
        /*001a*/ 	.short	0x0000


	//----- nvinfo : EIATTR_MAXREG_COUNT
	.align		4
        /*001c*/ 	.byte	0x03, 0x1b
        /*001e*/ 	.short	0x0080


	//----- nvinfo : EIATTR_NUM_BARRIERS
	.align		4
        /*0020*/ 	.byte	0x02, 0x4c
        /*0022*/ 	.byte	0x01
	.zero		1


	//----- nvinfo : EIATTR_MERCURY_ISA_VERSION
	.align		4
        /*0024*/ 	.byte	0x03, 0x5f
        /*0026*/ 	.short	0x0101


	//----- nvinfo : EIATTR_VRC_CTA_INIT_COUNT
	.align		4
        /*0028*/ 	.byte	0x02, 0x4a
	.zero		1
	.zero		1


	//----- nvinfo : EIATTR_MBARRIER_INSTR_OFFSETS
	.align		4
        /*002c*/ 	.byte	0x04, 0x39
        /*002e*/ 	.short	(.L_494 - .L_493)


	//   ....[0]....
.L_493:
        /*0030*/ 	.word	0x00000480
        /*0034*/ 	.word	0x000000ff
        /*0038*/ 	.word	0x00009000
        /*003c*/ 	.short	0x0100
        /*003e*/ 	.byte	0x06
	.zero		1


	//   ....[1]....
        /*0040*/ 	.word	0x00000560
        /*0044*/ 	.word	0x00000005
        /*0048*/ 	.word	0x00009000
        /*004c*/ 	.short	0x010a
        /*004e*/ 	.byte	0xff
	.zero		1


	//----- nvinfo : EIATTR_NUM_MBARRIERS
	.align		4
.L_494:
        /*0050*/ 	.byte	0x03, 0x38
        /*0052*/ 	.short	0x0001


	//----- nvinfo : EIATTR_EXIT_INSTR_OFFSETS
	.align		4
        /*0054*/ 	.byte	0x04, 0x1c
        /*0056*/ 	.short	(.L_496 - .L_495)


	//   ....[0]....
.L_495:
        /*0058*/ 	.word	0x00000280


	//   ....[1]....
        /*005c*/ 	.word	0x000009d0


	//   ....[2]....
        /*0060*/ 	.word	0x00000c40


	//   ....[3]....
        /*0064*/ 	.word	0x00000c70


	//----- nvinfo : EIATTR_MAX_THREADS
	.align		4
.L_496:
        /*0068*/ 	.byte	0x04, 0x05
        /*006a*/ 	.short	(.L_498 - .L_497)
.L_497:
        /*006c*/ 	.word	0x00000100
        /*0070*/ 	.word	0x00000001
        /*0074*/ 	.word	0x00000001


	//----- nvinfo : EIATTR_CRS_STACK_SIZE
	.align		4
.L_498:
        /*0078*/ 	.byte	0x04, 0x1e
        /*007a*/ 	.short	(.L_500 - .L_499)
.L_499:
        /*007c*/ 	.word	0x00000000


	//----- nvinfo : EIATTR_CBANK_PARAM_SIZE
	.align		4
.L_500:
        /*0080*/ 	.byte	0x03, 0x19
        /*0082*/ 	.short	0x0070


	//----- nvinfo : EIATTR_PARAM_CBANK
	.align		4
        /*0084*/ 	.byte	0x04, 0x0a
        /*0086*/ 	.short	(.L_502 - .L_501)
	.align		4
.L_501:
        /*0088*/ 	.word	index@(.nv.constant0._ZN7cutlass13device_kernelIN5flash32FlashAttnBwdPostprocessConvertdQIN4cute5tupleIJNS3_1CILi64EEENS5_ILi96EEEEEENS_10bfloat16_tEfNS_4arch4Sm90ELi256ENS3_8TiledMMAINS3_8MMA_AtomIJNS3_4SM904GMMA27MMA_64x16x16_F32BF16BF16_SSILNSF_5MajorE0ELSH_1ELNSF_7ScaleInE1ELSI_1EEEEEENS3_6LayoutINS4_IJNS5_ILi1EEENS5_ILi2EEESM_EEENS4_IJNS5_ILi0EEESM_SP_EEEEENS4_IJNS3_10UnderscoreESS_SS_EEEEELb0EEEEEvNT_6ParamsE)
        /*008c*/ 	.short	0x0380
        /*008e*/ 	.short	0x0070


	//----- nvinfo : EIATTR_SW_WAR
	.align		4
.L_502:
        /*0090*/ 	.byte	0x04, 0x36
        /*0092*/ 	.short	(.L_504 - .L_503)
.L_503:
        /*0094*/ 	.word	0x00000008
.L_504:


//--------------------- .nv.info._ZN7cutlass13device_kernelIN5flash11enable_sm90INS1_16FlashAttnBwdSm90INS1_25CollectiveMainloopBwdSm90ILi2ELi2ELi2EN4cute5tupleIJNS5_1CILi1EEES8_S8_EEENS6_IJNS7_ILi64EEENS7_ILi128EEENS7_ILi96EEEEEENS_10bfloat16_tEfNS_4arch4Sm90ELb1ELb0ELb0ELb1ELb1ELb1ELb0ELb0ELi2ELi1ELi2ELi1ELb1EEENS1_24CollectiveEpilogueBwdGQAISD_fSG_Li256ELb1ELb1EEENS1_25SingleTileBwdLPTSchedulerILb1ELi128ELb1EEEEEEEEEvNT_6ParamsE --------------------------
	.section	.nv.info._ZN7cutlass13device_kernelIN5flash11enable_sm90INS1_16FlashAttnBwdSm90INS1_25CollectiveMainloopBwdSm90ILi2ELi2ELi2EN4cute5tupleIJNS5_1CILi1EEES8_S8_EEENS6_IJNS7_ILi64EEENS7_ILi128EEENS7_ILi96EEEEEENS_10bfloat16_tEfNS_4arch4Sm90ELb1ELb0ELb0ELb1ELb1ELb1ELb0ELb0ELi2ELi1ELi2ELi1ELb1EEENS1_24CollectiveEpilogueBwdGQAISD_fSG_Li256ELb1ELb1EEENS1_25SingleTileBwdLPTSchedulerILb1ELi128ELb1EEEEEEEEEvNT_6ParamsE,"",@"SHT_CUDA_INFO"
	.sectionflags	@""
	.align	4


	//----- nvinfo : EIATTR_CUDA_API_VERSION
	.align		4
        /*0000*/ 	.byte	0x04, 0x37
        /*0002*/ 	.short	(.L_506 - .L_505)
.L_505:
        /*0004*/ 	.word	0x00000082


	//----- nvinfo : EIATTR_KPARAM_INFO
	.align		4
.L_506:
        /*0008*/ 	.byte	0x04, 0x17
        /*000a*/ 	.short	(.L_508 - .L_507)
.L_507:
        /*000c*/ 	.word	0x00000000
        /*0010*/ 	.short	0x0000
        /*0012*/ 	.short	0x0000
        /*0014*/ 	.byte	0x00, 0xf0, 0x01, 0x1c


	//----- nvinfo : EIATTR_SPARSE_MMA_MASK
	.align		4
.L_508:
        /*0018*/ 	.byte	0x03, 0x50
        /*001a*/ 	.short	0x0000


	//----- nvinfo : EIATTR_MAXREG_COUNT
	.align		4
        /*001c*/ 	.byte	0x03, 0x1b
        /*001e*/ 	.short	0x00a8


	//----- nvinfo : EIATTR_MERCURY_ISA_VERSION
	.align		4
        /*0020*/ 	.byte	0x03, 0x5f
        /*0022*/ 	.short	0x0101


	//----- nvinfo : EIATTR_VRC_CTA_INIT_COUNT
	.align		4
        /*0024*/ 	.byte	0x02, 0x4a
	.zero		1
	.zero		1


	//----- nvinfo : EIATTR_EXIT_INSTR_OFFSETS
	.align		4
        /*0028*/ 	.byte	0x04, 0x1c
        /*002a*/ 	.short	(.L_510 - .L_509)


	//   ....[0]....
.L_509:
        /*002c*/ 	.word	0x00000010


	//----- nvinfo : EIATTR_MAX_THREADS
	.align		4
.L_510:
        /*0030*/ 	.byte	0x04, 0x05
        /*0032*/ 	.short	(.L_512 - .L_511)
.L_511:
        /*0034*/ 	.word	0x00000180
        /*0038*/ 	.word	0x00000001
        /*003c*/ 	.word	0x00000001


	//----- nvinfo : EIATTR_CBANK_PARAM_SIZE
	.align		4
.L_512:
        /*0040*/ 	.byte	0x03, 0x19
        /*0042*/ 	.short	0x0700


	//----- nvinfo : EIATTR_PARAM_CBANK
	.align		4
        /*0044*/ 	.byte	0x04, 0x0a
        /*0046*/ 	.short	(.L_514 - .L_513)
	.align		4
.L_513:
        /*0048*/ 	.word	index@(.nv.constant0._ZN7cutlass13device_kernelIN5flash11enable_sm90INS1_16FlashAttnBwdSm90INS1_25CollectiveMainloopBwdSm90ILi2ELi2ELi2EN4cute5tupleIJNS5_1CILi1EEES8_S8_EEENS6_IJNS7_ILi64EEENS7_ILi128EEENS7_ILi96EEEEEENS_10bfloat16_tEfNS_4arch4Sm90ELb1ELb0ELb0ELb1ELb1ELb1ELb0ELb0ELi2ELi1ELi2ELi1ELb1EEENS1_24CollectiveEpilogueBwdGQAISD_fSG_Li256ELb1ELb1EEENS1_25SingleTileBwdLPTSchedulerILb1ELi128ELb1EEEEEEEEEvNT_6ParamsE)
        /*004c*/ 	.short	0x0380
        /*004e*/ 	.short	0x0700


	//----- nvinfo : EIATTR_SW_WAR
	.align		4
.L_514:
        /*0050*/ 	.byte	0x04, 0x36
        /*0052*/ 	.short	(.L_516 - .L_515)
.L_515:
        /*0054*/ 	.word	0x00000008
.L_516:


//--------------------- .nv.info._ZN7cutlass13device_kernelIN5flash22FlashAttnBwdPreprocessIN4cute5tupleIJNS3_1CILi64EEENS5_ILi96EEEEEENS_10bfloat16_tEfNS_4arch4Sm90ELb1ELb1EEEEEvNT_6ParamsE --------------------------
	.section	.nv.info._ZN7cutlass13device_kernelIN5flash22FlashAttnBwdPreprocessIN4cute5tupleIJNS3_1CILi64EEENS5_ILi96EEEEEENS_10bfloat16_tEfNS_4arch4Sm90ELb1ELb1EEEEEvNT_6ParamsE,"",@"SHT_CUDA_INFO"
	.sectionflags	@""
	.align	4


	//----- nvinfo : EIATTR_CUDA_API_VERSION
	.align		4
        /*0000*/ 	.byte	0x04, 0x37
        /*0002*/ 	.short	(.L_518 - .L_517)
.L_517:
        /*0004*/ 	.word	0x00000082


	//----- nvinfo : EIATTR_KPARAM_INFO
	.align		4
.L_518:
        /*0008*/ 	.byte	0x04, 0x17
        /*000a*/ 	.short	(.L_520 - .L_519)
.L_519:
        /*000c*/ 	.word	0x00000000
        /*0010*/ 	.short	0x0000
        /*0012*/ 	.short	0x0000
        /*0014*/ 	.byte	0x00, 0xf0, 0xc1, 0x03


	//----- nvinfo : EIATTR_SPARSE_MMA_MASK
	.align		4
.L_520:
        /*0018*/ 	.byte	0x03, 0x50
        /*001a*/ 	.short	0x0000


	//----- nvinfo : EIATTR_MAXREG_COUNT
	.align		4
        /*001c*/ 	.byte	0x03, 0x1b
        /*001e*/ 	.short	0x0080


	//----- nvinfo : EIATTR_MERCURY_ISA_VERSION
	.align		4
        /*0020*/ 	.byte	0x03, 0x5f
        /*0022*/ 	.short	0x0101


	//----- nvinfo : EIATTR_COOP_GROUP_MASK_REGIDS
	.align		4
        /*0024*/ 	.byte	0x04, 0x29
        /*0026*/ 	.short	(.L_522 - .L_521)


	//   ....[0]....
.L_521:
        /*0028*/ 	.word	0xffffffff


	//   ....[1]....
        /*002c*/ 	.word	0xffffffff


	//----- nvinfo : EIATTR_COOP_GROUP_INSTR_OFFSETS
	.align		4
.L_522:
        /*0030*/ 	.byte	0x04, 0x28
        /*0032*/ 	.short	(.L_524 - .L_523)


	//   ....[0]....
.L_523:
        /*0034*/ 	.word	0x00000d30


	//   ....[1]....
        /*0038*/ 	.word	0x00000df0


	//----- nvinfo : EIATTR_VRC_CTA_INIT_COUNT
	.align		4
.L_524:
        /*003c*/ 	.byte	0x02, 0x4a
	.zero		1
	.zero		1


	//----- nvinfo : EIATTR_EXIT_INSTR_OFFSETS
	.align		4
        /*0040*/ 	.byte	0x04, 0x1c
        /*0042*/ 	.short	(.L_526 - .L_525)


	//   ....[0]....
.L_525:
        /*0044*/ 	.word	0x00000280


	//   ....[1]....
        /*0048*/ 	.word	0x00001170


	//   ....[2]....
        /*004c*/ 	.word	0x000011f0


	//----- nvinfo : EIATTR_MAX_THREADS
	.align		4
.L_526:
        /*0050*/ 	.byte	0x04, 0x05
        /*0052*/ 	.short	(.L_528 - .L_527)
.L_527:
        /*0054*/ 	.word	0x00000100
        /*0058*/ 	.word	0x00000001
        /*005c*/ 	.word	0x00000001


	//----- nvinfo : EIATTR_CRS_STACK_SIZE
	.align		4
.L_528:
        /*0060*/ 	.byte	0x04, 0x1e
        /*0062*/ 	.short	(.L_530 - .L_529)
.L_529:
        /*0064*/ 	.word	0x00000000


	//----- nvinfo : EIATTR_CBANK_PARAM_SIZE
	.align		4
.L_530:
        /*0068*/ 	.byte	0x03, 0x19
        /*006a*/ 	.short	0x00f0


	//----- nvinfo : EIATTR_PARAM_CBANK
	.align		4
        /*006c*/ 	.byte	0x04, 0x0a
        /*006e*/ 	.short	(.L_532 - .L_531)
	.align		4
.L_531:
        /*0070*/ 	.word	index@(.nv.constant0._ZN7cutlass13device_kernelIN5flash22FlashAttnBwdPreprocessIN4cute5tupleIJNS3_1CILi64EEENS5_ILi96EEEEEENS_10bfloat16_tEfNS_4arch4Sm90ELb1ELb1EEEEEvNT_6ParamsE)
        /*0074*/ 	.short	0x0380
        /*0076*/ 	.short	0x00f0


	//----- nvinfo : EIATTR_SW_WAR
	.align		4
.L_532:
        /*0078*/ 	.byte	0x04, 0x36
        /*007a*/ 	.short	(.L_534 - .L_533)
.L_533:
        /*007c*/ 	.word	0x00000008
.L_534:


//--------------------- .nv.callgraph             --------------------------
	.section	.nv.callgraph,"",@"SHT_CUDA_CALLGRAPH"
	.align	4
	.sectionentsize	8
	.align		4
        /*0000*/ 	.word	0x00000000
	.align		4
        /*0004*/ 	.word	0xffffffff
	.align		4
        /*0008*/ 	.word	0x00000000
	.align		4
        /*000c*/ 	.word	0xfffffffe
	.align		4
        /*0010*/ 	.word	0x00000000
	.align		4
        /*0014*/ 	.word	0xfffffffd
	.align		4
        /*0018*/ 	.word	0x00000000
	.align		4
        /*001c*/ 	.word	0xfffffffc


//--------------------- .nv.constant4             --------------------------
	.section	.nv.constant4,"a",@progbits
	.align	8
	.align		8
.nv.constant4:
        /*0000*/ 	.dword	_ZN65_INTERNAL_63387ab6_29_flash_bwd_hdim96_bf16_sm90_cu_744032ad_30634cuda3std3__45__cpo5beginE
	.align		8
        /*0008*/ 	.dword	_ZN65_INTERNAL_63387ab6_29_flash_bwd_hdim96_bf16_sm90_cu_744032ad_30634cuda3std3__45__cpo3endE
	.align		8
        /*0010*/ 	.dword	_ZN65_INTERNAL_63387ab6_29_flash_bwd_hdim96_bf16_sm90_cu_744032ad_30634cuda3std3__45__cpo6cbeginE
	.align		8
        /*0018*/ 	.dword	_ZN65_INTERNAL_63387ab6_29_flash_bwd_hdim96_bf16_sm90_cu_744032ad_30634cuda3std3__45__cpo4cendE
	.align		8
        /*0020*/ 	.dword	_ZN65_INTERNAL_63387ab6_29_flash_bwd_hdim96_bf16_sm90_cu_744032ad_30634cuda3std3__467_GLOBAL__N__63387ab6_29_flash_bwd_hdim96_bf16_sm90_cu_744032ad_30636ignoreE
	.align		8
        /*0028*/ 	.dword	_ZN65_INTERNAL_63387ab6_29_flash_bwd_hdim96_bf16_sm90_cu_744032ad_30634cuda3std3__419piecewise_constructE
	.align		8
        /*0030*/ 	.dword	_ZN65_INTERNAL_63387ab6_29_flash_bwd_hdim96_bf16_sm90_cu_744032ad_30634cuda3std3__48in_placeE
	.align		8
        /*0038*/ 	.dword	_ZN65_INTERNAL_63387ab6_29_flash_bwd_hdim96_bf16_sm90_cu_744032ad_30634cuda3std6ranges3__45__cpo4swapE
	.align		8
        /*0040*/ 	.dword	_ZN65_INTERNAL_63387ab6_29_flash_bwd_hdim96_bf16_sm90_cu_744032ad_30634cuda3std6ranges3__45__cpo9iter_moveE
	.align		8
        /*0048*/ 	.dword	_ZN65_INTERNAL_63387ab6_29_flash_bwd_hdim96_bf16_sm90_cu_744032ad_30634cute7productE
	.align		8
        /*0050*/ 	.dword	_ZN65_INTERNAL_63387ab6_29_flash_bwd_hdim96_bf16_sm90_cu_744032ad_30634cute1_E


//--------------------- .text._ZN7cutlass13device_kernelIN5flash11enable_sm90INS1_16FlashAttnBwdSm90INS1_25CollectiveMainloopBwdSm90ILi2ELi2ELi2EN4cute5tupleIJNS5_1CILi1EEES8_S8_EEENS6_IJNS7_ILi64EEENS7_ILi128EEENS7_ILi96EEEEEENS_10bfloat16_tEfNS_4arch4Sm90ELb0ELb0ELb0ELb0ELb0ELb1ELb0ELb0ELi2ELi1ELi2ELi1ELb1EEENS1_21CollectiveEpilogueBwdISD_SE_SG_Li256ELb0ELb0ELi1EEENS1_19SingleTileSchedulerILb0ELb0ELb0ELi128EEEEEEEEEvNT_6ParamsE --------------------------
	.section	.text._ZN7cutlass13device_kernelIN5flash11enable_sm90INS1_16FlashAttnBwdSm90INS1_25CollectiveMainloopBwdSm90ILi2ELi2ELi2EN4cute5tupleIJNS5_1CILi1EEES8_S8_EEENS6_IJNS7_ILi64EEENS7_ILi128EEENS7_ILi96EEEEEENS_10bfloat16_tEfNS_4arch4Sm90ELb0ELb0ELb0ELb0ELb0ELb1ELb0ELb0ELi2ELi1ELi2ELi1ELb1EEENS1_21CollectiveEpilogueBwdISD_SE_SG_Li256ELb0ELb0ELi1EEENS1_19SingleTileSchedulerILb0ELb0ELb0ELi128EEEEEEEEEvNT_6ParamsE,"ax",@progbits
	.align	128
.text._ZN7cutlass13device_kernelIN5flash11enable_sm90INS1_16FlashAttnBwdSm90INS1_25CollectiveMainloopBwdSm90ILi2ELi2ELi2EN4cute5tupleIJNS5_1CILi1EEES8_S8_EEENS6_IJNS7_ILi64EEENS7_ILi128EEENS7_ILi96EEEEEENS_10bfloat16_tEfNS_4arch4Sm90ELb0ELb0ELb0ELb0ELb0ELb1ELb0ELb0ELi2ELi1ELi2ELi1ELb1EEENS1_21CollectiveEpilogueBwdISD_SE_SG_Li256ELb0ELb0ELi1EEENS1_19SingleTileSchedulerILb0ELb0ELb0ELi128EEEEEEEEEvNT_6ParamsE:
        .type           _ZN7cutlass13device_kernelIN5flash11enable_sm90INS1_16FlashAttnBwdSm90INS1_25CollectiveMainloopBwdSm90ILi2ELi2ELi2EN4cute5tupleIJNS5_1CILi1EEES8_S8_EEENS6_IJNS7_ILi64EEENS7_ILi128EEENS7_ILi96EEEEEENS_10bfloat16_tEfNS_4arch4Sm90ELb0ELb0ELb0ELb0ELb0ELb1ELb0ELb0ELi2ELi1ELi2ELi1ELb1EEENS1_21CollectiveEpilogueBwdISD_SE_SG_Li256ELb0ELb0ELi1EEENS1_19SingleTileSchedulerILb0ELb0ELb0ELi128EEEEEEEEEvNT_6ParamsE,@function
        .size           _ZN7cutlass13device_kernelIN5flash11enable_sm90INS1_16FlashAttnBwdSm90INS1_25CollectiveMainloopBwdSm90ILi2ELi2ELi2EN4cute5tupleIJNS5_1CILi1EEES8_S8_EEENS6_IJNS7_ILi64EEENS7_ILi128EEENS7_ILi96EEEEEENS_10bfloat16_tEfNS_4arch4Sm90ELb0ELb0ELb0ELb0ELb0ELb1ELb0ELb0ELi2ELi1ELi2ELi1ELb1EEENS1_21CollectiveEpilogueBwdISD_SE_SG_Li256ELb0ELb0ELi1EEENS1_19SingleTileSchedulerILb0ELb0ELb0ELi128EEEEEEEEEvNT_6ParamsE,(.L_x_66 - _ZN7cutlass13device_kernelIN5flash11enable_sm90INS1_16FlashAttnBwdSm90INS1_25CollectiveMainloopBwdSm90ILi2ELi2ELi2EN4cute5tupleIJNS5_1CILi1EEES8_S8_EEENS6_IJNS7_ILi64EEENS7_ILi128EEENS7_ILi96EEEEEENS_10bfloat16_tEfNS_4arch4Sm90ELb0ELb0ELb0ELb0ELb0ELb1ELb0ELb0ELi2ELi1ELi2ELi1ELb1EEENS1_21CollectiveEpilogueBwdISD_SE_SG_Li256ELb0ELb0ELi1EEENS1_19SingleTileSchedulerILb0ELb0ELb0ELi128EEEEEEEEEvNT_6ParamsE)
        .other          _ZN7cutlass13device_kernelIN5flash11enable_sm90INS1_16FlashAttnBwdSm90INS1_25CollectiveMainloopBwdSm90ILi2ELi2ELi2EN4cute5tupleIJNS5_1CILi1EEES8_S8_EEENS6_IJNS7_ILi64EEENS7_ILi128EEENS7_ILi96EEEEEENS_10bfloat16_tEfNS_4arch4Sm90ELb0ELb0ELb0ELb0ELb0ELb1ELb0ELb0ELi2ELi1ELi2ELi1ELb1EEENS1_21CollectiveEpilogueBwdISD_SE_SG_Li256ELb0ELb0ELi1EEENS1_19SingleTileSchedulerILb0ELb0ELb0ELi128EEEEEEEEEvNT_6ParamsE,@"STO_CUDA_ENTRY STV_DEFAULT"
_ZN7cutlass13device_kernelIN5flash11enable_sm90INS1_16FlashAttnBwdSm90INS1_25CollectiveMainloopBwdSm90ILi2ELi2ELi2EN4cute5tupleIJNS5_1CILi1EEES8_S8_EEENS6_IJNS7_ILi64EEENS7_ILi128EEENS7_ILi96EEEEEENS_10bfloat16_tEfNS_4arch4Sm90ELb0ELb0ELb0ELb0ELb0ELb1ELb0ELb0ELi2ELi1ELi2ELi1ELb1EEENS1_21CollectiveEpilogueBwdISD_SE_SG_Li256ELb0ELb0ELi1EEENS1_19SingleTileSchedulerILb0ELb0ELb0ELi128EEEEEEEEEvNT_6ParamsE:
[----:B------:R-:W-:Y:S01]  /*0000*/  LDC R1, c[0x0][0x37c] ;  /* 0x0000df00ff017b82 */ /* 0x000fe20000000800 */
[----:B------:R-:W-:Y:S05]  /*0010*/  EXIT ;  /* 0x000000000000794d */ /* 0x000fea0003800000 */
.L_x_0:
[----:B------:R-:W-:-:S00]  /*0020*/  BRA `(.L_x_0) ;  /* 0xfffffffc00fc7947 */ /* 0x000fc0000383ffff */
[----:B------:R-:W-:-:S00]  /*0030*/  NOP ;  /* 0x0000000000007918 */ /* 0x000fc00000000000 */
        /* <DEDUP_REMOVED lines=12> */
.L_x_66:


//--------------------- .text._ZN7cutlass13device_kernelIN5flash11enable_sm90INS1_16FlashAttnBwdSm90INS1_25CollectiveMainloopBwdSm90ILi2ELi2ELi2EN4cute5tupleIJNS5_1CILi1EEES8_S8_EEENS6_IJNS7_ILi64EEENS7_ILi128EEENS7_ILi96EEEEEENS_10bfloat16_tEfNS_4arch4Sm90ELb0ELb0ELb0ELb0ELb1ELb1ELb0ELb0ELi2ELi1ELi2ELi1ELb1EEENS1_21CollectiveEpilogueBwdISD_SE_SG_Li256ELb0ELb0ELi1EEENS1_19SingleTileSchedulerILb0ELb0ELb0ELi128EEEEEEEEEvNT_6ParamsE --------------------------
	.section	.text._ZN7cutlass13device_kernelIN5flash11enable_sm90INS1_16FlashAttnBwdSm90INS1_25CollectiveMainloopBwdSm90ILi2ELi2ELi2EN4cute5tupleIJNS5_1CILi1EEES8_S8_EEENS6_IJNS7_ILi64EEENS7_ILi128EEENS7_ILi96EEEEEENS_10bfloat16_tEfNS_4arch4Sm90ELb0ELb0ELb0ELb0ELb1ELb1ELb0ELb0ELi2ELi1ELi2ELi1ELb1EEENS1_21CollectiveEpilogueBwdISD_SE_SG_Li256ELb0ELb0ELi1EEENS1_19SingleTileSchedulerILb0ELb0ELb0ELi128EEEEEEEEEvNT_6ParamsE,"ax",@progbits
	.align	128
.text._ZN7cutlass13device_kernelIN5flash11enable_sm90INS1_16FlashAttnBwdSm90INS1_25CollectiveMainloopBwdSm90ILi2ELi2ELi2EN4cute5tupleIJNS5_1CILi1EEES8_S8_EEENS6_IJNS7_ILi64EEENS7_ILi128EEENS7_ILi96EEEEEENS_10bfloat16_tEfNS_4arch4Sm90ELb0ELb0ELb0ELb0ELb1ELb1ELb0ELb0ELi2ELi1ELi2ELi1ELb1EEENS1_21CollectiveEpilogueBwdISD_SE_SG_Li256ELb0ELb0ELi1EEENS1_19SingleTileSchedulerILb0ELb0ELb0ELi128EEEEEEEEEvNT_6ParamsE:
        .type           _ZN7cutlass13device_kernelIN5flash11enable_sm90INS1_16FlashAttnBwdSm90INS1_25CollectiveMainloopBwdSm90ILi2ELi2ELi2EN4cute5tupleIJNS5_1CILi1EEES8_S8_EEENS6_IJNS7_ILi64EEENS7_ILi128EEENS7_ILi96EEEEEENS_10bfloat16_tEfNS_4arch4Sm90ELb0ELb0ELb0ELb0ELb1ELb1ELb0ELb0ELi2ELi1ELi2ELi1ELb1EEENS1_21CollectiveEpilogueBwdISD_SE_SG_Li256ELb0ELb0ELi1EEENS1_19SingleTileSchedulerILb0ELb0ELb0ELi128EEEEEEEEEvNT_6ParamsE,@function
        .size           _ZN7cutlass13device_kernelIN5flash11enable_sm90INS1_16FlashAttnBwdSm90INS1_25CollectiveMainloopBwdSm90ILi2ELi2ELi2EN4cute5tupleIJNS5_1CILi1EEES8_S8_EEENS6_IJNS7_ILi64EEENS7_ILi128EEENS7_ILi96EEEEEENS_10bfloat16_tEfNS_4arch4Sm90ELb0ELb0ELb0ELb0ELb1ELb1ELb0ELb0ELi2ELi1ELi2ELi1ELb1EEENS1_21CollectiveEpilogueBwdISD_SE_SG_Li256ELb0ELb0ELi1EEENS1_19SingleTileSchedulerILb0ELb0ELb0ELi128EEEEEEEEEvNT_6ParamsE,(.L_x_67 - _ZN7cutlass13device_kernelIN5flash11enable_sm90INS1_16FlashAttnBwdSm90INS1_25CollectiveMainloopBwdSm90ILi2ELi2ELi2EN4cute5tupleIJNS5_1CILi1EEES8_S8_EEENS6_IJNS7_ILi64EEENS7_ILi128EEENS7_ILi96EEEEEENS_10bfloat16_tEfNS_4arch4Sm90ELb0ELb0ELb0ELb0ELb1ELb1ELb0ELb0ELi2ELi1ELi2ELi1ELb1EEENS1_21CollectiveEpilogueBwdISD_SE_SG_Li256ELb0ELb0ELi1EEENS1_19SingleTileSchedulerILb0ELb0ELb0ELi128EEEEEEEEEvNT_6ParamsE)
        .other          _ZN7cutlass13device_kernelIN5flash11enable_sm90INS1_16FlashAttnBwdSm90INS1_25CollectiveMainloopBwdSm90ILi2ELi2ELi2EN4cute5tupleIJNS5_1CILi1EEES8_S8_EEENS6_IJNS7_ILi64EEENS7_ILi128EEENS7_ILi96EEEEEENS_10bfloat16_tEfNS_4arch4Sm90ELb0ELb0ELb0ELb0ELb1ELb1ELb0ELb0ELi2ELi1ELi2ELi1ELb1EEENS1_21CollectiveEpilogueBwdISD_SE_SG_Li256ELb0ELb0ELi1EEENS1_19SingleTileSchedulerILb0ELb0ELb0ELi128EEEEEEEEEvNT_6ParamsE,@"STO_CUDA_ENTRY STV_DEFAULT"
_ZN7cutlass13device_kernelIN5flash11enable_sm90INS1_16FlashAttnBwdSm90INS1_25CollectiveMainloopBwdSm90ILi2ELi2ELi2EN4cute5tupleIJNS5_1CILi1EEES8_S8_EEENS6_IJNS7_ILi64EEENS7_ILi128EEENS7_ILi96EEEEEENS_10bfloat16_tEfNS_4arch4Sm90ELb0ELb0ELb0ELb0ELb1ELb1ELb0ELb0ELi2ELi1ELi2ELi1ELb1EEENS1_21CollectiveEpilogueBwdISD_SE_SG_Li256ELb0ELb0ELi1EEENS1_19SingleTileSchedulerILb0ELb0ELb0ELi128EEEEEEEEEvNT_6ParamsE:
[----:B------:R-:W-:Y:S01]  /*0000*/  LDC R1, c[0x0][0x37c] ;  /* 0x0000df00ff017b82 */ /* 0x000fe20000000800 */
[----:B------:R-:W-:Y:S05]  /*0010*/  EXIT ;  /* 0x000000000000794d */ /* 0x000fea0003800000 */
.L_x_1:
        /* <DEDUP_REMOVED lines=14> */
.L_x_67:


//--------------------- .text._ZN7cutlass13device_kernelIN5flash11enable_sm90INS1_16FlashAttnBwdSm90INS1_25CollectiveMainloopBwdSm90ILi2ELi2ELi2EN4cute5tupleIJNS5_1CILi1EEES8_S8_EEENS6_IJNS7_ILi64EEENS7_ILi128EEENS7_ILi96EEEEEENS_10bfloat16_tEfNS_4arch4Sm90ELb0ELb0ELb0ELb0ELb0ELb1ELb0ELb0ELi2ELi1ELi2ELi1ELb1EEENS1_24CollectiveEpilogueBwdGQAISD_fSG_Li256ELb0ELb0EEENS1_19SingleTileSchedulerILb0ELb0ELb0ELi128EEEEEEEEEvNT_6ParamsE --------------------------
	.section	.text._ZN7cutlass13device_kernelIN5flash11enable_sm90INS1_16FlashAttnBwdSm90INS1_25CollectiveMainloopBwdSm90ILi2ELi2ELi2EN4cute5tupleIJNS5_1CILi1EEES8_S8_EEENS6_IJNS7_ILi64EEENS7_ILi128EEENS7_ILi96EEEEEENS_10bfloat16_tEfNS_4arch4Sm90ELb0ELb0ELb0ELb0ELb0ELb1ELb0ELb0ELi2ELi1ELi2ELi1ELb1EEENS1_24CollectiveEpilogueBwdGQAISD_fSG_Li256ELb0ELb0EEENS1_19SingleTileSchedulerILb0ELb0ELb0ELi128EEEEEEEEEvNT_6ParamsE,"ax",@progbits
	.align	128
.text._ZN7cutlass13device_kernelIN5flash11enable_sm90INS1_16FlashAttnBwdSm90INS1_25CollectiveMainloopBwdSm90ILi2ELi2ELi2EN4cute5tupleIJNS5_1CILi1EEES8_S8_EEENS6_IJNS7_ILi64EEENS7_ILi128EEENS7_ILi96EEEEEENS_10bfloat16_tEfNS_4arch4Sm90ELb0ELb0ELb0ELb0ELb0ELb1ELb0ELb0ELi2ELi1ELi2ELi1ELb1EEENS1_24CollectiveEpilogueBwdGQAISD_fSG_Li256ELb0ELb0EEENS1_19SingleTileSchedulerILb0ELb0ELb0ELi128EEEEEEEEEvNT_6ParamsE:
        .type           _ZN7cutlass13device_kernelIN5flash11enable_sm90INS1_16FlashAttnBwdSm90INS1_25CollectiveMainloopBwdSm90ILi2ELi2ELi2EN4cute5tupleIJNS5_1CILi1EEES8_S8_EEENS6_IJNS7_ILi64EEENS7_ILi128EEENS7_ILi96EEEEEENS_10bfloat16_tEfNS_4arch4Sm90ELb0ELb0ELb0ELb0ELb0ELb1ELb0ELb0ELi2ELi1ELi2ELi1ELb1EEENS1_24CollectiveEpilogueBwdGQAISD_fSG_Li256ELb0ELb0EEENS1_19SingleTileSchedulerILb0ELb0ELb0ELi128EEEEEEEEEvNT_6ParamsE,@function
        .size           _ZN7cutlass13device_kernelIN5flash11enable_sm90INS1_16FlashAttnBwdSm90INS1_25CollectiveMainloopBwdSm90ILi2ELi2ELi2EN4cute5tupleIJNS5_1CILi1EEES8_S8_EEENS6_IJNS7_ILi64EEENS7_ILi128EEENS7_ILi96EEEEEENS_10bfloat16_tEfNS_4arch4Sm90ELb0ELb0ELb0ELb0ELb0ELb1ELb0ELb0ELi2ELi1ELi2ELi1ELb1EEENS1_24CollectiveEpilogueBwdGQAISD_fSG_Li256ELb0ELb0EEENS1_19SingleTileSchedulerILb0ELb0ELb0ELi128EEEEEEEEEvNT_6ParamsE,(.L_x_68 - _ZN7cutlass13device_kernelIN5flash11enable_sm90INS1_16FlashAttnBwdSm90INS1_25CollectiveMainloopBwdSm90ILi2ELi2ELi2EN4cute5tupleIJNS5_1CILi1EEES8_S8_EEENS6_IJNS7_ILi64EEENS7_ILi128EEENS7_ILi96EEEEEENS_10bfloat16_tEfNS_4arch4Sm90ELb0ELb0ELb0ELb0ELb0ELb1ELb0ELb0ELi2ELi1ELi2ELi1ELb1EEENS1_24CollectiveEpilogueBwdGQAISD_fSG_Li256ELb0ELb0EEENS1_19SingleTileSchedulerILb0ELb0ELb0ELi128EEEEEEEEEvNT_6ParamsE)
        .other          _ZN7cutlass13device_kernelIN5flash11enable_sm90INS1_16FlashAttnBwdSm90INS1_25CollectiveMainloopBwdSm90ILi2ELi2ELi2EN4cute5tupleIJNS5_1CILi1EEES8_S8_EEENS6_IJNS7_ILi64EEENS7_ILi128EEENS7_ILi96EEEEEENS_10bfloat16_tEfNS_4arch4Sm90ELb0ELb0ELb0ELb0ELb0ELb1ELb0ELb0ELi2ELi1ELi2ELi1ELb1EEENS1_24CollectiveEpilogueBwdGQAISD_fSG_Li256ELb0ELb0EEENS1_19SingleTileSchedulerILb0ELb0ELb0ELi128EEEEEEEEEvNT_6ParamsE,@"STO_CUDA_ENTRY STV_DEFAULT"
_ZN7cutlass13device_kernelIN5flash11enable_sm90INS1_16FlashAttnBwdSm90INS1_25CollectiveMainloopBwdSm90ILi2ELi2ELi2EN4cute5tupleIJNS5_1CILi1EEES8_S8_EEENS6_IJNS7_ILi64EEENS7_ILi128EEENS7_ILi96EEEEEENS_10bfloat16_tEfNS_4arch4Sm90ELb0ELb0ELb0ELb0ELb0ELb1ELb0ELb0ELi2ELi1ELi2ELi1ELb1EEENS1_24CollectiveEpilogueBwdGQAISD_fSG_Li256ELb0ELb0EEENS1_19SingleTileSchedulerILb0ELb0ELb0ELi128EEEEEEEEEvNT_6ParamsE:
[----:B------:R-:W-:Y:S01]  /*0000*/  LDC R1, c[0x0][0x37c] ;  /* 0x0000df00ff017b82 */ /* 0x000fe20000000800 */
[----:B------:R-:W-:Y:S05]  /*0010*/  EXIT ;  /* 0x000000000000794d */ /* 0x000fea0003800000 */
.L_x_2:
        /* <DEDUP_REMOVED lines=14> */
.L_x_68:


//--------------------- .text._ZN7cutlass13device_kernelIN5flash11enable_sm90INS1_16FlashAttnBwdSm90INS1_25CollectiveMainloopBwdSm90ILi2ELi2ELi2EN4cute5tupleIJNS5_1CILi1EEES8_S8_EEENS6_IJNS7_ILi64EEENS7_ILi128EEENS7_ILi96EEEEEENS_10bfloat16_tEfNS_4arch4Sm90ELb0ELb0ELb0ELb0ELb1ELb1ELb0ELb0ELi2ELi1ELi2ELi1ELb1EEENS1_24CollectiveEpilogueBwdGQAISD_fSG_Li256ELb0ELb1EEENS1_19SingleTileSchedulerILb0ELb0ELb0ELi128EEEEEEEEEvNT_6ParamsE --------------------------
	.section	.text._ZN7cutlass13device_kernelIN5flash11enable_sm90INS1_16FlashAttnBwdSm90INS1_25CollectiveMainloopBwdSm90ILi2ELi2ELi2EN4cute5tupleIJNS5_1CILi1EEES8_S8_EEENS6_IJNS7_ILi64EEENS7_ILi128EEENS7_ILi96EEEEEENS_10bfloat16_tEfNS_4arch4Sm90ELb0ELb0ELb0ELb0ELb1ELb1ELb0ELb0ELi2ELi1ELi2ELi1ELb1EEENS1_24CollectiveEpilogueBwdGQAISD_fSG_Li256ELb0ELb1EEENS1_19SingleTileSchedulerILb0ELb0ELb0ELi128EEEEEEEEEvNT_6ParamsE,"ax",@progbits
	.align	128
.text._ZN7cutlass13device_kernelIN5flash11enable_sm90INS1_16FlashAttnBwdSm90INS1_25CollectiveMainloopBwdSm90ILi2ELi2ELi2EN4cute5tupleIJNS5_1CILi1EEES8_S8_EEENS6_IJNS7_ILi64EEENS7_ILi128EEENS7_ILi96EEEEEENS_10bfloat16_tEfNS_4arch4Sm90ELb0ELb0ELb0ELb0ELb1ELb1ELb0ELb0ELi2ELi1ELi2ELi1ELb1EEENS1_24CollectiveEpilogueBwdGQAISD_fSG_Li256ELb0ELb1EEENS1_19SingleTileSchedulerILb0ELb0ELb0ELi128EEEEEEEEEvNT_6ParamsE:
        .type           _ZN7cutlass13device_kernelIN5flash11enable_sm90INS1_16FlashAttnBwdSm90INS1_25CollectiveMainloopBwdSm90ILi2ELi2ELi2EN4cute5tupleIJNS5_1CILi1EEES8_S8_EEENS6_IJNS7_ILi64EEENS7_ILi128EEENS7_ILi96EEEEEENS_10bfloat16_tEfNS_4arch4Sm90ELb0ELb0ELb0ELb0ELb1ELb1ELb0ELb0ELi2ELi1ELi2ELi1ELb1EEENS1_24CollectiveEpilogueBwdGQAISD_fSG_Li256ELb0ELb1EEENS1_19SingleTileSchedulerILb0ELb0ELb0ELi128EEEEEEEEEvNT_6ParamsE,@function
        .size           _ZN7cutlass13device_kernelIN5flash11enable_sm90INS1_16FlashAttnBwdSm90INS1_25CollectiveMainloopBwdSm90ILi2ELi2ELi2EN4cute5tupleIJNS5_1CILi1EEES8_S8_EEENS6_IJNS7_ILi64EEENS7_ILi128EEENS7_ILi96EEEEEENS_10bfloat16_tEfNS_4arch4Sm90ELb0ELb0ELb0ELb0ELb1ELb1ELb0ELb0ELi2ELi1ELi2ELi1ELb1EEENS1_24CollectiveEpilogueBwdGQAISD_fSG_Li256ELb0ELb1EEENS1_19SingleTileSchedulerILb0ELb0ELb0ELi128EEEEEEEEEvNT_6ParamsE,(.L_x_69 - _ZN7cutlass13device_kernelIN5flash11enable_sm90INS1_16FlashAttnBwdSm90INS1_25CollectiveMainloopBwdSm90ILi2ELi2ELi2EN4cute5tupleIJNS5_1CILi1EEES8_S8_EEENS6_IJNS7_ILi64EEENS7_ILi128EEENS7_ILi96EEEEEENS_10bfloat16_tEfNS_4arch4Sm90ELb0ELb0ELb0ELb0ELb1ELb1ELb0ELb0ELi2ELi1ELi2ELi1ELb1EEENS1_24CollectiveEpilogueBwdGQAISD_fSG_Li256ELb0ELb1EEENS1_19SingleTileSchedulerILb0ELb0ELb0ELi128EEEEEEEEEvNT_6ParamsE)
        .other          _ZN7cutlass13device_kernelIN5flash11enable_sm90INS1_16FlashAttnBwdSm90INS1_25CollectiveMainloopBwdSm90ILi2ELi2ELi2EN4cute5tupleIJNS5_1CILi1EEES8_S8_EEENS6_IJNS7_ILi64EEENS7_ILi128EEENS7_ILi96EEEEEENS_10bfloat16_tEfNS_4arch4Sm90ELb0ELb0ELb0ELb0ELb1ELb1ELb0ELb0ELi2ELi1ELi2ELi1ELb1EEENS1_24CollectiveEpilogueBwdGQAISD_fSG_Li256ELb0ELb1EEENS1_19SingleTileSchedulerILb0ELb0ELb0ELi128EEEEEEEEEvNT_6ParamsE,@"STO_CUDA_ENTRY STV_DEFAULT"
_ZN7cutlass13device_kernelIN5flash11enable_sm90INS1_16FlashAttnBwdSm90INS1_25CollectiveMainloopBwdSm90ILi2ELi2ELi2EN4cute5tupleIJNS5_1CILi1EEES8_S8_EEENS6_IJNS7_ILi64EEENS7_ILi128EEENS7_ILi96EEEEEENS_10bfloat16_tEfNS_4arch4Sm90ELb0ELb0ELb0ELb0ELb1ELb1ELb0ELb0ELi2ELi1ELi2ELi1ELb1EEENS1_24CollectiveEpilogueBwdGQAISD_fSG_Li256ELb0ELb1EEENS1_19SingleTileSchedulerILb0ELb0ELb0ELi128EEEEEEEEEvNT_6ParamsE:
[----:B------:R-:W-:Y:S01]  /*0000*/  LDC R1, c[0x0][0x37c] ;  /* 0x0000df00ff017b82 */ /* 0x000fe20000000800 */
[----:B------:R-:W-:Y:S05]  /*0010*/  EXIT ;  /* 0x000000000000794d */ /* 0x000fea0003800000 */
.L_x_3:
        /* <DEDUP_REMOVED lines=14> */
.L_x_69:


//--------------------- .text._ZN7cutlass13device_kernelIN5flash11enable_sm90INS1_16FlashAttnBwdSm90INS1_25CollectiveMainloopBwdSm90ILi2ELi2ELi2EN4cute5tupleIJNS5_1CILi1EEES8_S8_EEENS6_IJNS7_ILi64EEENS7_ILi128EEENS7_ILi96EEEEEENS_10bfloat16_tEfNS_4arch4Sm90ELb0ELb0ELb0ELb1ELb0ELb1ELb0ELb0ELi2ELi1ELi2ELi1ELb1EEENS1_21CollectiveEpilogueBwdISD_SE_SG_Li256ELb1ELb0ELi1EEENS1_19SingleTileSchedulerILb1ELb0ELb0ELi128EEEEEEEEEvNT_6ParamsE --------------------------
	.section	.text._ZN7cutlass13device_kernelIN5flash11enable_sm90INS1_16FlashAttnBwdSm90INS1_25CollectiveMainloopBwdSm90ILi2ELi2ELi2EN4cute5tupleIJNS5_1CILi1EEES8_S8_EEENS6_IJNS7_ILi64EEENS7_ILi128EEENS7_ILi96EEEEEENS_10bfloat16_tEfNS_4arch4Sm90ELb0ELb0ELb0ELb1ELb0ELb1ELb0ELb0ELi2ELi1ELi2ELi1ELb1EEENS1_21CollectiveEpilogueBwdISD_SE_SG_Li256ELb1ELb0ELi1EEENS1_19SingleTileSchedulerILb1ELb0ELb0ELi128EEEEEEEEEvNT_6ParamsE,"ax",@progbits
	.align	128
.text._ZN7cutlass13device_kernelIN5flash11enable_sm90INS1_16FlashAttnBwdSm90INS1_25CollectiveMainloopBwdSm90ILi2ELi2ELi2EN4cute5tupleIJNS5_1CILi1EEES8_S8_EEENS6_IJNS7_ILi64EEENS7_ILi128EEENS7_ILi96EEEEEENS_10bfloat16_tEfNS_4arch4Sm90ELb0ELb0ELb0ELb1ELb0ELb1ELb0ELb0ELi2ELi1ELi2ELi1ELb1EEENS1_21CollectiveEpilogueBwdISD_SE_SG_Li256ELb1ELb0ELi1EEENS1_19SingleTileSchedulerILb1ELb0ELb0ELi128EEEEEEEEEvNT_6ParamsE:
        .type           _ZN7cutlass13device_kernelIN5flash11enable_sm90INS1_16FlashAttnBwdSm90INS1_25CollectiveMainloopBwdSm90ILi2ELi2ELi2EN4cute5tupleIJNS5_1CILi1EEES8_S8_EEENS6_IJNS7_ILi64EEENS7_ILi128EEENS7_ILi96EEEEEENS_10bfloat16_tEfNS_4arch4Sm90ELb0ELb0ELb0ELb1ELb0ELb1ELb0ELb0ELi2ELi1ELi2ELi1ELb1EEENS1_21CollectiveEpilogueBwdISD_SE_SG_Li256ELb1ELb0ELi1EEENS1_19SingleTileSchedulerILb1ELb0ELb0ELi128EEEEEEEEEvNT_6ParamsE,@function
        .size           _ZN7cutlass13device_kernelIN5flash11enable_sm90INS1_16FlashAttnBwdSm90INS1_25CollectiveMainloopBwdSm90ILi2ELi2ELi2EN4cute5tupleIJNS5_1CILi1EEES8_S8_EEENS6_IJNS7_ILi64EEENS7_ILi128EEENS7_ILi96EEEEEENS_10bfloat16_tEfNS_4arch4Sm90ELb0ELb0ELb0ELb1ELb0ELb1ELb0ELb0ELi2ELi1ELi2ELi1ELb1EEENS1_21CollectiveEpilogueBwdISD_SE_SG_Li256ELb1ELb0ELi1EEENS1_19SingleTileSchedulerILb1ELb0ELb0ELi128EEEEEEEEEvNT_6ParamsE,(.L_x_70 - _ZN7cutlass13device_kernelIN5flash11enable_sm90INS1_16FlashAttnBwdSm90INS1_25CollectiveMainloopBwdSm90ILi2ELi2ELi2EN4cute5tupleIJNS5_1CILi1EEES8_S8_EEENS6_IJNS7_ILi64EEENS7_ILi128EEENS7_ILi96EEEEEENS_10bfloat16_tEfNS_4arch4Sm90ELb0ELb0ELb0ELb1ELb0ELb1ELb0ELb0ELi2ELi1ELi2ELi1ELb1EEENS1_21CollectiveEpilogueBwdISD_SE_SG_Li256ELb1ELb0ELi1EEENS1_19SingleTileSchedulerILb1ELb0ELb0ELi128EEEEEEEEEvNT_6ParamsE)
        .other          _ZN7cutlass13device_kernelIN5flash11enable_sm90INS1_16FlashAttnBwdSm90INS1_25CollectiveMainloopBwdSm90ILi2ELi2ELi2EN4cute5tupleIJNS5_1CILi1EEES8_S8_EEENS6_IJNS7_ILi64EEENS7_ILi128EEENS7_ILi96EEEEEENS_10bfloat16_tEfNS_4arch4Sm90ELb0ELb0ELb0ELb1ELb0ELb1ELb0ELb0ELi2ELi1ELi2ELi1ELb1EEENS1_21CollectiveEpilogueBwdISD_SE_SG_Li256ELb1ELb0ELi1EEENS1_19SingleTileSchedulerILb1ELb0ELb0ELi128EEEEEEEEEvNT_6ParamsE,@"STO_CUDA_ENTRY STV_DEFAULT"
_ZN7cutlass13device_kernelIN5flash11enable_sm90INS1_16FlashAttnBwdSm90INS1_25CollectiveMainloopBwdSm90ILi2ELi2ELi2EN4cute5tupleIJNS5_1CILi1EEES8_S8_EEENS6_IJNS7_ILi64EEENS7_ILi128EEENS7_ILi96EEEEEENS_10bfloat16_tEfNS_4arch4Sm90ELb0ELb0ELb0ELb1ELb0ELb1ELb0ELb0ELi2ELi1ELi2ELi1ELb1EEENS1_21CollectiveEpilogueBwdISD_SE_SG_Li256ELb1ELb0ELi1EEENS1_19SingleTileSchedulerILb1ELb0ELb0ELi128EEEEEEEEEvNT_6ParamsE:
[----:B------:R-:W-:Y:S01]  /*0000*/  LDC R1, c[0x0][0x37c] ;  /* 0x0000df00ff017b82 */ /* 0x000fe20000000800 */
[----:B------:R-:W-:Y:S05]  /*0010*/  EXIT ;  /* 0x000000000000794d */ /* 0x000fea0003800000 */
.L_x_4:
        /* <DEDUP_REMOVED lines=14> */
.L_x_70:


//--------------------- .text._ZN7cutlass13device_kernelIN5flash11enable_sm90INS1_16FlashAttnBwdSm90INS1_25CollectiveMainloopBwdSm90ILi2ELi2ELi2EN4cute5tupleIJNS5_1CILi1EEES8_S8_EEENS6_IJNS7_ILi64EEENS7_ILi128EEENS7_ILi96EEEEEENS_10bfloat16_tEfNS_4arch4Sm90ELb0ELb0ELb0ELb1ELb1ELb1ELb0ELb0ELi2ELi1ELi2ELi1ELb1EEENS1_21CollectiveEpilogueBwdISD_SE_SG_Li256ELb1ELb0ELi1EEENS1_19SingleTileSchedulerILb1ELb0ELb0ELi128EEEEEEEEEvNT_6ParamsE --------------------------
	.section	.text._ZN7cutlass13device_kernelIN5flash11enable_sm90INS1_16FlashAttnBwdSm90INS1_25CollectiveMainloopBwdSm90ILi2ELi2ELi2EN4cute5tupleIJNS5_1CILi1EEES8_S8_EEENS6_IJNS7_ILi64EEENS7_ILi128EEENS7_ILi96EEEEEENS_10bfloat16_tEfNS_4arch4Sm90ELb0ELb0ELb0ELb1ELb1ELb1ELb0ELb0ELi2ELi1ELi2ELi1ELb1EEENS1_21CollectiveEpilogueBwdISD_SE_SG_Li256ELb1ELb0ELi1EEENS1_19SingleTileSchedulerILb1ELb0ELb0ELi128EEEEEEEEEvNT_6ParamsE,"ax",@progbits
	.align	128
.text._ZN7cutlass13device_kernelIN5flash11enable_sm90INS1_16FlashAttnBwdSm90INS1_25CollectiveMainloopBwdSm90ILi2ELi2ELi2EN4cute5tupleIJNS5_1CILi1EEES8_S8_EEENS6_IJNS7_ILi64EEENS7_ILi128EEENS7_ILi96EEEEEENS_10bfloat16_tEfNS_4arch4Sm90ELb0ELb0ELb0ELb1ELb1ELb1ELb0ELb0ELi2ELi1ELi2ELi1ELb1EEENS1_21CollectiveEpilogueBwdISD_SE_SG_Li256ELb1ELb0ELi1EEENS1_19SingleTileSchedulerILb1ELb0ELb0ELi128EEEEEEEEEvNT_6ParamsE:
        .type           _ZN7cutlass13device_kernelIN5flash11enable_sm90INS1_16FlashAttnBwdSm90INS1_25CollectiveMainloopBwdSm90ILi2ELi2ELi2EN4cute5tupleIJNS5_1CILi1EEES8_S8_EEENS6_IJNS7_ILi64EEENS7_ILi128EEENS7_ILi96EEEEEENS_10bfloat16_tEfNS_4arch4Sm90ELb0ELb0ELb0ELb1ELb1ELb1ELb0ELb0ELi2ELi1ELi2ELi1ELb1EEENS1_21CollectiveEpilogueBwdISD_SE_SG_Li256ELb1ELb0ELi1EEENS1_19SingleTileSchedulerILb1ELb0ELb0ELi128EEEEEEEEEvNT_6ParamsE,@function
        .size           _ZN7cutlass13device_kernelIN5flash11enable_sm90INS1_16FlashAttnBwdSm90INS1_25CollectiveMainloopBwdSm90ILi2ELi2ELi2EN4cute5tupleIJNS5_1CILi1EEES8_S8_EEENS6_IJNS7_ILi64EEENS7_ILi128EEENS7_ILi96EEEEEENS_10bfloat16_tEfNS_4arch4Sm90ELb0ELb0ELb0ELb1ELb1ELb1ELb0ELb0ELi2ELi1ELi2ELi1ELb1EEENS1_21CollectiveEpilogueBwdISD_SE_SG_Li256ELb1ELb0ELi1EEENS1_19SingleTileSchedulerILb1ELb0ELb0ELi128EEEEEEEEEvNT_6ParamsE,(.L_x_71 - _ZN7cutlass13device_kernelIN5flash11enable_sm90INS1_16FlashAttnBwdSm90INS1_25CollectiveMainloopBwdSm90ILi2ELi2ELi2EN4cute5tupleIJNS5_1CILi1EEES8_S8_EEENS6_IJNS7_ILi64EEENS7_ILi128EEENS7_ILi96EEEEEENS_10bfloat16_tEfNS_4arch4Sm90ELb0ELb0ELb0ELb1ELb1ELb1ELb0ELb0ELi2ELi1ELi2ELi1ELb1EEENS1_21CollectiveEpilogueBwdISD_SE_SG_Li256ELb1ELb0ELi1EEENS1_19SingleTileSchedulerILb1ELb0ELb0ELi128EEEEEEEEEvNT_6ParamsE)
        .other          _ZN7cutlass13device_kernelIN5flash11enable_sm90INS1_16FlashAttnBwdSm90INS1_25CollectiveMainloopBwdSm90ILi2ELi2ELi2EN4cute5tupleIJNS5_1CILi1EEES8_S8_EEENS6_IJNS7_ILi64EEENS7_ILi128EEENS7_ILi96EEEEEENS_10bfloat16_tEfNS_4arch4Sm90ELb0ELb0ELb0ELb1ELb1ELb1ELb0ELb0ELi2ELi1ELi2ELi1ELb1EEENS1_21CollectiveEpilogueBwdISD_SE_SG_Li256ELb1ELb0ELi1EEENS1_19SingleTileSchedulerILb1ELb0ELb0ELi128EEEEEEEEEvNT_6ParamsE,@"STO_CUDA_ENTRY STV_DEFAULT"
_ZN7cutlass13device_kernelIN5flash11enable_sm90INS1_16FlashAttnBwdSm90INS1_25CollectiveMainloopBwdSm90ILi2ELi2ELi2EN4cute5tupleIJNS5_1CILi1EEES8_S8_EEENS6_IJNS7_ILi64EEENS7_ILi128EEENS7_ILi96EEEEEENS_10bfloat16_tEfNS_4arch4Sm90ELb0ELb0ELb0ELb1ELb1ELb1ELb0ELb0ELi2ELi1ELi2ELi1ELb1EEENS1_21CollectiveEpilogueBwdISD_SE_SG_Li256ELb1ELb0ELi1EEENS1_19SingleTileSchedulerILb1ELb0ELb0ELi128EEEEEEEEEvNT_6ParamsE:
[----:B------:R-:W-:Y:S01]  /*0000*/  LDC R1, c[0x0][0x37c] ;  /* 0x0000df00ff017b82 */ /* 0x000fe20000000800 */
[----:B------:R-:W-:Y:S05]  /*0010*/  EXIT ;  /* 0x000000000000794d */ /* 0x000fea0003800000 */
.L_x_5:
        /* <DEDUP_REMOVED lines=14> */
.L_x_71:


//--------------------- .text._ZN7cutlass13device_kernelIN5flash11enable_sm90INS1_16FlashAttnBwdSm90INS1_25CollectiveMainloopBwdSm90ILi2ELi2ELi2EN4cute5tupleIJNS5_1CILi1EEES8_S8_EEENS6_IJNS7_ILi64EEENS7_ILi128EEENS7_ILi96EEEEEENS_10bfloat16_tEfNS_4arch4Sm90ELb0ELb0ELb0ELb1ELb0ELb1ELb0ELb0ELi2ELi1ELi2ELi1ELb1EEENS1_24CollectiveEpilogueBwdGQAISD_fSG_Li256ELb1ELb0EEENS1_19SingleTileSchedulerILb1ELb0ELb0ELi128EEEEEEEEEvNT_6ParamsE --------------------------
	.section	.text._ZN7cutlass13device_kernelIN5flash11enable_sm90INS1_16FlashAttnBwdSm90INS1_25CollectiveMainloopBwdSm90ILi2ELi2ELi2EN4cute5tupleIJNS5_1CILi1EEES8_S8_EEENS6_IJNS7_ILi64EEENS7_ILi128EEENS7_ILi96EEEEEENS_10bfloat16_tEfNS_4arch4Sm90ELb0ELb0ELb0ELb1ELb0ELb1ELb0ELb0ELi2ELi1ELi2ELi1ELb1EEENS1_24CollectiveEpilogueBwdGQAISD_fSG_Li256ELb1ELb0EEENS1_19SingleTileSchedulerILb1ELb0ELb0ELi128EEEEEEEEEvNT_6ParamsE,"ax",@progbits
	.align	128
.text._ZN7cutlass13device_kernelIN5flash11enable_sm90INS1_16FlashAttnBwdSm90INS1_25CollectiveMainloopBwdSm90ILi2ELi2ELi2EN4cute5tupleIJNS5_1CILi1EEES8_S8_EEENS6_IJNS7_ILi64EEENS7_ILi128EEENS7_ILi96EEEEEENS_10bfloat16_tEfNS_4arch4Sm90ELb0ELb0ELb0ELb1ELb0ELb1ELb0ELb0ELi2ELi1ELi2ELi1ELb1EEENS1_24CollectiveEpilogueBwdGQAISD_fSG_Li256ELb1ELb0EEENS1_19SingleTileSchedulerILb1ELb0ELb0ELi128EEEEEEEEEvNT_6ParamsE:
        .type           _ZN7cutlass13device_kernelIN5flash11enable_sm90INS1_16FlashAttnBwdSm90INS1_25CollectiveMainloopBwdSm90ILi2ELi2ELi2EN4cute5tupleIJNS5_1CILi1EEES8_S8_EEENS6_IJNS7_ILi64EEENS7_ILi128EEENS7_ILi96EEEEEENS_10bfloat16_tEfNS_4arch4Sm90ELb0ELb0ELb0ELb1ELb0ELb1ELb0ELb0ELi2ELi1ELi2ELi1ELb1EEENS1_24CollectiveEpilogueBwdGQAISD_fSG_Li256ELb1ELb0EEENS1_19SingleTileSchedulerILb1ELb0ELb0ELi128EEEEEEEEEvNT_6ParamsE,@function
        .size           _ZN7cutlass13device_kernelIN5flash11enable_sm90INS1_16FlashAttnBwdSm90INS1_25CollectiveMainloopBwdSm90ILi2ELi2ELi2EN4cute5tupleIJNS5_1CILi1EEES8_S8_EEENS6_IJNS7_ILi64EEENS7_ILi128EEENS7_ILi96EEEEEENS_10bfloat16_tEfNS_4arch4Sm90ELb0ELb0ELb0ELb1ELb0ELb1ELb0ELb0ELi2ELi1ELi2ELi1ELb1EEENS1_24CollectiveEpilogueBwdGQAISD_fSG_Li256ELb1ELb0EEENS1_19SingleTileSchedulerILb1ELb0ELb0ELi128EEEEEEEEEvNT_6ParamsE,(.L_x_72 - _ZN7cutlass13device_kernelIN5flash11enable_sm90INS1_16FlashAttnBwdSm90INS1_25CollectiveMainloopBwdSm90ILi2ELi2ELi2EN4cute5tupleIJNS5_1CILi1EEES8_S8_EEENS6_IJNS7_ILi64EEENS7_ILi128EEENS7_ILi96EEEEEENS_10bfloat16_tEfNS_4arch4Sm90ELb0ELb0ELb0ELb1ELb0ELb1ELb0ELb0ELi2ELi1ELi2ELi1ELb1EEENS1_24CollectiveEpilogueBwdGQAISD_fSG_Li256ELb1ELb0EEENS1_19SingleTileSchedulerILb1ELb0ELb0ELi128EEEEEEEEEvNT_6ParamsE)
        .other          _ZN7cutlass13device_kernelIN5flash11enable_sm90INS1_16FlashAttnBwdSm90INS1_25CollectiveMainloopBwdSm90ILi2ELi2ELi2EN4cute5tupleIJNS5_1CILi1EEES8_S8_EEENS6_IJNS7_ILi64EEENS7_ILi128EEENS7_ILi96EEEEEENS_10bfloat16_tEfNS_4arch4Sm90ELb0ELb0ELb0ELb1ELb0ELb1ELb0ELb0ELi2ELi1ELi2ELi1ELb1EEENS1_24CollectiveEpilogueBwdGQAISD_fSG_Li256ELb1ELb0EEENS1_19SingleTileSchedulerILb1ELb0ELb0ELi128EEEEEEEEEvNT_6ParamsE,@"STO_CUDA_ENTRY STV_DEFAULT"
_ZN7cutlass13device_kernelIN5flash11enable_sm90INS1_16FlashAttnBwdSm90INS1_25CollectiveMainloopBwdSm90ILi2ELi2ELi2EN4cute5tupleIJNS5_1CILi1EEES8_S8_EEENS6_IJNS7_ILi64EEENS7_ILi128EEENS7_ILi96EEEEEENS_10bfloat16_tEfNS_4arch4Sm90ELb0ELb0ELb0ELb1ELb0ELb1ELb0ELb0ELi2ELi1ELi2ELi1ELb1EEENS1_24CollectiveEpilogueBwdGQAISD_fSG_Li256ELb1ELb0EEENS1_19SingleTileSchedulerILb1ELb0ELb0ELi128EEEEEEEEEvNT_6ParamsE:
[----:B------:R-:W-:Y:S01]  /*0000*/  LDC R1, c[0x0][0x37c] ;  /* 0x0000df00ff017b82 */ /* 0x000fe20000000800 */
[----:B------:R-:W-:Y:S05]  /*0010*/  EXIT ;  /* 0x000000000000794d */ /* 0x000fea0003800000 */
.L_x_6:
        /* <DEDUP_REMOVED lines=14> */
.L_x_72:


//--------------------- .text._ZN7cutlass13device_kernelIN5flash11enable_sm90INS1_16FlashAttnBwdSm90INS1_25CollectiveMainloopBwdSm90ILi2ELi2ELi2EN4cute5tupleIJNS5_1CILi1EEES8_S8_EEENS6_IJNS7_ILi64EEENS7_ILi128EEENS7_ILi96EEEEEENS_10bfloat16_tEfNS_4arch4Sm90ELb0ELb0ELb0ELb1ELb1ELb1ELb0ELb0ELi2ELi1ELi2ELi1ELb1EEENS1_24CollectiveEpilogueBwdGQAISD_fSG_Li256ELb1ELb1EEENS1_19SingleTileSchedulerILb1ELb0ELb0ELi128EEEEEEEEEvNT_6ParamsE --------------------------
	.section	.text._ZN7cutlass13device_kernelIN5flash11enable_sm90INS1_16FlashAttnBwdSm90INS1_25CollectiveMainloopBwdSm90ILi2ELi2ELi2EN4cute5tupleIJNS5_1CILi1EEES8_S8_EEENS6_IJNS7_ILi64EEENS7_ILi128EEENS7_ILi96EEEEEENS_10bfloat16_tEfNS_4arch4Sm90ELb0ELb0ELb0ELb1ELb1ELb1ELb0ELb0ELi2ELi1ELi2ELi1ELb1EEENS1_24CollectiveEpilogueBwdGQAISD_fSG_Li256ELb1ELb1EEENS1_19SingleTileSchedulerILb1ELb0ELb0ELi128EEEEEEEEEvNT_6ParamsE,"ax",@progbits
	.align	128
.text._ZN7cutlass13device_kernelIN5flash11enable_sm90INS1_16FlashAttnBwdSm90INS1_25CollectiveMainloopBwdSm90ILi2ELi2ELi2EN4cute5tupleIJNS5_1CILi1EEES8_S8_EEENS6_IJNS7_ILi64EEENS7_ILi128EEENS7_ILi96EEEEEENS_10bfloat16_tEfNS_4arch4Sm90ELb0ELb0ELb0ELb1ELb1ELb1ELb0ELb0ELi2ELi1ELi2ELi1ELb1EEENS1_24CollectiveEpilogueBwdGQAISD_fSG_Li256ELb1ELb1EEENS1_19SingleTileSchedulerILb1ELb0ELb0ELi128EEEEEEEEEvNT_6ParamsE:
        .type           _ZN7cutlass13device_kernelIN5flash11enable_sm90INS1_16FlashAttnBwdSm90INS1_25CollectiveMainloopBwdSm90ILi2ELi2ELi2EN4cute5tupleIJNS5_1CILi1EEES8_S8_EEENS6_IJNS7_ILi64EEENS7_ILi128EEENS7_ILi96EEEEEENS_10bfloat16_tEfNS_4arch4Sm90ELb0ELb0ELb0ELb1ELb1ELb1ELb0ELb0ELi2ELi1ELi2ELi1ELb1EEENS1_24CollectiveEpilogueBwdGQAISD_fSG_Li256ELb1ELb1EEENS1_19SingleTileSchedulerILb1ELb0ELb0ELi128EEEEEEEEEvNT_6ParamsE,@function
        .size           _ZN7cutlass13device_kernelIN5flash11enable_sm90INS1_16FlashAttnBwdSm90INS1_25CollectiveMainloopBwdSm90ILi2ELi2ELi2EN4cute5tupleIJNS5_1CILi1EEES8_S8_EEENS6_IJNS7_ILi64EEENS7_ILi128EEENS7_ILi96EEEEEENS_10bfloat16_tEfNS_4arch4Sm90ELb0ELb0ELb0ELb1ELb1ELb1ELb0ELb0ELi2ELi1ELi2ELi1ELb1EEENS1_24CollectiveEpilogueBwdGQAISD_fSG_Li256ELb1ELb1EEENS1_19SingleTileSchedulerILb1ELb0ELb0ELi128EEEEEEEEEvNT_6ParamsE,(.L_x_73 - _ZN7cutlass13device_kernelIN5flash11enable_sm90INS1_16FlashAttnBwdSm90INS1_25CollectiveMainloopBwdSm90ILi2ELi2ELi2EN4cute5tupleIJNS5_1CILi1EEES8_S8_EEENS6_IJNS7_ILi64EEENS7_ILi128EEENS7_ILi96EEEEEENS_10bfloat16_tEfNS_4arch4Sm90ELb0ELb0ELb0ELb1ELb1ELb1ELb0ELb0ELi2ELi1ELi2ELi1ELb1EEENS1_24CollectiveEpilogueBwdGQAISD_fSG_Li256ELb1ELb1EEENS1_19SingleTileSchedulerILb1ELb0ELb0ELi128EEEEEEEEEvNT_6ParamsE)
        .other          _ZN7cutlass13device_kernelIN5flash11enable_sm90INS1_16FlashAttnBwdSm90INS1_25CollectiveMainloopBwdSm90ILi2ELi2ELi2EN4cute5tupleIJNS5_1CILi1EEES8_S8_EEENS6_IJNS7_ILi64EEENS7_ILi128EEENS7_ILi96EEEEEENS_10bfloat16_tEfNS_4arch4Sm90ELb0ELb0ELb0ELb1ELb1ELb1ELb0ELb0ELi2ELi1ELi2ELi1ELb1EEENS1_24CollectiveEpilogueBwdGQAISD_fSG_Li256ELb1ELb1EEENS1_19SingleTileSchedulerILb1ELb0ELb0ELi128EEEEEEEEEvNT_6ParamsE,@"STO_CUDA_ENTRY STV_DEFAULT"
_ZN7cutlass13device_kernelIN5flash11enable_sm90INS1_16FlashAttnBwdSm90INS1_25CollectiveMainloopBwdSm90ILi2ELi2ELi2EN4cute5tupleIJNS5_1CILi1EEES8_S8_EEENS6_IJNS7_ILi64EEENS7_ILi128EEENS7_ILi96EEEEEENS_10bfloat16_tEfNS_4arch4Sm90ELb0ELb0ELb0ELb1ELb1ELb1ELb0ELb0ELi2ELi1ELi2ELi1ELb1EEENS1_24CollectiveEpilogueBwdGQAISD_fSG_Li256ELb1ELb1EEENS1_19SingleTileSchedulerILb1ELb0ELb0ELi128EEEEEEEEEvNT_6ParamsE:
[----:B------:R-:W-:Y:S01]  /*0000*/  LDC R1, c[0x0][0x37c] ;  /* 0x0000df00ff017b82 */ /* 0x000fe20000000800 */
[----:B------:R-:W-:Y:S05]  /*0010*/  EXIT ;  /* 0x000000000000794d */ /* 0x000fea0003800000 */
.L_x_7:
        /* <DEDUP_REMOVED lines=14> */
.L_x_73:


//--------------------- .text._ZN7cutlass13device_kernelIN5flash11enable_sm90INS1_16FlashAttnBwdSm90INS1_25CollectiveMainloopBwdSm90ILi2ELi2ELi2EN4cute5tupleIJNS5_1CILi1EEES8_S8_EEENS6_IJNS7_ILi64EEENS7_ILi128EEENS7_ILi96EEEEEENS_10bfloat16_tEfNS_4arch4Sm90ELb0ELb1ELb0ELb0ELb0ELb1ELb0ELb0ELi2ELi1ELi2ELi1ELb1EEENS1_21CollectiveEpilogueBwdISD_SE_SG_Li256ELb0ELb0ELi1EEENS1_19SingleTileSchedulerILb0ELb0ELb0ELi128EEEEEEEEEvNT_6ParamsE --------------------------
	.section	.text._ZN7cutlass13device_kernelIN5flash11enable_sm90INS1_16FlashAttnBwdSm90INS1_25CollectiveMainloopBwdSm90ILi2ELi2ELi2EN4cute5tupleIJNS5_1CILi1EEES8_S8_EEENS6_IJNS7_ILi64EEENS7_ILi128EEENS7_ILi96EEEEEENS_10bfloat16_tEfNS_4arch4Sm90ELb0ELb1ELb0ELb0ELb0ELb1ELb0ELb0ELi2ELi1ELi2ELi1ELb1EEENS1_21CollectiveEpilogueBwdISD_SE_SG_Li256ELb0ELb0ELi1EEENS1_19SingleTileSchedulerILb0ELb0ELb0ELi128EEEEEEEEEvNT_6ParamsE,"ax",@progbits
	.align	128
.text._ZN7cutlass13device_kernelIN5flash11enable_sm90INS1_16FlashAttnBwdSm90INS1_25CollectiveMainloopBwdSm90ILi2ELi2ELi2EN4cute5tupleIJNS5_1CILi1EEES8_S8_EEENS6_IJNS7_ILi64EEENS7_ILi128EEENS7_ILi96EEEEEENS_10bfloat16_tEfNS_4arch4Sm90ELb0ELb1ELb0ELb0ELb0ELb1ELb0ELb0ELi2ELi1ELi2ELi1ELb1EEENS1_21CollectiveEpilogueBwdISD_SE_SG_Li256ELb0ELb0ELi1EEENS1_19SingleTileSchedulerILb0ELb0ELb0ELi128EEEEEEEEEvNT_6ParamsE:
        .type           _ZN7cutlass13device_kernelIN5flash11enable_sm90INS1_16FlashAttnBwdSm90INS1_25CollectiveMainloopBwdSm90ILi2ELi2ELi2EN4cute5tupleIJNS5_1CILi1EEES8_S8_EEENS6_IJNS7_ILi64EEENS7_ILi128EEENS7_ILi96EEEEEENS_10bfloat16_tEfNS_4arch4Sm90ELb0ELb1ELb0ELb0ELb0ELb1ELb0ELb0ELi2ELi1ELi2ELi1ELb1EEENS1_21CollectiveEpilogueBwdISD_SE_SG_Li256ELb0ELb0ELi1EEENS1_19SingleTileSchedulerILb0ELb0ELb0ELi128EEEEEEEEEvNT_6ParamsE,@function
        .size           _ZN7cutlass13device_kernelIN5flash11enable_sm90INS1_16FlashAttnBwdSm90INS1_25CollectiveMainloopBwdSm90ILi2ELi2ELi2EN4cute5tupleIJNS5_1CILi1EEES8_S8_EEENS6_IJNS7_ILi64EEENS7_ILi128EEENS7_ILi96EEEEEENS_10bfloat16_tEfNS_4arch4Sm90ELb0ELb1ELb0ELb0ELb0ELb1ELb0ELb0ELi2ELi1ELi2ELi1ELb1EEENS1_21CollectiveEpilogueBwdISD_SE_SG_Li256ELb0ELb0ELi1EEENS1_19SingleTileSchedulerILb0ELb0ELb0ELi128EEEEEEEEEvNT_6ParamsE,(.L_x_74 - _ZN7cutlass13device_kernelIN5flash11enable_sm90INS1_16FlashAttnBwdSm90INS1_25CollectiveMainloopBwdSm90ILi2ELi2ELi2EN4cute5tupleIJNS5_1CILi1EEES8_S8_EEENS6_IJNS7_ILi64EEENS7_ILi128EEENS7_ILi96EEEEEENS_10bfloat16_tEfNS_4arch4Sm90ELb0ELb1ELb0ELb0ELb0ELb1ELb0ELb0ELi2ELi1ELi2ELi1ELb1EEENS1_21CollectiveEpilogueBwdISD_SE_SG_Li256ELb0ELb0ELi1EEENS1_19SingleTileSchedulerILb0ELb0ELb0ELi128EEEEEEEEEvNT_6ParamsE)
        .other          _ZN7cutlass13device_kernelIN5flash11enable_sm90INS1_16FlashAttnBwdSm90INS1_25CollectiveMainloopBwdSm90ILi2ELi2ELi2EN4cute5tupleIJNS5_1CILi1EEES8_S8_EEENS6_IJNS7_ILi64EEENS7_ILi128EEENS7_ILi96EEEEEENS_10bfloat16_tEfNS_4arch4Sm90ELb0ELb1ELb0ELb0ELb0ELb1ELb0ELb0ELi2ELi1ELi2ELi1ELb1EEENS1_21CollectiveEpilogueBwdISD_SE_SG_Li256ELb0ELb0ELi1EEENS1_19SingleTileSchedulerILb0ELb0ELb0ELi128EEEEEEEEEvNT_6ParamsE,@"STO_CUDA_ENTRY STV_DEFAULT"
_ZN7cutlass13device_kernelIN5flash11enable_sm90INS1_16FlashAttnBwdSm90INS1_25CollectiveMainloopBwdSm90ILi2ELi2ELi2EN4cute5tupleIJNS5_1CILi1EEES8_S8_EEENS6_IJNS7_ILi64EEENS7_ILi128EEENS7_ILi96EEEEEENS_10bfloat16_tEfNS_4arch4Sm90ELb0ELb1ELb0ELb0ELb0ELb1ELb0ELb0ELi2ELi1ELi2ELi1ELb1EEENS1_21CollectiveEpilogueBwdISD_SE_SG_Li256ELb0ELb0ELi1EEENS1_19SingleTileSchedulerILb0ELb0ELb0ELi128EEEEEEEEEvNT_6ParamsE:
[----:B------:R-:W-:Y:S01]  /*0000*/  LDC R1, c[0x0][0x37c] ;  /* 0x0000df00ff017b82 */ /* 0x000fe20000000800 */
[----:B------:R-:W-:Y:S05]  /*0010*/  EXIT ;  /* 0x000000000000794d */ /* 0x000fea0003800000 */
.L_x_8:
        /* <DEDUP_REMOVED lines=14> */
.L_x_74:


//--------------------- .text._ZN7cutlass13device_kernelIN5flash11enable_sm90INS1_16FlashAttnBwdSm90INS1_25CollectiveMainloopBwdSm90ILi2ELi2ELi2EN4cute5tupleIJNS5_1CILi1EEES8_S8_EEENS6_IJNS7_ILi64EEENS7_ILi128EEENS7_ILi96EEEEEENS_10bfloat16_tEfNS_4arch4Sm90ELb0ELb1ELb0ELb0ELb1ELb1ELb0ELb0ELi2ELi1ELi2ELi1ELb1EEENS1_21CollectiveEpilogueBwdISD_SE_SG_Li256ELb0ELb0ELi1EEENS1_19SingleTileSchedulerILb0ELb0ELb0ELi128EEEEEEEEEvNT_6ParamsE --------------------------
	.section	.text._ZN7cutlass13device_kernelIN5flash11enable_sm90INS1_16FlashAttnBwdSm90INS1_25CollectiveMainloopBwdSm90ILi2ELi2ELi2EN4cute5tupleIJNS5_1CILi1EEES8_S8_EEENS6_IJNS7_ILi64EEENS7_ILi128EEENS7_ILi96EEEEEENS_10bfloat16_tEfNS_4arch4Sm90ELb0ELb1ELb0ELb0ELb1ELb1ELb0ELb0ELi2ELi1ELi2ELi1ELb1EEENS1_21CollectiveEpilogueBwdISD_SE_SG_Li256ELb0ELb0ELi1EEENS1_19SingleTileSchedulerILb0ELb0ELb0ELi128EEEEEEEEEvNT_6ParamsE,"ax",@progbits
	.align	128
.text._ZN7cutlass13device_kernelIN5flash11enable_sm90INS1_16FlashAttnBwdSm90INS1_25CollectiveMainloopBwdSm90ILi2ELi2ELi2EN4cute5tupleIJNS5_1CILi1EEES8_S8_EEENS6_IJNS7_ILi64EEENS7_ILi128EEENS7_ILi96EEEEEENS_10bfloat16_tEfNS_4arch4Sm90ELb0ELb1ELb0ELb0ELb1ELb1ELb0ELb0ELi2ELi1ELi2ELi1ELb1EEENS1_21CollectiveEpilogueBwdISD_SE_SG_Li256ELb0ELb0ELi1EEENS1_19SingleTileSchedulerILb0ELb0ELb0ELi128EEEEEEEEEvNT_6ParamsE:
        .type           _ZN7cutlass13device_kernelIN5flash11enable_sm90INS1_16FlashAttnBwdSm90INS1_25CollectiveMainloopBwdSm90ILi2ELi2ELi2EN4cute5tupleIJNS5_1CILi1EEES8_S8_EEENS6_IJNS7_ILi64EEENS7_ILi128EEENS7_ILi96EEEEEENS_10bfloat16_tEfNS_4arch4Sm90ELb0ELb1ELb0ELb0ELb1ELb1ELb0ELb0ELi2ELi1ELi2ELi1ELb1EEENS1_21CollectiveEpilogueBwdISD_SE_SG_Li256ELb0ELb0ELi1EEENS1_19SingleTileSchedulerILb0ELb0ELb0ELi128EEEEEEEEEvNT_6ParamsE,@function
        .size           _ZN7cutlass13device_kernelIN5flash11enable_sm90INS1_16FlashAttnBwdSm90INS1_25CollectiveMainloopBwdSm90ILi2ELi2ELi2EN4cute5tupleIJNS5_1CILi1EEES8_S8_EEENS6_IJNS7_ILi64EEENS7_ILi128EEENS7_ILi96EEEEEENS_10bfloat16_tEfNS_4arch4Sm90ELb0ELb1ELb0ELb0ELb1ELb1ELb0ELb0ELi2ELi1ELi2ELi1ELb1EEENS1_21CollectiveEpilogueBwdISD_SE_SG_Li256ELb0ELb0ELi1EEENS1_19SingleTileSchedulerILb0ELb0ELb0ELi128EEEEEEEEEvNT_6ParamsE,(.L_x_75 - _ZN7cutlass13device_kernelIN5flash11enable_sm90INS1_16FlashAttnBwdSm90INS1_25CollectiveMainloopBwdSm90ILi2ELi2ELi2EN4cute5tupleIJNS5_1CILi1EEES8_S8_EEENS6_IJNS7_ILi64EEENS7_ILi128EEENS7_ILi96EEEEEENS_10bfloat16_tEfNS_4arch4Sm90ELb0ELb1ELb0ELb0ELb1ELb1ELb0ELb0ELi2ELi1ELi2ELi1ELb1EEENS1_21CollectiveEpilogueBwdISD_SE_SG_Li256ELb0ELb0ELi1EEENS1_19SingleTileSchedulerILb0ELb0ELb0ELi128EEEEEEEEEvNT_6ParamsE)
        .other          _ZN7cutlass13device_kernelIN5flash11enable_sm90INS1_16FlashAttnBwdSm90INS1_25CollectiveMainloopBwdSm90ILi2ELi2ELi2EN4cute5tupleIJNS5_1CILi1EEES8_S8_EEENS6_IJNS7_ILi64EEENS7_ILi128EEENS7_ILi96EEEEEENS_10bfloat16_tEfNS_4arch4Sm90ELb0ELb1ELb0ELb0ELb1ELb1ELb0ELb0ELi2ELi1ELi2ELi1ELb1EEENS1_21CollectiveEpilogueBwdISD_SE_SG_Li256ELb0ELb0ELi1EEENS1_19SingleTileSchedulerILb0ELb0ELb0ELi128EEEEEEEEEvNT_6ParamsE,@"STO_CUDA_ENTRY STV_DEFAULT"
_ZN7cutlass13device_kernelIN5flash11enable_sm90INS1_16FlashAttnBwdSm90INS1_25CollectiveMainloopBwdSm90ILi2ELi2ELi2EN4cute5tupleIJNS5_1CILi1EEES8_S8_EEENS6_IJNS7_ILi64EEENS7_ILi128EEENS7_ILi96EEEEEENS_10bfloat16_tEfNS_4arch4Sm90ELb0ELb1ELb0ELb0ELb1ELb1ELb0ELb0ELi2ELi1ELi2ELi1ELb1EEENS1_21CollectiveEpilogueBwdISD_SE_SG_Li256ELb0ELb0ELi1EEENS1_19SingleTileSchedulerILb0ELb0ELb0ELi128EEEEEEEEEvNT_6ParamsE:
[----:B------:R-:W-:Y:S01]  /*0000*/  LDC R1, c[0x0][0x37c] ;  /* 0x0000df00ff017b82 */ /* 0x000fe20000000800 */
[----:B------:R-:W-:Y:S05]  /*0010*/  EXIT ;  /* 0x000000000000794d */ /* 0x000fea0003800000 */
.L_x_9:
        /* <DEDUP_REMOVED lines=14> */
.L_x_75:


//--------------------- .text._ZN7cutlass13device_kernelIN5flash11enable_sm90INS1_16FlashAttnBwdSm90INS1_25CollectiveMainloopBwdSm90ILi2ELi2ELi2EN4cute5tupleIJNS5_1CILi1EEES8_S8_EEENS6_IJNS7_ILi64EEENS7_ILi128EEENS7_ILi96EEEEEENS_10bfloat16_tEfNS_4arch4Sm90ELb0ELb1ELb0ELb0ELb0ELb1ELb0ELb0ELi2ELi1ELi2ELi1ELb1EEENS1_24CollectiveEpilogueBwdGQAISD_fSG_Li256ELb0ELb0EEENS1_19SingleTileSchedulerILb0ELb0ELb0ELi128EEEEEEEEEvNT_6ParamsE --------------------------
	.section	.text._ZN7cutlass13device_kernelIN5flash11enable_sm90INS1_16FlashAttnBwdSm90INS1_25CollectiveMainloopBwdSm90ILi2ELi2ELi2EN4cute5tupleIJNS5_1CILi1EEES8_S8_EEENS6_IJNS7_ILi64EEENS7_ILi128EEENS7_ILi96EEEEEENS_10bfloat16_tEfNS_4arch4Sm90ELb0ELb1ELb0ELb0ELb0ELb1ELb0ELb0ELi2ELi1ELi2ELi1ELb1EEENS1_24CollectiveEpilogueBwdGQAISD_fSG_Li256ELb0ELb0EEENS1_19SingleTileSchedulerILb0ELb0ELb0ELi128EEEEEEEEEvNT_6ParamsE,"ax",@progbits
	.align	128
.text._ZN7cutlass13device_kernelIN5flash11enable_sm90INS1_16FlashAttnBwdSm90INS1_25CollectiveMainloopBwdSm90ILi2ELi2ELi2EN4cute5tupleIJNS5_1CILi1EEES8_S8_EEENS6_IJNS7_ILi64EEENS7_ILi128EEENS7_ILi96EEEEEENS_10bfloat16_tEfNS_4arch4Sm90ELb0ELb1ELb0ELb0ELb0ELb1ELb0ELb0ELi2ELi1ELi2ELi1ELb1EEENS1_24CollectiveEpilogueBwdGQAISD_fSG_Li256ELb0ELb0EEENS1_19SingleTileSchedulerILb0ELb0ELb0ELi128EEEEEEEEEvNT_6ParamsE:
        .type           _ZN7cutlass13device_kernelIN5flash11enable_sm90INS1_16FlashAttnBwdSm90INS1_25CollectiveMainloopBwdSm90ILi2ELi2ELi2EN4cute5tupleIJNS5_1CILi1EEES8_S8_EEENS6_IJNS7_ILi64EEENS7_ILi128EEENS7_ILi96EEEEEENS_10bfloat16_tEfNS_4arch4Sm90ELb0ELb1ELb0ELb0ELb0ELb1ELb0ELb0ELi2ELi1ELi2ELi1ELb1EEENS1_24CollectiveEpilogueBwdGQAISD_fSG_Li256ELb0ELb0EEENS1_19SingleTileSchedulerILb0ELb0ELb0ELi128EEEEEEEEEvNT_6ParamsE,@function
        .size           _ZN7cutlass13device_kernelIN5flash11enable_sm90INS1_16FlashAttnBwdSm90INS1_25CollectiveMainloopBwdSm90ILi2ELi2ELi2EN4cute5tupleIJNS5_1CILi1EEES8_S8_EEENS6_IJNS7_ILi64EEENS7_ILi128EEENS7_ILi96EEEEEENS_10bfloat16_tEfNS_4arch4Sm90ELb0ELb1ELb0ELb0ELb0ELb1ELb0ELb0ELi2ELi1ELi2ELi1ELb1EEENS1_24CollectiveEpilogueBwdGQAISD_fSG_Li256ELb0ELb0EEENS1_19SingleTileSchedulerILb0ELb0ELb0ELi128EEEEEEEEEvNT_6ParamsE,(.L_x_76 - _ZN7cutlass13device_kernelIN5flash11enable_sm90INS1_16FlashAttnBwdSm90INS1_25CollectiveMainloopBwdSm90ILi2ELi2ELi2EN4cute5tupleIJNS5_1CILi1EEES8_S8_EEENS6_IJNS7_ILi64EEENS7_ILi128EEENS7_ILi96EEEEEENS_10bfloat16_tEfNS_4arch4Sm90ELb0ELb1ELb0ELb0ELb0ELb1ELb0ELb0ELi2ELi1ELi2ELi1ELb1EEENS1_24CollectiveEpilogueBwdGQAISD_fSG_Li256ELb0ELb0EEENS1_19SingleTileSchedulerILb0ELb0ELb0ELi128EEEEEEEEEvNT_6ParamsE)
        .other          _ZN7cutlass13device_kernelIN5flash11enable_sm90INS1_16FlashAttnBwdSm90INS1_25CollectiveMainloopBwdSm90ILi2ELi2ELi2EN4cute5tupleIJNS5_1CILi1EEES8_S8_EEENS6_IJNS7_ILi64EEENS7_ILi128EEENS7_ILi96EEEEEENS_10bfloat16_tEfNS_4arch4Sm90ELb0ELb1ELb0ELb0ELb0ELb1ELb0ELb0ELi2ELi1ELi2ELi1ELb1EEENS1_24CollectiveEpilogueBwdGQAISD_fSG_Li256ELb0ELb0EEENS1_19SingleTileSchedulerILb0ELb0ELb0ELi128EEEEEEEEEvNT_6ParamsE,@"STO_CUDA_ENTRY STV_DEFAULT"
_ZN7cutlass13device_kernelIN5flash11enable_sm90INS1_16FlashAttnBwdSm90INS1_25CollectiveMainloopBwdSm90ILi2ELi2ELi2EN4cute5tupleIJNS5_1CILi1EEES8_S8_EEENS6_IJNS7_ILi64EEENS7_ILi128EEENS7_ILi96EEEEEENS_10bfloat16_tEfNS_4arch4Sm90ELb0ELb1ELb0ELb0ELb0ELb1ELb0ELb0ELi2ELi1ELi2ELi1ELb1EEENS1_24CollectiveEpilogueBwdGQAISD_fSG_Li256ELb0ELb0EEENS1_19SingleTileSchedulerILb0ELb0ELb0ELi128EEEEEEEEEvNT_6ParamsE:
[----:B------:R-:W-:Y:S01]  /*0000*/  LDC R1, c[0x0][0x37c] ;  /* 0x0000df00ff017b82 */ /* 0x000fe20000000800 */
[----:B------:R-:W-:Y:S05]  /*0010*/  EXIT ;  /* 0x000000000000794d */ /* 0x000fea0003800000 */
.L_x_10:
        /* <DEDUP_REMOVED lines=14> */
.L_x_76:


//--------------------- .text._ZN7cutlass13device_kernelIN5flash11enable_sm90INS1_16FlashAttnBwdSm90INS1_25CollectiveMainloopBwdSm90ILi2ELi2ELi2EN4cute5tupleIJNS5_1CILi1EEES8_S8_EEENS6_IJNS7_ILi64EEENS7_ILi128EEENS7_ILi96EEEEEENS_10bfloat16_tEfNS_4arch4Sm90ELb0ELb1ELb0ELb0ELb1ELb1ELb0ELb0ELi2ELi1ELi2ELi1ELb1EEENS1_24CollectiveEpilogueBwdGQAISD_fSG_Li256ELb0ELb1EEENS1_19SingleTileSchedulerILb0ELb0ELb0ELi128EEEEEEEEEvNT_6ParamsE --------------------------
	.section	.text._ZN7cutlass13device_kernelIN5flash11enable_sm90INS1_16FlashAttnBwdSm90INS1_25CollectiveMainloopBwdSm90ILi2ELi2ELi2EN4cute5tupleIJNS5_1CILi1EEES8_S8_EEENS6_IJNS7_ILi64EEENS7_ILi128EEENS7_ILi96EEEEEENS_10bfloat16_tEfNS_4arch4Sm90ELb0ELb1ELb0ELb0ELb1ELb1ELb0ELb0ELi2ELi1ELi2ELi1ELb1EEENS1_24CollectiveEpilogueBwdGQAISD_fSG_Li256ELb0ELb1EEENS1_19SingleTileSchedulerILb0ELb0ELb0ELi128EEEEEEEEEvNT_6ParamsE,"ax",@progbits
	.align	128
.text._ZN7cutlass13device_kernelIN5flash11enable_sm90INS1_16FlashAttnBwdSm90INS1_25CollectiveMainloopBwdSm90ILi2ELi2ELi2EN4cute5tupleIJNS5_1CILi1EEES8_S8_EEENS6_IJNS7_ILi64EEENS7_ILi128EEENS7_ILi96EEEEEENS_10bfloat16_tEfNS_4arch4Sm90ELb0ELb1ELb0ELb0ELb1ELb1ELb0ELb0ELi2ELi1ELi2ELi1ELb1EEENS1_24CollectiveEpilogueBwdGQAISD_fSG_Li256ELb0ELb1EEENS1_19SingleTileSchedulerILb0ELb0ELb0ELi128EEEEEEEEEvNT_6ParamsE:
        .type           _ZN7cutlass13device_kernelIN5flash11enable_sm90INS1_16FlashAttnBwdSm90INS1_25CollectiveMainloopBwdSm90ILi2ELi2ELi2EN4cute5tupleIJNS5_1CILi1EEES8_S8_EEENS6_IJNS7_ILi64EEENS7_ILi128EEENS7_ILi96EEEEEENS_10bfloat16_tEfNS_4arch4Sm90ELb0ELb1ELb0ELb0ELb1ELb1ELb0ELb0ELi2ELi1ELi2ELi1ELb1EEENS1_24CollectiveEpilogueBwdGQAISD_fSG_Li256ELb0ELb1EEENS1_19SingleTileSchedulerILb0ELb0ELb0ELi128EEEEEEEEEvNT_6ParamsE,@function
        .size           _ZN7cutlass13device_kernelIN5flash11enable_sm90INS1_16FlashAttnBwdSm90INS1_25CollectiveMainloopBwdSm90ILi2ELi2ELi2EN4cute5tupleIJNS5_1CILi1EEES8_S8_EEENS6_IJNS7_ILi64EEENS7_ILi128EEENS7_ILi96EEEEEENS_10bfloat16_tEfNS_4arch4Sm90ELb0ELb1ELb0ELb0ELb1ELb1ELb0ELb0ELi2ELi1ELi2ELi1ELb1EEENS1_24CollectiveEpilogueBwdGQAISD_fSG_Li256ELb0ELb1EEENS1_19SingleTileSchedulerILb0ELb0ELb0ELi128EEEEEEEEEvNT_6ParamsE,(.L_x_77 - _ZN7cutlass13device_kernelIN5flash11enable_sm90INS1_16FlashAttnBwdSm90INS1_25CollectiveMainloopBwdSm90ILi2ELi2ELi2EN4cute5tupleIJNS5_1CILi1EEES8_S8_EEENS6_IJNS7_ILi64EEENS7_ILi128EEENS7_ILi96EEEEEENS_10bfloat16_tEfNS_4arch4Sm90ELb0ELb1ELb0ELb0ELb1ELb1ELb0ELb0ELi2ELi1ELi2ELi1ELb1EEENS1_24CollectiveEpilogueBwdGQAISD_fSG_Li256ELb0ELb1EEENS1_19SingleTileSchedulerILb0ELb0ELb0ELi128EEEEEEEEEvNT_6ParamsE)
        .other          _ZN7cutlass13device_kernelIN5flash11enable_sm90INS1_16FlashAttnBwdSm90INS1_25CollectiveMainloopBwdSm90ILi2ELi2ELi2EN4cute5tupleIJNS5_1CILi1EEES8_S8_EEENS6_IJNS7_ILi64EEENS7_ILi128EEENS7_ILi96EEEEEENS_10bfloat16_tEfNS_4arch4Sm90ELb0ELb1ELb0ELb0ELb1ELb1ELb0ELb0ELi2ELi1ELi2ELi1ELb1EEENS1_24CollectiveEpilogueBwdGQAISD_fSG_Li256ELb0ELb1EEENS1_19SingleTileSchedulerILb0ELb0ELb0ELi128EEEEEEEEEvNT_6ParamsE,@"STO_CUDA_ENTRY STV_DEFAULT"
_ZN7cutlass13device_kernelIN5flash11enable_sm90INS1_16FlashAttnBwdSm90INS1_25CollectiveMainloopBwdSm90ILi2ELi2ELi2EN4cute5tupleIJNS5_1CILi1EEES8_S8_EEENS6_IJNS7_ILi64EEENS7_ILi128EEENS7_ILi96EEEEEENS_10bfloat16_tEfNS_4arch4Sm90ELb0ELb1ELb0ELb0ELb1ELb1ELb0ELb0ELi2ELi1ELi2ELi1ELb1EEENS1_24CollectiveEpilogueBwdGQAISD_fSG_Li256ELb0ELb1EEENS1_19SingleTileSchedulerILb0ELb0ELb0ELi128EEEEEEEEEvNT_6ParamsE:
[----:B------:R-:W-:Y:S01]  /*0000*/  LDC R1, c[0x0][0x37c] ;  /* 0x0000df00ff017b82 */ /* 0x000fe20000000800 */
[----:B------:R-:W-:Y:S05]  /*0010*/  EXIT ;  /* 0x000000000000794d */ /* 0x000fea0003800000 */
.L_x_11:
        /* <DEDUP_REMOVED lines=14> */
.L_x_77:


//--------------------- .text._ZN7cutlass13device_kernelIN5flash11enable_sm90INS1_16FlashAttnBwdSm90INS1_25CollectiveMainloopBwdSm90ILi2ELi2ELi2EN4cute5tupleIJNS5_1CILi1EEES8_S8_EEENS6_IJNS7_ILi64EEENS7_ILi128EEENS7_ILi96EEEEEENS_10bfloat16_tEfNS_4arch4Sm90ELb0ELb1ELb0ELb1ELb0ELb1ELb0ELb0ELi2ELi1ELi2ELi1ELb1EEENS1_21CollectiveEpilogueBwdISD_SE_SG_Li256ELb1ELb0ELi1EEENS1_19SingleTileSchedulerILb1ELb0ELb0ELi128EEEEEEEEEvNT_6ParamsE --------------------------
	.section	.text._ZN7cutlass13device_kernelIN5flash11enable_sm90INS1_16FlashAttnBwdSm90INS1_25CollectiveMainloopBwdSm90ILi2ELi2ELi2EN4cute5tupleIJNS5_1CILi1EEES8_S8_EEENS6_IJNS7_ILi64EEENS7_ILi128EEENS7_ILi96EEEEEENS_10bfloat16_tEfNS_4arch4Sm90ELb0ELb1ELb0ELb1ELb0ELb1ELb0ELb0ELi2ELi1ELi2ELi1ELb1EEENS1_21CollectiveEpilogueBwdISD_SE_SG_Li256ELb1ELb0ELi1EEENS1_19SingleTileSchedulerILb1ELb0ELb0ELi128EEEEEEEEEvNT_6ParamsE,"ax",@progbits
	.align	128
.text._ZN7cutlass13device_kernelIN5flash11enable_sm90INS1_16FlashAttnBwdSm90INS1_25CollectiveMainloopBwdSm90ILi2ELi2ELi2EN4cute5tupleIJNS5_1CILi1EEES8_S8_EEENS6_IJNS7_ILi64EEENS7_ILi128EEENS7_ILi96EEEEEENS_10bfloat16_tEfNS_4arch4Sm90ELb0ELb1ELb0ELb1ELb0ELb1ELb0ELb0ELi2ELi1ELi2ELi1ELb1EEENS1_21CollectiveEpilogueBwdISD_SE_SG_Li256ELb1ELb0ELi1EEENS1_19SingleTileSchedulerILb1ELb0ELb0ELi128EEEEEEEEEvNT_6ParamsE:
        .type           _ZN7cutlass13device_kernelIN5flash11enable_sm90INS1_16FlashAttnBwdSm90INS1_25CollectiveMainloopBwdSm90ILi2ELi2ELi2EN4cute5tupleIJNS5_1CILi1EEES8_S8_EEENS6_IJNS7_ILi64EEENS7_ILi128EEENS7_ILi96EEEEEENS_10bfloat16_tEfNS_4arch4Sm90ELb0ELb1ELb0ELb1ELb0ELb1ELb0ELb0ELi2ELi1ELi2ELi1ELb1EEENS1_21CollectiveEpilogueBwdISD_SE_SG_Li256ELb1ELb0ELi1EEENS1_19SingleTileSchedulerILb1ELb0ELb0ELi128EEEEEEEEEvNT_6ParamsE,@function
        .size           _ZN7cutlass13device_kernelIN5flash11enable_sm90INS1_16FlashAttnBwdSm90INS1_25CollectiveMainloopBwdSm90ILi2ELi2ELi2EN4cute5tupleIJNS5_1CILi1EEES8_S8_EEENS6_IJNS7_ILi64EEENS7_ILi128EEENS7_ILi96EEEEEENS_10bfloat16_tEfNS_4arch4Sm90ELb0ELb1ELb0ELb1ELb0ELb1ELb0ELb0ELi2ELi1ELi2ELi1ELb1EEENS1_21CollectiveEpilogueBwdISD_SE_SG_Li256ELb1ELb0ELi1EEENS1_19SingleTileSchedulerILb1ELb0ELb0ELi128EEEEEEEEEvNT_6ParamsE,(.L_x_78 - _ZN7cutlass13device_kernelIN5flash11enable_sm90INS1_16FlashAttnBwdSm90INS1_25CollectiveMainloopBwdSm90ILi2ELi2ELi2EN4cute5tupleIJNS5_1CILi1EEES8_S8_EEENS6_IJNS7_ILi64EEENS7_ILi128EEENS7_ILi96EEEEEENS_10bfloat16_tEfNS_4arch4Sm90ELb0ELb1ELb0ELb1ELb0ELb1ELb0ELb0ELi2ELi1ELi2ELi1ELb1EEENS1_21CollectiveEpilogueBwdISD_SE_SG_Li256ELb1ELb0ELi1EEENS1_19SingleTileSchedulerILb1ELb0ELb0ELi128EEEEEEEEEvNT_6ParamsE)
        .other          _ZN7cutlass13device_kernelIN5flash11enable_sm90INS1_16FlashAttnBwdSm90INS1_25CollectiveMainloopBwdSm90ILi2ELi2ELi2EN4cute5tupleIJNS5_1CILi1EEES8_S8_EEENS6_IJNS7_ILi64EEENS7_ILi128EEENS7_ILi96EEEEEENS_10bfloat16_tEfNS_4arch4Sm90ELb0ELb1ELb0ELb1ELb0ELb1ELb0ELb0ELi2ELi1ELi2ELi1ELb1EEENS1_21CollectiveEpilogueBwdISD_SE_SG_Li256ELb1ELb0ELi1EEENS1_19SingleTileSchedulerILb1ELb0ELb0ELi128EEEEEEEEEvNT_6ParamsE,@"STO_CUDA_ENTRY STV_DEFAULT"
_ZN7cutlass13device_kernelIN5flash11enable_sm90INS1_16FlashAttnBwdSm90INS1_25CollectiveMainloopBwdSm90ILi2ELi2ELi2EN4cute5tupleIJNS5_1CILi1EEES8_S8_EEENS6_IJNS7_ILi64EEENS7_ILi128EEENS7_ILi96EEEEEENS_10bfloat16_tEfNS_4arch4Sm90ELb0ELb1ELb0ELb1ELb0ELb1ELb0ELb0ELi2ELi1ELi2ELi1ELb1EEENS1_21CollectiveEpilogueBwdISD_SE_SG_Li256ELb1ELb0ELi1EEENS1_19SingleTileSchedulerILb1ELb0ELb0ELi128EEEEEEEEEvNT_6ParamsE:
[----:B------:R-:W-:Y:S01]  /*0000*/  LDC R1, c[0x0][0x37c] ;  /* 0x0000df00ff017b82 */ /* 0x000fe20000000800 */
[----:B------:R-:W-:Y:S05]  /*0010*/  EXIT ;  /* 0x000000000000794d */ /* 0x000fea0003800000 */
.L_x_12:
        /* <DEDUP_REMOVED lines=14> */
.L_x_78:


//--------------------- .text._ZN7cutlass13device_kernelIN5flash11enable_sm90INS1_16FlashAttnBwdSm90INS1_25CollectiveMainloopBwdSm90ILi2ELi2ELi2EN4cute5tupleIJNS5_1CILi1EEES8_S8_EEENS6_IJNS7_ILi64EEENS7_ILi128EEENS7_ILi96EEEEEENS_10bfloat16_tEfNS_4arch4Sm90ELb0ELb1ELb0ELb1ELb1ELb1ELb0ELb0ELi2ELi1ELi2ELi1ELb1EEENS1_21CollectiveEpilogueBwdISD_SE_SG_Li256ELb1ELb0ELi1EEENS1_19SingleTileSchedulerILb1ELb0ELb0ELi128EEEEEEEEEvNT_6ParamsE --------------------------
	.section	.text._ZN7cutlass13device_kernelIN5flash11enable_sm90INS1_16FlashAttnBwdSm90INS1_25CollectiveMainloopBwdSm90ILi2ELi2ELi2EN4cute5tupleIJNS5_1CILi1EEES8_S8_EEENS6_IJNS7_ILi64EEENS7_ILi128EEENS7_ILi96EEEEEENS_10bfloat16_tEfNS_4arch4Sm90ELb0ELb1ELb0ELb1ELb1ELb1ELb0ELb0ELi2ELi1ELi2ELi1ELb1EEENS1_21CollectiveEpilogueBwdISD_SE_SG_Li256ELb1ELb0ELi1EEENS1_19SingleTileSchedulerILb1ELb0ELb0ELi128EEEEEEEEEvNT_6ParamsE,"ax",@progbits
	.align	128
.text._ZN7cutlass13device_kernelIN5flash11enable_sm90INS1_16FlashAttnBwdSm90INS1_25CollectiveMainloopBwdSm90ILi2ELi2ELi2EN4cute5tupleIJNS5_1CILi1EEES8_S8_EEENS6_IJNS7_ILi64EEENS7_ILi128EEENS7_ILi96EEEEEENS_10bfloat16_tEfNS_4arch4Sm90ELb0ELb1ELb0ELb1ELb1ELb1ELb0ELb0ELi2ELi1ELi2ELi1ELb1EEENS1_21CollectiveEpilogueBwdISD_SE_SG_Li256ELb1ELb0ELi1EEENS1_19SingleTileSchedulerILb1ELb0ELb0ELi128EEEEEEEEEvNT_6ParamsE:
        .type           _ZN7cutlass13device_kernelIN5flash11enable_sm90INS1_16FlashAttnBwdSm90INS1_25CollectiveMainloopBwdSm90ILi2ELi2ELi2EN4cute5tupleIJNS5_1CILi1EEES8_S8_EEENS6_IJNS7_ILi64EEENS7_ILi128EEENS7_ILi96EEEEEENS_10bfloat16_tEfNS_4arch4Sm90ELb0ELb1ELb0ELb1ELb1ELb1ELb0ELb0ELi2ELi1ELi2ELi1ELb1EEENS1_21CollectiveEpilogueBwdISD_SE_SG_Li256ELb1ELb0ELi1EEENS1_19SingleTileSchedulerILb1ELb0ELb0ELi128EEEEEEEEEvNT_6ParamsE,@function
        .size           _ZN7cutlass13device_kernelIN5flash11enable_sm90INS1_16FlashAttnBwdSm90INS1_25CollectiveMainloopBwdSm90ILi2ELi2ELi2EN4cute5tupleIJNS5_1CILi1EEES8_S8_EEENS6_IJNS7_ILi64EEENS7_ILi128EEENS7_ILi96EEEEEENS_10bfloat16_tEfNS_4arch4Sm90ELb0ELb1ELb0ELb1ELb1ELb1ELb0ELb0ELi2ELi1ELi2ELi1ELb1EEENS1_21CollectiveEpilogueBwdISD_SE_SG_Li256ELb1ELb0ELi1EEENS1_19SingleTileSchedulerILb1ELb0ELb0ELi128EEEEEEEEEvNT_6ParamsE,(.L_x_79 - _ZN7cutlass13device_kernelIN5flash11enable_sm90INS1_16FlashAttnBwdSm90INS1_25CollectiveMainloopBwdSm90ILi2ELi2ELi2EN4cute5tupleIJNS5_1CILi1EEES8_S8_EEENS6_IJNS7_ILi64EEENS7_ILi128EEENS7_ILi96EEEEEENS_10bfloat16_tEfNS_4arch4Sm90ELb0ELb1ELb0ELb1ELb1ELb1ELb0ELb0ELi2ELi1ELi2ELi1ELb1EEENS1_21CollectiveEpilogueBwdISD_SE_SG_Li256ELb1ELb0ELi1EEENS1_19SingleTileSchedulerILb1ELb0ELb0ELi128EEEEEEEEEvNT_6ParamsE)
        .other          _ZN7cutlass13device_kernelIN5flash11enable_sm90INS1_16FlashAttnBwdSm90INS1_25CollectiveMainloopBwdSm90ILi2ELi2ELi2EN4cute5tupleIJNS5_1CILi1EEES8_S8_EEENS6_IJNS7_ILi64EEENS7_ILi128EEENS7_ILi96EEEEEENS_10bfloat16_tEfNS_4arch4Sm90ELb0ELb1ELb0ELb1ELb1ELb1ELb0ELb0ELi2ELi1ELi2ELi1ELb1EEENS1_21CollectiveEpilogueBwdISD_SE_SG_Li256ELb1ELb0ELi1EEENS1_19SingleTileSchedulerILb1ELb0ELb0ELi128EEEEEEEEEvNT_6ParamsE,@"STO_CUDA_ENTRY STV_DEFAULT"
_ZN7cutlass13device_kernelIN5flash11enable_sm90INS1_16FlashAttnBwdSm90INS1_25CollectiveMainloopBwdSm90ILi2ELi2ELi2EN4cute5tupleIJNS5_1CILi1EEES8_S8_EEENS6_IJNS7_ILi64EEENS7_ILi128EEENS7_ILi96EEEEEENS_10bfloat16_tEfNS_4arch4Sm90ELb0ELb1ELb0ELb1ELb1ELb1ELb0ELb0ELi2ELi1ELi2ELi1ELb1EEENS1_21CollectiveEpilogueBwdISD_SE_SG_Li256ELb1ELb0ELi1EEENS1_19SingleTileSchedulerILb1ELb0ELb0ELi128EEEEEEEEEvNT_6ParamsE:
[----:B------:R-:W-:Y:S01]  /*0000*/  LDC R1, c[0x0][0x37c] ;  /* 0x0000df00ff017b82 */ /* 0x000fe20000000800 */
[----:B------:R-:W-:Y:S05]  /*0010*/  EXIT ;  /* 0x000000000000794d */ /* 0x000fea0003800000 */
.L_x_13:
        /* <DEDUP_REMOVED lines=14> */
.L_x_79:


//--------------------- .text._ZN7cutlass13device_kernelIN5flash11enable_sm90INS1_16FlashAttnBwdSm90INS1_25CollectiveMainloopBwdSm90ILi2ELi2ELi2EN4cute5tupleIJNS5_1CILi1EEES8_S8_EEENS6_IJNS7_ILi64EEENS7_ILi128EEENS7_ILi96EEEEEENS_10bfloat16_tEfNS_4arch4Sm90ELb0ELb1ELb0ELb1ELb0ELb1ELb0ELb0ELi2ELi1ELi2ELi1ELb1EEENS1_24CollectiveEpilogueBwdGQAISD_fSG_Li256ELb1ELb0EEENS1_19SingleTileSchedulerILb1ELb0ELb0ELi128EEEEEEEEEvNT_6ParamsE --------------------------
	.section	.text._ZN7cutlass13device_kernelIN5flash11enable_sm90INS1_16FlashAttnBwdSm90INS1_25CollectiveMainloopBwdSm90ILi2ELi2ELi2EN4cute5tupleIJNS5_1CILi1EEES8_S8_EEENS6_IJNS7_ILi64EEENS7_ILi128EEENS7_ILi96EEEEEENS_10bfloat16_tEfNS_4arch4Sm90ELb0ELb1ELb0ELb1ELb0ELb1ELb0ELb0ELi2ELi1ELi2ELi1ELb1EEENS1_24CollectiveEpilogueBwdGQAISD_fSG_Li256ELb1ELb0EEENS1_19SingleTileSchedulerILb1ELb0ELb0ELi128EEEEEEEEEvNT_6ParamsE,"ax",@progbits
	.align	128
.text._ZN7cutlass13device_kernelIN5flash11enable_sm90INS1_16FlashAttnBwdSm90INS1_25CollectiveMainloopBwdSm90ILi2ELi2ELi2EN4cute5tupleIJNS5_1CILi1EEES8_S8_EEENS6_IJNS7_ILi64EEENS7_ILi128EEENS7_ILi96EEEEEENS_10bfloat16_tEfNS_4arch4Sm90ELb0ELb1ELb0ELb1ELb0ELb1ELb0ELb0ELi2ELi1ELi2ELi1ELb1EEENS1_24CollectiveEpilogueBwdGQAISD_fSG_Li256ELb1ELb0EEENS1_19SingleTileSchedulerILb1ELb0ELb0ELi128EEEEEEEEEvNT_6ParamsE:
        .type           _ZN7cutlass13device_kernelIN5flash11enable_sm90INS1_16FlashAttnBwdSm90INS1_25CollectiveMainloopBwdSm90ILi2ELi2ELi2EN4cute5tupleIJNS5_1CILi1EEES8_S8_EEENS6_IJNS7_ILi64EEENS7_ILi128EEENS7_ILi96EEEEEENS_10bfloat16_tEfNS_4arch4Sm90ELb0ELb1ELb0ELb1ELb0ELb1ELb0ELb0ELi2ELi1ELi2ELi1ELb1EEENS1_24CollectiveEpilogueBwdGQAISD_fSG_Li256ELb1ELb0EEENS1_19SingleTileSchedulerILb1ELb0ELb0ELi128EEEEEEEEEvNT_6ParamsE,@function
        .size           _ZN7cutlass13device_kernelIN5flash11enable_sm90INS1_16FlashAttnBwdSm90INS1_25CollectiveMainloopBwdSm90ILi2ELi2ELi2EN4cute5tupleIJNS5_1CILi1EEES8_S8_EEENS6_IJNS7_ILi64EEENS7_ILi128EEENS7_ILi96EEEEEENS_10bfloat16_tEfNS_4arch4Sm90ELb0ELb1ELb0ELb1ELb0ELb1ELb0ELb0ELi2ELi1ELi2ELi1ELb1EEENS1_24CollectiveEpilogueBwdGQAISD_fSG_Li256ELb1ELb0EEENS1_19SingleTileSchedulerILb1ELb0ELb0ELi128EEEEEEEEEvNT_6ParamsE,(.L_x_80 - _ZN7cutlass13device_kernelIN5flash11enable_sm90INS1_16FlashAttnBwdSm90INS1_25CollectiveMainloopBwdSm90ILi2ELi2ELi2EN4cute5tupleIJNS5_1CILi1EEES8_S8_EEENS6_IJNS7_ILi64EEENS7_ILi128EEENS7_ILi96EEEEEENS_10bfloat16_tEfNS_4arch4Sm90ELb0ELb1ELb0ELb1ELb0ELb1ELb0ELb0ELi2ELi1ELi2ELi1ELb1EEENS1_24CollectiveEpilogueBwdGQAISD_fSG_Li256ELb1ELb0EEENS1_19SingleTileSchedulerILb1ELb0ELb0ELi128EEEEEEEEEvNT_6ParamsE)
        .other          _ZN7cutlass13device_kernelIN5flash11enable_sm90INS1_16FlashAttnBwdSm90INS1_25CollectiveMainloopBwdSm90ILi2ELi2ELi2EN4cute5tupleIJNS5_1CILi1EEES8_S8_EEENS6_IJNS7_ILi64EEENS7_ILi128EEENS7_ILi96EEEEEENS_10bfloat16_tEfNS_4arch4Sm90ELb0ELb1ELb0ELb1ELb0ELb1ELb0ELb0ELi2ELi1ELi2ELi1ELb1EEENS1_24CollectiveEpilogueBwdGQAISD_fSG_Li256ELb1ELb0EEENS1_19SingleTileSchedulerILb1ELb0ELb0ELi128EEEEEEEEEvNT_6ParamsE,@"STO_CUDA_ENTRY STV_DEFAULT"
_ZN7cutlass13device_kernelIN5flash11enable_sm90INS1_16FlashAttnBwdSm90INS1_25CollectiveMainloopBwdSm90ILi2ELi2ELi2EN4cute5tupleIJNS5_1CILi1EEES8_S8_EEENS6_IJNS7_ILi64EEENS7_ILi128EEENS7_ILi96EEEEEENS_10bfloat16_tEfNS_4arch4Sm90ELb0ELb1ELb0ELb1ELb0ELb1ELb0ELb0ELi2ELi1ELi2ELi1ELb1EEENS1_24CollectiveEpilogueBwdGQAISD_fSG_Li256ELb1ELb0EEENS1_19SingleTileSchedulerILb1ELb0ELb0ELi128EEEEEEEEEvNT_6ParamsE:
[----:B------:R-:W-:Y:S01]  /*0000*/  LDC R1, c[0x0][0x37c] ;  /* 0x0000df00ff017b82 */ /* 0x000fe20000000800 */
[----:B------:R-:W-:Y:S05]  /*0010*/  EXIT ;  /* 0x000000000000794d */ /* 0x000fea0003800000 */
.L_x_14:
        /* <DEDUP_REMOVED lines=14> */
.L_x_80:


//--------------------- .text._ZN7cutlass13device_kernelIN5flash11enable_sm90INS1_16FlashAttnBwdSm90INS1_25CollectiveMainloopBwdSm90ILi2ELi2ELi2EN4cute5tupleIJNS5_1CILi1EEES8_S8_EEENS6_IJNS7_ILi64EEENS7_ILi128EEENS7_ILi96EEEEEENS_10bfloat16_tEfNS_4arch4Sm90ELb0ELb1ELb0ELb1ELb1ELb1ELb0ELb0ELi2ELi1ELi2ELi1ELb1EEENS1_24CollectiveEpilogueBwdGQAISD_fSG_Li256ELb1ELb1EEENS1_19SingleTileSchedulerILb1ELb0ELb0ELi128EEEEEEEEEvNT_6ParamsE --------------------------
	.section	.text._ZN7cutlass13device_kernelIN5flash11enable_sm90INS1_16FlashAttnBwdSm90INS1_25CollectiveMainloopBwdSm90ILi2ELi2ELi2EN4cute5tupleIJNS5_1CILi1EEES8_S8_EEENS6_IJNS7_ILi64EEENS7_ILi128EEENS7_ILi96EEEEEENS_10bfloat16_tEfNS_4arch4Sm90ELb0ELb1ELb0ELb1ELb1ELb1ELb0ELb0ELi2ELi1ELi2ELi1ELb1EEENS1_24CollectiveEpilogueBwdGQAISD_fSG_Li256ELb1ELb1EEENS1_19SingleTileSchedulerILb1ELb0ELb0ELi128EEEEEEEEEvNT_6ParamsE,"ax",@progbits
	.align	128
.text._ZN7cutlass13device_kernelIN5flash11enable_sm90INS1_16FlashAttnBwdSm90INS1_25CollectiveMainloopBwdSm90ILi2ELi2ELi2EN4cute5tupleIJNS5_1CILi1EEES8_S8_EEENS6_IJNS7_ILi64EEENS7_ILi128EEENS7_ILi96EEEEEENS_10bfloat16_tEfNS_4arch4Sm90ELb0ELb1ELb0ELb1ELb1ELb1ELb0ELb0ELi2ELi1ELi2ELi1ELb1EEENS1_24CollectiveEpilogueBwdGQAISD_fSG_Li256ELb1ELb1EEENS1_19SingleTileSchedulerILb1ELb0ELb0ELi128EEEEEEEEEvNT_6ParamsE:
        .type           _ZN7cutlass13device_kernelIN5flash11enable_sm90INS1_16FlashAttnBwdSm90INS1_25CollectiveMainloopBwdSm90ILi2ELi2ELi2EN4cute5tupleIJNS5_1CILi1EEES8_S8_EEENS6_IJNS7_ILi64EEENS7_ILi128EEENS7_ILi96EEEEEENS_10bfloat16_tEfNS_4arch4Sm90ELb0ELb1ELb0ELb1ELb1ELb1ELb0ELb0ELi2ELi1ELi2ELi1ELb1EEENS1_24CollectiveEpilogueBwdGQAISD_fSG_Li256ELb1ELb1EEENS1_19SingleTileSchedulerILb1ELb0ELb0ELi128EEEEEEEEEvNT_6ParamsE,@function
        .size           _ZN7cutlass13device_kernelIN5flash11enable_sm90INS1_16FlashAttnBwdSm90INS1_25CollectiveMainloopBwdSm90ILi2ELi2ELi2EN4cute5tupleIJNS5_1CILi1EEES8_S8_EEENS6_IJNS7_ILi64EEENS7_ILi128EEENS7_ILi96EEEEEENS_10bfloat16_tEfNS_4arch4Sm90ELb0ELb1ELb0ELb1ELb1ELb1ELb0ELb0ELi2ELi1ELi2ELi1ELb1EEENS1_24CollectiveEpilogueBwdGQAISD_fSG_Li256ELb1ELb1EEENS1_19SingleTileSchedulerILb1ELb0ELb0ELi128EEEEEEEEEvNT_6ParamsE,(.L_x_81 - _ZN7cutlass13device_kernelIN5flash11enable_sm90INS1_16FlashAttnBwdSm90INS1_25CollectiveMainloopBwdSm90ILi2ELi2ELi2EN4cute5tupleIJNS5_1CILi1EEES8_S8_EEENS6_IJNS7_ILi64EEENS7_ILi128EEENS7_ILi96EEEEEENS_10bfloat16_tEfNS_4arch4Sm90ELb0ELb1ELb0ELb1ELb1ELb1ELb0ELb0ELi2ELi1ELi2ELi1ELb1EEENS1_24CollectiveEpilogueBwdGQAISD_fSG_Li256ELb1ELb1EEENS1_19SingleTileSchedulerILb1ELb0ELb0ELi128EEEEEEEEEvNT_6ParamsE)
        .other          _ZN7cutlass13device_kernelIN5flash11enable_sm90INS1_16FlashAttnBwdSm90INS1_25CollectiveMainloopBwdSm90ILi2ELi2ELi2EN4cute5tupleIJNS5_1CILi1EEES8_S8_EEENS6_IJNS7_ILi64EEENS7_ILi128EEENS7_ILi96EEEEEENS_10bfloat16_tEfNS_4arch4Sm90ELb0ELb1ELb0ELb1ELb1ELb1ELb0ELb0ELi2ELi1ELi2ELi1ELb1EEENS1_24CollectiveEpilogueBwdGQAISD_fSG_Li256ELb1ELb1EEENS1_19SingleTileSchedulerILb1ELb0ELb0ELi128EEEEEEEEEvNT_6ParamsE,@"STO_CUDA_ENTRY STV_DEFAULT"
_ZN7cutlass13device_kernelIN5flash11enable_sm90INS1_16FlashAttnBwdSm90INS1_25CollectiveMainloopBwdSm90ILi2ELi2ELi2EN4cute5tupleIJNS5_1CILi1EEES8_S8_EEENS6_IJNS7_ILi64EEENS7_ILi128EEENS7_ILi96EEEEEENS_10bfloat16_tEfNS_4arch4Sm90ELb0ELb1ELb0ELb1ELb1ELb1ELb0ELb0ELi2ELi1ELi2ELi1ELb1EEENS1_24CollectiveEpilogueBwdGQAISD_fSG_Li256ELb1ELb1EEENS1_19SingleTileSchedulerILb1ELb0ELb0ELi128EEEEEEEEEvNT_6ParamsE:
[----:B------:R-:W-:Y:S01]  /*0000*/  LDC R1, c[0x0][0x37c] ;  /* 0x0000df00ff017b82 */ /* 0x000fe20000000800 */
[----:B------:R-:W-:Y:S05]  /*0010*/  EXIT ;  /* 0x000000000000794d */ /* 0x000fea0003800000 */
.L_x_15:
        /* <DEDUP_REMOVED lines=14> */
.L_x_81:


//--------------------- .text._ZN7cutlass13device_kernelIN5flash11enable_sm90INS1_16FlashAttnBwdSm90INS1_25CollectiveMainloopBwdSm90ILi2ELi2ELi2EN4cute5tupleIJNS5_1CILi1EEES8_S8_EEENS6_IJNS7_ILi64EEENS7_ILi128EEENS7_ILi96EEEEEENS_10bfloat16_tEfNS_4arch4Sm90ELb1ELb0ELb0ELb0ELb0ELb1ELb0ELb0ELi2ELi1ELi2ELi1ELb1EEENS1_21CollectiveEpilogueBwdISD_SE_SG_Li256ELb0ELb0ELi1EEENS1_25SingleTileBwdLPTSchedulerILb0ELi128ELb0EEEEEEEEEvNT_6ParamsE --------------------------
	.section	.text._ZN7cutlass13device_kernelIN5flash11enable_sm90INS1_16FlashAttnBwdSm90INS1_25CollectiveMainloopBwdSm90ILi2ELi2ELi2EN4cute5tupleIJNS5_1CILi1EEES8_S8_EEENS6_IJNS7_ILi64EEENS7_ILi128EEENS7_ILi96EEEEEENS_10bfloat16_tEfNS_4arch4Sm90ELb1ELb0ELb0ELb0ELb0ELb1ELb0ELb0ELi2ELi1ELi2ELi1ELb1EEENS1_21CollectiveEpilogueBwdISD_SE_SG_Li256ELb0ELb0ELi1EEENS1_25SingleTileBwdLPTSchedulerILb0ELi128ELb0EEEEEEEEEvNT_6ParamsE,"ax",@progbits
	.align	128
.text._ZN7cutlass13device_kernelIN5flash11enable_sm90INS1_16FlashAttnBwdSm90INS1_25CollectiveMainloopBwdSm90ILi2ELi2ELi2EN4cute5tupleIJNS5_1CILi1EEES8_S8_EEENS6_IJNS7_ILi64EEENS7_ILi128EEENS7_ILi96EEEEEENS_10bfloat16_tEfNS_4arch4Sm90ELb1ELb0ELb0ELb0ELb0ELb1ELb0ELb0ELi2ELi1ELi2ELi1ELb1EEENS1_21CollectiveEpilogueBwdISD_SE_SG_Li256ELb0ELb0ELi1EEENS1_25SingleTileBwdLPTSchedulerILb0ELi128ELb0EEEEEEEEEvNT_6ParamsE:
        .type           _ZN7cutlass13device_kernelIN5flash11enable_sm90INS1_16FlashAttnBwdSm90INS1_25CollectiveMainloopBwdSm90ILi2ELi2ELi2EN4cute5tupleIJNS5_1CILi1EEES8_S8_EEENS6_IJNS7_ILi64EEENS7_ILi128EEENS7_ILi96EEEEEENS_10bfloat16_tEfNS_4arch4Sm90ELb1ELb0ELb0ELb0ELb0ELb1ELb0ELb0ELi2ELi1ELi2ELi1ELb1EEENS1_21CollectiveEpilogueBwdISD_SE_SG_Li256ELb0ELb0ELi1EEENS1_25SingleTileBwdLPTSchedulerILb0ELi128ELb0EEEEEEEEEvNT_6ParamsE,@function
        .size           _ZN7cutlass13device_kernelIN5flash11enable_sm90INS1_16FlashAttnBwdSm90INS1_25CollectiveMainloopBwdSm90ILi2ELi2ELi2EN4cute5tupleIJNS5_1CILi1EEES8_S8_EEENS6_IJNS7_ILi64EEENS7_ILi128EEENS7_ILi96EEEEEENS_10bfloat16_tEfNS_4arch4Sm90ELb1ELb0ELb0ELb0ELb0ELb1ELb0ELb0ELi2ELi1ELi2ELi1ELb1EEENS1_21CollectiveEpilogueBwdISD_SE_SG_Li256ELb0ELb0ELi1EEENS1_25SingleTileBwdLPTSchedulerILb0ELi128ELb0EEEEEEEEEvNT_6ParamsE,(.L_x_82 - _ZN7cutlass13device_kernelIN5flash11enable_sm90INS1_16FlashAttnBwdSm90INS1_25CollectiveMainloopBwdSm90ILi2ELi2ELi2EN4cute5tupleIJNS5_1CILi1EEES8_S8_EEENS6_IJNS7_ILi64EEENS7_ILi128EEENS7_ILi96EEEEEENS_10bfloat16_tEfNS_4arch4Sm90ELb1ELb0ELb0ELb0ELb0ELb1ELb0ELb0ELi2ELi1ELi2ELi1ELb1EEENS1_21CollectiveEpilogueBwdISD_SE_SG_Li256ELb0ELb0ELi1EEENS1_25SingleTileBwdLPTSchedulerILb0ELi128ELb0EEEEEEEEEvNT_6ParamsE)
        .other          _ZN7cutlass13device_kernelIN5flash11enable_sm90INS1_16FlashAttnBwdSm90INS1_25CollectiveMainloopBwdSm90ILi2ELi2ELi2EN4cute5tupleIJNS5_1CILi1EEES8_S8_EEENS6_IJNS7_ILi64EEENS7_ILi128EEENS7_ILi96EEEEEENS_10bfloat16_tEfNS_4arch4Sm90ELb1ELb0ELb0ELb0ELb0ELb1ELb0ELb0ELi2ELi1ELi2ELi1ELb1EEENS1_21CollectiveEpilogueBwdISD_SE_SG_Li256ELb0ELb0ELi1EEENS1_25SingleTileBwdLPTSchedulerILb0ELi128ELb0EEEEEEEEEvNT_6ParamsE,@"STO_CUDA_ENTRY STV_DEFAULT"
_ZN7cutlass13device_kernelIN5flash11enable_sm90INS1_16FlashAttnBwdSm90INS1_25CollectiveMainloopBwdSm90ILi2ELi2ELi2EN4cute5tupleIJNS5_1CILi1EEES8_S8_EEENS6_IJNS7_ILi64EEENS7_ILi128EEENS7_ILi96EEEEEENS_10bfloat16_tEfNS_4arch4Sm90ELb1ELb0ELb0ELb0ELb0ELb1ELb0ELb0ELi2ELi1ELi2ELi1ELb1EEENS1_21CollectiveEpilogueBwdISD_SE_SG_Li256ELb0ELb0ELi1EEENS1_25SingleTileBwdLPTSchedulerILb0ELi128ELb0EEEEEEEEEvNT_6ParamsE:
[----:B------:R-:W-:Y:S01]  /*0000*/  LDC R1, c[0x0][0x37c] ;  /* 0x0000df00ff017b82 */ /* 0x000fe20000000800 */
[----:B------:R-:W-:Y:S05]  /*0010*/  EXIT ;  /* 0x000000000000794d */ /* 0x000fea0003800000 */
.L_x_16:
        /* <DEDUP_REMOVED lines=14> */
.L_x_82:


//--------------------- .text._ZN7cutlass13device_kernelIN5flash11enable_sm90INS1_16FlashAttnBwdSm90INS1_25CollectiveMainloopBwdSm90ILi2ELi2ELi2EN4cute5tupleIJNS5_1CILi1EEES8_S8_EEENS6_IJNS7_ILi64EEENS7_ILi128EEENS7_ILi96EEEEEENS_10bfloat16_tEfNS_4arch4Sm90ELb1ELb0ELb0ELb0ELb1ELb1ELb0ELb0ELi2ELi1ELi2ELi1ELb1EEENS1_21CollectiveEpilogueBwdISD_SE_SG_Li256ELb0ELb0ELi1EEENS1_25SingleTileBwdLPTSchedulerILb0ELi128ELb1EEEEEEEEEvNT_6ParamsE --------------------------
	.section	.text._ZN7cutlass13device_kernelIN5flash11enable_sm90INS1_16FlashAttnBwdSm90INS1_25CollectiveMainloopBwdSm90ILi2ELi2ELi2EN4cute5tupleIJNS5_1CILi1EEES8_S8_EEENS6_IJNS7_ILi64EEENS7_ILi128EEENS7_ILi96EEEEEENS_10bfloat16_tEfNS_4arch4Sm90ELb1ELb0ELb0ELb0ELb1ELb1ELb0ELb0ELi2ELi1ELi2ELi1ELb1EEENS1_21CollectiveEpilogueBwdISD_SE_SG_Li256ELb0ELb0ELi1EEENS1_25SingleTileBwdLPTSchedulerILb0ELi128ELb1EEEEEEEEEvNT_6ParamsE,"ax",@progbits
	.align	128
.text._ZN7cutlass13device_kernelIN5flash11enable_sm90INS1_16FlashAttnBwdSm90INS1_25CollectiveMainloopBwdSm90ILi2ELi2ELi2EN4cute5tupleIJNS5_1CILi1EEES8_S8_EEENS6_IJNS7_ILi64EEENS7_ILi128EEENS7_ILi96EEEEEENS_10bfloat16_tEfNS_4arch4Sm90ELb1ELb0ELb0ELb0ELb1ELb1ELb0ELb0ELi2ELi1ELi2ELi1ELb1EEENS1_21CollectiveEpilogueBwdISD_SE_SG_Li256ELb0ELb0ELi1EEENS1_25SingleTileBwdLPTSchedulerILb0ELi128ELb1EEEEEEEEEvNT_6ParamsE:
        .type           _ZN7cutlass13device_kernelIN5flash11enable_sm90INS1_16FlashAttnBwdSm90INS1_25CollectiveMainloopBwdSm90ILi2ELi2ELi2EN4cute5tupleIJNS5_1CILi1EEES8_S8_EEENS6_IJNS7_ILi64EEENS7_ILi128EEENS7_ILi96EEEEEENS_10bfloat16_tEfNS_4arch4Sm90ELb1ELb0ELb0ELb0ELb1ELb1ELb0ELb0ELi2ELi1ELi2ELi1ELb1EEENS1_21CollectiveEpilogueBwdISD_SE_SG_Li256ELb0ELb0ELi1EEENS1_25SingleTileBwdLPTSchedulerILb0ELi128ELb1EEEEEEEEEvNT_6ParamsE,@function
        .size           _ZN7cutlass13device_kernelIN5flash11enable_sm90INS1_16FlashAttnBwdSm90INS1_25CollectiveMainloopBwdSm90ILi2ELi2ELi2EN4cute5tupleIJNS5_1CILi1EEES8_S8_EEENS6_IJNS7_ILi64EEENS7_ILi128EEENS7_ILi96EEEEEENS_10bfloat16_tEfNS_4arch4Sm90ELb1ELb0ELb0ELb0ELb1ELb1ELb0ELb0ELi2ELi1ELi2ELi1ELb1EEENS1_21CollectiveEpilogueBwdISD_SE_SG_Li256ELb0ELb0ELi1EEENS1_25SingleTileBwdLPTSchedulerILb0ELi128ELb1EEEEEEEEEvNT_6ParamsE,(.L_x_83 - _ZN7cutlass13device_kernelIN5flash11enable_sm90INS1_16FlashAttnBwdSm90INS1_25CollectiveMainloopBwdSm90ILi2ELi2ELi2EN4cute5tupleIJNS5_1CILi1EEES8_S8_EEENS6_IJNS7_ILi64EEENS7_ILi128EEENS7_ILi96EEEEEENS_10bfloat16_tEfNS_4arch4Sm90ELb1ELb0ELb0ELb0ELb1ELb1ELb0ELb0ELi2ELi1ELi2ELi1ELb1EEENS1_21CollectiveEpilogueBwdISD_SE_SG_Li256ELb0ELb0ELi1EEENS1_25SingleTileBwdLPTSchedulerILb0ELi128ELb1EEEEEEEEEvNT_6ParamsE)
        .other          _ZN7cutlass13device_kernelIN5flash11enable_sm90INS1_16FlashAttnBwdSm90INS1_25CollectiveMainloopBwdSm90ILi2ELi2ELi2EN4cute5tupleIJNS5_1CILi1EEES8_S8_EEENS6_IJNS7_ILi64EEENS7_ILi128EEENS7_ILi96EEEEEENS_10bfloat16_tEfNS_4arch4Sm90ELb1ELb0ELb0ELb0ELb1ELb1ELb0ELb0ELi2ELi1ELi2ELi1ELb1EEENS1_21CollectiveEpilogueBwdISD_SE_SG_Li256ELb0ELb0ELi1EEENS1_25SingleTileBwdLPTSchedulerILb0ELi128ELb1EEEEEEEEEvNT_6ParamsE,@"STO_CUDA_ENTRY STV_DEFAULT"
_ZN7cutlass13device_kernelIN5flash11enable_sm90INS1_16FlashAttnBwdSm90INS1_25CollectiveMainloopBwdSm90ILi2ELi2ELi2EN4cute5tupleIJNS5_1CILi1EEES8_S8_EEENS6_IJNS7_ILi64EEENS7_ILi128EEENS7_ILi96EEEEEENS_10bfloat16_tEfNS_4arch4Sm90ELb1ELb0ELb0ELb0ELb1ELb1ELb0ELb0ELi2ELi1ELi2ELi1ELb1EEENS1_21CollectiveEpilogueBwdISD_SE_SG_Li256ELb0ELb0ELi1EEENS1_25SingleTileBwdLPTSchedulerILb0ELi128ELb1EEEEEEEEEvNT_6ParamsE:
[----:B------:R-:W-:Y:S01]  /*0000*/  LDC R1, c[0x0][0x37c] ;  /* 0x0000df00ff017b82 */ /* 0x000fe20000000800 */
[----:B------:R-:W-:Y:S05]  /*0010*/  EXIT ;  /* 0x000000000000794d */ /* 0x000fea0003800000 */
.L_x_17:
        /* <DEDUP_REMOVED lines=14> */
.L_x_83:


//--------------------- .text._ZN7cutlass13device_kernelIN5flash11enable_sm90INS1_16FlashAttnBwdSm90INS1_25CollectiveMainloopBwdSm90ILi2ELi2ELi2EN4cute5tupleIJNS5_1CILi1EEES8_S8_EEENS6_IJNS7_ILi64EEENS7_ILi128EEENS7_ILi96EEEEEENS_10bfloat16_tEfNS_4arch4Sm90ELb1ELb0ELb0ELb0ELb0ELb1ELb0ELb0ELi2ELi1ELi2ELi1ELb1EEENS1_24CollectiveEpilogueBwdGQAISD_fSG_Li256ELb0ELb0EEENS1_25SingleTileBwdLPTSchedulerILb0ELi128ELb0EEEEEEEEEvNT_6ParamsE --------------------------
	.section	.text._ZN7cutlass13device_kernelIN5flash11enable_sm90INS1_16FlashAttnBwdSm90INS1_25CollectiveMainloopBwdSm90ILi2ELi2ELi2EN4cute5tupleIJNS5_1CILi1EEES8_S8_EEENS6_IJNS7_ILi64EEENS7_ILi128EEENS7_ILi96EEEEEENS_10bfloat16_tEfNS_4arch4Sm90ELb1ELb0ELb0ELb0ELb0ELb1ELb0ELb0ELi2ELi1ELi2ELi1ELb1EEENS1_24CollectiveEpilogueBwdGQAISD_fSG_Li256ELb0ELb0EEENS1_25SingleTileBwdLPTSchedulerILb0ELi128ELb0EEEEEEEEEvNT_6ParamsE,"ax",@progbits
	.align	128
.text._ZN7cutlass13device_kernelIN5flash11enable_sm90INS1_16FlashAttnBwdSm90INS1_25CollectiveMainloopBwdSm90ILi2ELi2ELi2EN4cute5tupleIJNS5_1CILi1EEES8_S8_EEENS6_IJNS7_ILi64EEENS7_ILi128EEENS7_ILi96EEEEEENS_10bfloat16_tEfNS_4arch4Sm90ELb1ELb0ELb0ELb0ELb0ELb1ELb0ELb0ELi2ELi1ELi2ELi1ELb1EEENS1_24CollectiveEpilogueBwdGQAISD_fSG_Li256ELb0ELb0EEENS1_25SingleTileBwdLPTSchedulerILb0ELi128ELb0EEEEEEEEEvNT_6ParamsE:
        .type           _ZN7cutlass13device_kernelIN5flash11enable_sm90INS1_16FlashAttnBwdSm90INS1_25CollectiveMainloopBwdSm90ILi2ELi2ELi2EN4cute5tupleIJNS5_1CILi1EEES8_S8_EEENS6_IJNS7_ILi64EEENS7_ILi128EEENS7_ILi96EEEEEENS_10bfloat16_tEfNS_4arch4Sm90ELb1ELb0ELb0ELb0ELb0ELb1ELb0ELb0ELi2ELi1ELi2ELi1ELb1EEENS1_24CollectiveEpilogueBwdGQAISD_fSG_Li256ELb0ELb0EEENS1_25SingleTileBwdLPTSchedulerILb0ELi128ELb0EEEEEEEEEvNT_6ParamsE,@function
        .size           _ZN7cutlass13device_kernelIN5flash11enable_sm90INS1_16FlashAttnBwdSm90INS1_25CollectiveMainloopBwdSm90ILi2ELi2ELi2EN4cute5tupleIJNS5_1CILi1EEES8_S8_EEENS6_IJNS7_ILi64EEENS7_ILi128EEENS7_ILi96EEEEEENS_10bfloat16_tEfNS_4arch4Sm90ELb1ELb0ELb0ELb0ELb0ELb1ELb0ELb0ELi2ELi1ELi2ELi1ELb1EEENS1_24CollectiveEpilogueBwdGQAISD_fSG_Li256ELb0ELb0EEENS1_25SingleTileBwdLPTSchedulerILb0ELi128ELb0EEEEEEEEEvNT_6ParamsE,(.L_x_84 - _ZN7cutlass13device_kernelIN5flash11enable_sm90INS1_16FlashAttnBwdSm90INS1_25CollectiveMainloopBwdSm90ILi2ELi2ELi2EN4cute5tupleIJNS5_1CILi1EEES8_S8_EEENS6_IJNS7_ILi64EEENS7_ILi128EEENS7_ILi96EEEEEENS_10bfloat16_tEfNS_4arch4Sm90ELb1ELb0ELb0ELb0ELb0ELb1ELb0ELb0ELi2ELi1ELi2ELi1ELb1EEENS1_24CollectiveEpilogueBwdGQAISD_fSG_Li256ELb0ELb0EEENS1_25SingleTileBwdLPTSchedulerILb0ELi128ELb0EEEEEEEEEvNT_6ParamsE)
        .other          _ZN7cutlass13device_kernelIN5flash11enable_sm90INS1_16FlashAttnBwdSm90INS1_25CollectiveMainloopBwdSm90ILi2ELi2ELi2EN4cute5tupleIJNS5_1CILi1EEES8_S8_EEENS6_IJNS7_ILi64EEENS7_ILi128EEENS7_ILi96EEEEEENS_10bfloat16_tEfNS_4arch4Sm90ELb1ELb0ELb0ELb0ELb0ELb1ELb0ELb0ELi2ELi1ELi2ELi1ELb1EEENS1_24CollectiveEpilogueBwdGQAISD_fSG_Li256ELb0ELb0EEENS1_25SingleTileBwdLPTSchedulerILb0ELi128ELb0EEEEEEEEEvNT_6ParamsE,@"STO_CUDA_ENTRY STV_DEFAULT"
_ZN7cutlass13device_kernelIN5flash11enable_sm90INS1_16FlashAttnBwdSm90INS1_25CollectiveMainloopBwdSm90ILi2ELi2ELi2EN4cute5tupleIJNS5_1CILi1EEES8_S8_EEENS6_IJNS7_ILi64EEENS7_ILi128EEENS7_ILi96EEEEEENS_10bfloat16_tEfNS_4arch4Sm90ELb1ELb0ELb0ELb0ELb0ELb1ELb0ELb0ELi2ELi1ELi2ELi1ELb1EEENS1_24CollectiveEpilogueBwdGQAISD_fSG_Li256ELb0ELb0EEENS1_25SingleTileBwdLPTSchedulerILb0ELi128ELb0EEEEEEEEEvNT_6ParamsE:
[----:B------:R-:W-:Y:S01]  /*0000*/  LDC R1, c[0x0][0x37c] ;  /* 0x0000df00ff017b82 */ /* 0x000fe20000000800 */
[----:B------:R-:W-:Y:S05]  /*0010*/  EXIT ;  /* 0x000000000000794d */ /* 0x000fea0003800000 */
.L_x_18:
        /* <DEDUP_REMOVED lines=14> */
.L_x_84:


//--------------------- .text._ZN7cutlass13device_kernelIN5flash11enable_sm90INS1_16FlashAttnBwdSm90INS1_25CollectiveMainloopBwdSm90ILi2ELi2ELi2EN4cute5tupleIJNS5_1CILi1EEES8_S8_EEENS6_IJNS7_ILi64EEENS7_ILi128EEENS7_ILi96EEEEEENS_10bfloat16_tEfNS_4arch4Sm90ELb1ELb0ELb0ELb0ELb1ELb1ELb0ELb0ELi2ELi1ELi2ELi1ELb1EEENS1_24CollectiveEpilogueBwdGQAISD_fSG_Li256ELb0ELb1EEENS1_25SingleTileBwdLPTSchedulerILb0ELi128ELb1EEEEEEEEEvNT_6ParamsE --------------------------
	.section	.text._ZN7cutlass13device_kernelIN5flash11enable_sm90INS1_16FlashAttnBwdSm90INS1_25CollectiveMainloopBwdSm90ILi2ELi2ELi2EN4cute5tupleIJNS5_1CILi1EEES8_S8_EEENS6_IJNS7_ILi64EEENS7_ILi128EEENS7_ILi96EEEEEENS_10bfloat16_tEfNS_4arch4Sm90ELb1ELb0ELb0ELb0ELb1ELb1ELb0ELb0ELi2ELi1ELi2ELi1ELb1EEENS1_24CollectiveEpilogueBwdGQAISD_fSG_Li256ELb0ELb1EEENS1_25SingleTileBwdLPTSchedulerILb0ELi128ELb1EEEEEEEEEvNT_6ParamsE,"ax",@progbits
	.align	128
.text._ZN7cutlass13device_kernelIN5flash11enable_sm90INS1_16FlashAttnBwdSm90INS1_25CollectiveMainloopBwdSm90ILi2ELi2ELi2EN4cute5tupleIJNS5_1CILi1EEES8_S8_EEENS6_IJNS7_ILi64EEENS7_ILi128EEENS7_ILi96EEEEEENS_10bfloat16_tEfNS_4arch4Sm90ELb1ELb0ELb0ELb0ELb1ELb1ELb0ELb0ELi2ELi1ELi2ELi1ELb1EEENS1_24CollectiveEpilogueBwdGQAISD_fSG_Li256ELb0ELb1EEENS1_25SingleTileBwdLPTSchedulerILb0ELi128ELb1EEEEEEEEEvNT_6ParamsE:
        .type           _ZN7cutlass13device_kernelIN5flash11enable_sm90INS1_16FlashAttnBwdSm90INS1_25CollectiveMainloopBwdSm90ILi2ELi2ELi2EN4cute5tupleIJNS5_1CILi1EEES8_S8_EEENS6_IJNS7_ILi64EEENS7_ILi128EEENS7_ILi96EEEEEENS_10bfloat16_tEfNS_4arch4Sm90ELb1ELb0ELb0ELb0ELb1ELb1ELb0ELb0ELi2ELi1ELi2ELi1ELb1EEENS1_24CollectiveEpilogueBwdGQAISD_fSG_Li256ELb0ELb1EEENS1_25SingleTileBwdLPTSchedulerILb0ELi128ELb1EEEEEEEEEvNT_6ParamsE,@function
        .size           _ZN7cutlass13device_kernelIN5flash11enable_sm90INS1_16FlashAttnBwdSm90INS1_25CollectiveMainloopBwdSm90ILi2ELi2ELi2EN4cute5tupleIJNS5_1CILi1EEES8_S8_EEENS6_IJNS7_ILi64EEENS7_ILi128EEENS7_ILi96EEEEEENS_10bfloat16_tEfNS_4arch4Sm90ELb1ELb0ELb0ELb0ELb1ELb1ELb0ELb0ELi2ELi1ELi2ELi1ELb1EEENS1_24CollectiveEpilogueBwdGQAISD_fSG_Li256ELb0ELb1EEENS1_25SingleTileBwdLPTSchedulerILb0ELi128ELb1EEEEEEEEEvNT_6ParamsE,(.L_x_85 - _ZN7cutlass13device_kernelIN5flash11enable_sm90INS1_16FlashAttnBwdSm90INS1_25CollectiveMainloopBwdSm90ILi2ELi2ELi2EN4cute5tupleIJNS5_1CILi1EEES8_S8_EEENS6_IJNS7_ILi64EEENS7_ILi128EEENS7_ILi96EEEEEENS_10bfloat16_tEfNS_4arch4Sm90ELb1ELb0ELb0ELb0ELb1ELb1ELb0ELb0ELi2ELi1ELi2ELi1ELb1EEENS1_24CollectiveEpilogueBwdGQAISD_fSG_Li256ELb0ELb1EEENS1_25SingleTileBwdLPTSchedulerILb0ELi128ELb1EEEEEEEEEvNT_6ParamsE)
        .other          _ZN7cutlass13device_kernelIN5flash11enable_sm90INS1_16FlashAttnBwdSm90INS1_25CollectiveMainloopBwdSm90ILi2ELi2ELi2EN4cute5tupleIJNS5_1CILi1EEES8_S8_EEENS6_IJNS7_ILi64EEENS7_ILi128EEENS7_ILi96EEEEEENS_10bfloat16_tEfNS_4arch4Sm90ELb1ELb0ELb0ELb0ELb1ELb1ELb0ELb0ELi2ELi1ELi2ELi1ELb1EEENS1_24CollectiveEpilogueBwdGQAISD_fSG_Li256ELb0ELb1EEENS1_25SingleTileBwdLPTSchedulerILb0ELi128ELb1EEEEEEEEEvNT_6ParamsE,@"STO_CUDA_ENTRY STV_DEFAULT"
_ZN7cutlass13device_kernelIN5flash11enable_sm90INS1_16FlashAttnBwdSm90INS1_25CollectiveMainloopBwdSm90ILi2ELi2ELi2EN4cute5tupleIJNS5_1CILi1EEES8_S8_EEENS6_IJNS7_ILi64EEENS7_ILi128EEENS7_ILi96EEEEEENS_10bfloat16_tEfNS_4arch4Sm90ELb1ELb0ELb0ELb0ELb1ELb1ELb0ELb0ELi2ELi1ELi2ELi1ELb1EEENS1_24CollectiveEpilogueBwdGQAISD_fSG_Li256ELb0ELb1EEENS1_25SingleTileBwdLPTSchedulerILb0ELi128ELb1EEEEEEEEEvNT_6ParamsE:
[----:B------:R-:W-:Y:S01]  /*0000*/  LDC R1, c[0x0][0x37c] ;  /* 0x0000df00ff017b82 */ /* 0x000fe20000000800 */
[----:B------:R-:W-:Y:S05]  /*0010*/  EXIT ;  /* 0x000000000000794d */ /* 0x000fea0003800000 */
.L_x_19:
        /* <DEDUP_REMOVED lines=14> */
.L_x_85:


//--------------------- .text._ZN7cutlass13device_kernelIN5flash22FlashAttnBwdPreprocessIN4cute5tupleIJNS3_1CILi64EEENS5_ILi96EEEEEENS_10bfloat16_tEfNS_4arch4Sm90ELb1ELb0EEEEEvNT_6ParamsE --------------------------
	.section	.text._ZN7cutlass13device_kernelIN5flash22FlashAttnBwdPreprocessIN4cute5tupleIJNS3_1CILi64EEENS5_ILi96EEEEEENS_10bfloat16_tEfNS_4arch4Sm90ELb1ELb0EEEEEvNT_6ParamsE,"ax",@progbits
	.align	128
.text._ZN7cutlass13device_kernelIN5flash22FlashAttnBwdPreprocessIN4cute5tupleIJNS3_1CILi64EEENS5_ILi96EEEEEENS_10bfloat16_tEfNS_4arch4Sm90ELb1ELb0EEEEEvNT_6ParamsE:
        .type           _ZN7cutlass13device_kernelIN5flash22FlashAttnBwdPreprocessIN4cute5tupleIJNS3_1CILi64EEENS5_ILi96EEEEEENS_10bfloat16_tEfNS_4arch4Sm90ELb1ELb0EEEEEvNT_6ParamsE,@function
        .size           _ZN7cutlass13device_kernelIN5flash22FlashAttnBwdPreprocessIN4cute5tupleIJNS3_1CILi64EEENS5_ILi96EEEEEENS_10bfloat16_tEfNS_4arch4Sm90ELb1ELb0EEEEEvNT_6ParamsE,(.L_x_86 - _ZN7cutlass13device_kernelIN5flash22FlashAttnBwdPreprocessIN4cute5tupleIJNS3_1CILi64EEENS5_ILi96EEEEEENS_10bfloat16_tEfNS_4arch4Sm90ELb1ELb0EEEEEvNT_6ParamsE)
        .other          _ZN7cutlass13device_kernelIN5flash22FlashAttnBwdPreprocessIN4cute5tupleIJNS3_1CILi64EEENS5_ILi96EEEEEENS_10bfloat16_tEfNS_4arch4Sm90ELb1ELb0EEEEEvNT_6ParamsE,@"STO_CUDA_ENTRY STV_DEFAULT"
_ZN7cutlass13device_kernelIN5flash22FlashAttnBwdPreprocessIN4cute5tupleIJNS3_1CILi64EEENS5_ILi96EEEEEENS_10bfloat16_tEfNS_4arch4Sm90ELb1ELb0EEEEEvNT_6ParamsE:
[----:B------:R-:W-:Y:S01]  /*0000*/  LDC R1, c[0x0][0x37c] ;  /* 0x0000df00ff017b82 */ /* 0x000fe20000000800 */
[----:B------:R-:W0:Y:S07]  /*0010*/  S2R R0, SR_CTAID.X ;  /* 0x0000000000007919 */ /* 0x000e2e0000002500 */
[----:B------:R-:W0:Y:S01]  /*0020*/  LDC R5, c[0x0][0x388] ;  /* 0x0000e200ff057b82 */ /* 0x000e220000000800 */
[----:B------:R-:W1:Y:S01]  /*0030*/  LDCU.64 UR4, c[0x0][0x358] ;  /* 0x00006b00ff0477ac */ /* 0x000e620008000a00 */
[----:B------:R-:W2:Y:S06]  /*0040*/  S2R R3, SR_TID.X ;  /* 0x0000000000037919 */ /* 0x000eac0000002100 */
[----:B------:R-:W3:Y:S08]  /*0050*/  S2UR UR6, SR_CTAID.Y ;  /* 0x00000000000679c3 */ /* 0x000ef00000002600 */
[----:B------:R-:W3:Y:S08]  /*0060*/  LDC.64 R8, c[0x0][0x400] ;  /* 0x00010000ff087b82 */ /* 0x000ef00000000a00 */
[----:B------:R-:W4:Y:S01]  /*0070*/  S2UR UR7, SR_CTAID.Z ;  /* 0x00000000000779c3 */ /* 0x000f220000002700 */
[----:B0-----:R-:W-:-:S07]  /*0080*/  IMAD R2, R0, -0x40, R5 ;  /* 0xffffffc000027824 */ /* 0x001fce00078e0205 */
[----:B------:R-:W4:Y:S01]  /*0090*/  LDC.64 R10, c[0x0][0x408] ;  /* 0x00010200ff0a7b82 */ /* 0x000f220000000a00 */
[----:B--2---:R-:W-:-:S04]  /*00a0*/  ISETP.GE.AND P0, PT, R3, R2, PT ;  /* 0x000000020300720c */ /* 0x004fc80003f06270 */
[----:B------:R-:W-:-:S13]  /*00b0*/  ISETP.GT.U32.OR P0, PT, R3, 0x3f, P0 ;  /* 0x0000003f0300780c */ /* 0x000fda0000704470 */
[----:B------:R-:W0:Y:S01]  /*00c0*/  @!P0 LDC.64 R18, c[0x0][0x3f8] ;  /* 0x0000fe00ff128b82 */ /* 0x000e220000000a00 */
[----:B------:R-:W-:Y:S02]  /*00d0*/  @!P0 IMAD R6, R0, 0x40, R3 ;  /* 0x0000004000068824 */ /* 0x000fe400078e0203 */
[----:B------:R-:W-:Y:S02]  /*00e0*/  @!P0 IMAD.MOV.U32 R7, RZ, RZ, RZ ;  /* 0x000000ffff078224 */ /* 0x000fe400078e00ff */
[----:B---3--:R-:W-:-:S04]  /*00f0*/  @!P0 IMAD.WIDE.U32 R6, R8, UR6, R6 ;  /* 0x0000000608068c25 */ /* 0x008fc8000f8e0006 */
[----:B------:R-:W-:Y:S02]  /*0100*/  @!P0 IMAD R7, R9, UR6, R7 ;  /* 0x0000000609078c24 */ /* 0x000fe4000f8e0207 */
[----:B----4-:R-:W-:-:S04]  /*0110*/  @!P0 IMAD.WIDE.U32 R6, R10, UR7, R6 ;  /* 0x000000070a068c25 */ /* 0x010fc8000f8e0006 */
[----:B------:R-:W-:Y:S01]  /*0120*/  @!P0 IMAD R4, R11, UR7, R7 ;  /* 0x000000070b048c24 */ /* 0x000fe2000f8e0207 */
[----:B0-----:R-:W-:-:S04]  /*0130*/  @!P0 LEA R18, P1, R6, R18, 0x2 ;  /* 0x0000001206128211 */ /* 0x001fc800078210ff */
[----:B------:R-:W-:Y:S02]  /*0140*/  @!P0 LEA.HI.X R19, R6, R19, R4, 0x2, P1 ;  /* 0x0000001306138211 */ /* 0x000fe400008f1404 */
[----:B------:R-:W-:Y:S02]  /*0150*/  MOV R4, 0x7f800000 ;  /* 0x7f80000000047802 */ /* 0x000fe40000000f00 */
[----:B------:R-:W-:-:S04]  /*0160*/  SHF.R.U32.HI R32, RZ, 0x2, R3 ;  /* 0x00000002ff207819 */ /* 0x000fc80000011603 */
[----:B-1----:R0:W5:Y:S01]  /*0170*/  @!P0 LDG.E R4, desc[UR4][R18.64] ;  /* 0x0000000412048981 */ /* 0x002162000c1e1900 */
[----:B------:R-:W-:Y:S01]  /*0180*/  ISETP.GE.AND P0, PT, R32, R2, PT ;  /* 0x000000022000720c */ /* 0x000fe20003f06270 */
[----:B------:R-:W-:Y:S01]  /*0190*/  IMAD.SHL.U32 R6, R3, 0x8, RZ ;  /* 0x0000000803067824 */ /* 0x000fe200078e00ff */
[----:B------:R-:W-:Y:S01]  /*01a0*/  BSSY.RECONVERGENT B0, `(.L_x_20) ;  /* 0x0000029000007945 */ /* 0x000fe20003800200 */
[----:B------:R-:W-:Y:S02]  /*01b0*/  CS2R R8, SRZ ;  /* 0x0000000000087805 */ /* 0x000fe4000001ff00 */
[----:B------:R-:W-:Y:S02]  /*01c0*/  CS2R R10, SRZ ;  /* 0x00000000000a7805 */ /* 0x000fe4000001ff00 */
[----:B------:R-:W-:Y:S02]  /*01d0*/  CS2R R12, SRZ ;  /* 0x00000000000c7805 */ /* 0x000fe4000001ff00 */
[----:B------:R-:W-:-:S02]  /*01e0*/  LOP3.LUT R6, R6, 0x18, RZ, 0xc0, !PT ;  /* 0x0000001806067812 */ /* 0x000fc400078ec0ff */
[----:B------:R-:W-:Y:S02]  /*01f0*/  CS2R R14, SRZ ;  /* 0x00000000000e7805 */ /* 0x000fe4000001ff00 */
[----:B------:R-:W-:Y:S02]  /*0200*/  CS2R R16, SRZ ;  /* 0x0000000000107805 */ /* 0x000fe4000001ff00 */
[----:B0-----:R-:W-:Y:S02]  /*0210*/  CS2R R18, SRZ ;  /* 0x0000000000127805 */ /* 0x001fe4000001ff00 */
[----:B------:R-:W-:Y:S02]  /*0220*/  CS2R R20, SRZ ;  /* 0x0000000000147805 */ /* 0x000fe4000001ff00 */
[----:B------:R-:W-:Y:S02]  /*0230*/  CS2R R22, SRZ ;  /* 0x0000000000167805 */ /* 0x000fe4000001ff00 */
[----:B------:R-:W-:-:S02]  /*0240*/  CS2R R24, SRZ ;  /* 0x0000000000187805 */ /* 0x000fc4000001ff00 */
[----:B------:R-:W-:Y:S02]  /*0250*/  CS2R R26, SRZ ;  /* 0x00000000001a7805 */ /* 0x000fe4000001ff00 */
[----:B------:R-:W-:Y:S02]  /*0260*/  CS2R R28, SRZ ;  /* 0x00000000001c7805 */ /* 0x000fe4000001ff00 */
[----:B------:R-:W-:Y:S01]  /*0270*/  CS2R R30, SRZ ;  /* 0x00000000001e7805 */ /* 0x000fe2000001ff00 */
[----:B------:R-:W-:Y:S01]  /*0280*/  IMAD.MOV.U32 R33, RZ, RZ, RZ ;  /* 0x000000ffff217224 */ /* 0x000fe200078e00ff */
[C---:B------:R-:W-:Y:S02]  /*0290*/  LOP3.LUT R40, R6.reuse, 0x20, RZ, 0xfc, !PT ;  /* 0x0000002006287812 */ /* 0x040fe400078efcff */
[----:B------:R-:W-:Y:S01]  /*02a0*/  LOP3.LUT R41, R6, 0x40, RZ, 0xfc, !PT ;  /* 0x0000004006297812 */ /* 0x000fe200078efcff */
[----:B------:R-:W-:Y:S06]  /*02b0*/  @P0 BRA `(.L_x_21) ;  /* 0x00000000005c0947 */ /* 0x000fec0003800000 */
[----:B------:R-:W0:Y:S01]  /*02c0*/  LDC.64 R34, c[0x0][0x3a0] ;  /* 0x0000e800ff227b82 */ /* 0x000e220000000a00 */
[----:B------:R-:W-:Y:S01]  /*02d0*/  HFMA2 R7, -RZ, RZ, 0, 0 ;  /* 0x00000000ff077431 */ /* 0x000fe200000001ff */
[----:B------:R-:W1:Y:S01]  /*02e0*/  LDCU.64 UR10, c[0x0][0x398] ;  /* 0x00007300ff0a77ac */ /* 0x000e620008000a00 */
[----:B------:R-:W2:Y:S05]  /*02f0*/  LDCU UR8, c[0x0][0x38c] ;  /* 0x00007180ff0877ac */ /* 0x000eaa0008000800 */
[----:B------:R-:W3:Y:S01]  /*0300*/  LDC.64 R36, c[0x0][0x3a8] ;  /* 0x0000ea00ff247b82 */ /* 0x000ee20000000a00 */
[----:B------:R-:W4:Y:S01]  /*0310*/  LDCU.64 UR12, c[0x0][0x380] ;  /* 0x00007000ff0c77ac */ /* 0x000f220008000a00 */
[----:B0-----:R-:W-:Y:S01]  /*0320*/  IMAD.WIDE.U32 R38, R34, UR6, R6 ;  /* 0x0000000622267c25 */ /* 0x001fe2000f8e0006 */
[----:B--2---:R-:W-:-:S02]  /*0330*/  ISETP.GE.AND P1, PT, R6, UR8, PT ;  /* 0x0000000806007c0c */ /* 0x004fc4000bf26270 */
[----:B------:R-:W-:Y:S01]  /*0340*/  ISETP.GE.AND P2, PT, R40, UR8, PT ;  /* 0x0000000828007c0c */ /* 0x000fe2000bf46270 */
[----:B------:R-:W-:Y:S01]  /*0350*/  IMAD R39, R35, UR6, R39 ;  /* 0x0000000623277c24 */ /* 0x000fe2000f8e0227 */
[----:B------:R-:W-:Y:S01]  /*0360*/  ISETP.GE.AND P3, PT, R41, UR8, PT ;  /* 0x0000000829007c0c */ /* 0x000fe2000bf66270 */
[----:B---3--:R-:W-:-:S04]  /*0370*/  IMAD.WIDE.U32 R34, R36, UR7, R38 ;  /* 0x0000000724227c25 */ /* 0x008fc8000f8e0026 */
[----:B------:R-:W-:-:S04]  /*0380*/  IMAD.WIDE.U32 R38, R0, 0x40, R32 ;  /* 0x0000004000267825 */ /* 0x000fc800078e0020 */
[----:B------:R-:W-:Y:S02]  /*0390*/  IMAD R35, R37, UR7, R35 ;  /* 0x0000000725237c24 */ /* 0x000fe4000f8e0223 */
[----:B-1----:R-:W-:Y:S02]  /*03a0*/  IMAD R37, R39, UR10, RZ ;  /* 0x0000000a27257c24 */ /* 0x002fe4000f8e02ff */
[----:B------:R-:W-:-:S04]  /*03b0*/  IMAD.WIDE.U32 R34, R38, UR10, R34 ;  /* 0x0000000a26227c25 */ /* 0x000fc8000f8e0022 */
[----:B------:R-:W-:Y:S01]  /*03c0*/  IMAD R37, R38, UR11, R37 ;  /* 0x0000000b26257c24 */ /* 0x000fe2000f8e0225 */
[----:B----4-:R-:W-:-:S03]  /*03d0*/  LEA R36, P4, R34, UR12, 0x1 ;  /* 0x0000000c22247c11 */ /* 0x010fc6000f8808ff */
[----:B------:R-:W-:-:S05]  /*03e0*/  IMAD.IADD R35, R35, 0x1, R37 ;  /* 0x0000000123237824 */ /* 0x000fca00078e0225 */
[----:B------:R-:W-:-:S05]  /*03f0*/  LEA.HI.X R37, R34, UR13, R35, 0x1, P4 ;  /* 0x0000000d22257c11 */ /* 0x000fca000a0f0c23 */
[----:B------:R0:W5:Y:S04]  /*0400*/  @!P1 LDG.E.128 R8, desc[UR4][R36.64] ;  /* 0x0000000424089981 */ /* 0x000168000c1e1d00 */
[----:B------:R0:W5:Y:S04]  /*0410*/  @!P2 LDG.E.128 R12, desc[UR4][R36.64+0x40] ;  /* 0x00004004240ca981 */ /* 0x000168000c1e1d00 */
[----:B------:R0:W5:Y:S02]  /*0420*/  @!P3 LDG.E.128 R16, desc[UR4][R36.64+0x80] ;  /* 0x000080042410b981 */ /* 0x000164000c1e1d00 */
.L_x_21:
[----:B------:R-:W-:Y:S05]  /*0430*/  BSYNC.RECONVERGENT B0 ;  /* 0x0000000000007941 */ /* 0x000fea0003800200 */
.L_x_20:
[----:B------:R-:W-:Y:S04]  /*0440*/  BSSY.RECONVERGENT B0, `(.L_x_22) ;  /* 0x0000019000007945 */ /* 0x000fe80003800200 */
[----:B------:R-:W-:Y:S05]  /*0450*/  @P0 BRA `(.L_x_23) ;  /* 0x00000000005c0947 */ /* 0x000fea0003800000 */
[----:B------:R-:W1:Y:S01]  /*0460*/  LDC.64 R34, c[0x0][0x3c0] ;  /* 0x0000f000ff227b82 */ /* 0x000e620000000a00 */
[----:B------:R-:W2:Y:S01]  /*0470*/  LDCU.128 UR8, c[0x0][0x3b0] ;  /* 0x00007600ff0877ac */ /* 0x000ea20008000c00 */
[----:B------:R-:W-:Y:S01]  /*0480*/  MOV R39, RZ ;  /* 0x000000ff00277202 */ /* 0x000fe20000000f00 */
[----:B------:R-:W-:Y:S01]  /*0490*/  IMAD.MOV.U32 R38, RZ, RZ, R6 ;  /* 0x000000ffff267224 */ /* 0x000fe200078e0006 */
[----:B------:R-:W3:Y:S04]  /*04a0*/  LDCU UR12, c[0x0][0x38c] ;  /* 0x00007180ff0c77ac */ /* 0x000ee80008000800 */
[----:B0-----:R-:W0:Y:S01]  /*04b0*/  LDC.64 R36, c[0x0][0x3c8] ;  /* 0x0000f200ff247b82 */ /* 0x001e220000000a00 */
[----:B---3--:R-:W-:Y:S01]  /*04c0*/  ISETP.GE.AND P2, PT, R40, UR12, PT ;  /* 0x0000000c28007c0c */ /* 0x008fe2000bf46270 */
[----:B-1----:R-:W-:Y:S01]  /*04d0*/  IMAD.WIDE.U32 R38, R34, UR6, R38 ;  /* 0x0000000622267c25 */ /* 0x002fe2000f8e0026 */
[----:B------:R-:W-:-:S02]  /*04e0*/  ISETP.GE.AND P1, PT, R6, UR12, PT ;  /* 0x0000000c06007c0c */ /* 0x000fc4000bf26270 */
[----:B------:R-:W-:Y:S01]  /*04f0*/  ISETP.GE.AND P3, PT, R41, UR12, PT ;  /* 0x0000000c29007c0c */ /* 0x000fe2000bf66270 */
[----:B------:R-:W-:Y:S02]  /*0500*/  IMAD R39, R35, UR6, R39 ;  /* 0x0000000623277c24 */ /* 0x000fe4000f8e0227 */
[----:B------:R-:W-:-:S04]  /*0510*/  IMAD.WIDE.U32 R34, R0, 0x40, R32 ;  /* 0x0000004000227825 */ /* 0x000fc800078e0020 */
[----:B0-----:R-:W-:-:S04]  /*0520*/  IMAD.WIDE.U32 R38, R36, UR7, R38 ;  /* 0x0000000724267c25 */ /* 0x001fc8000f8e0026 */
[----:B------:R-:W-:Y:S02]  /*0530*/  IMAD R39, R37, UR7, R39 ;  /* 0x0000000725277c24 */ /* 0x000fe4000f8e0227 */
[----:B--2---:R-:W-:Y:S02]  /*0540*/  IMAD R35, R35, UR10, RZ ;  /* 0x0000000a23237c24 */ /* 0x004fe4000f8e02ff */
[----:B------:R-:W-:-:S04]  /*0550*/  IMAD.WIDE.U32 R38, R34, UR10, R38 ;  /* 0x0000000a22267c25 */ /* 0x000fc8000f8e0026 */
[----:B------:R-:W-:Y:S01]  /*0560*/  IMAD R35, R34, UR11, R35 ;  /* 0x0000000b22237c24 */ /* 0x000fe2000f8e0223 */
[----:B------:R-:W-:-:S03]  /*0570*/  LEA R34, P0, R38, UR8, 0x1 ;  /* 0x0000000826227c11 */ /* 0x000fc6000f8008ff */
[----:B------:R-:W-:-:S05]  /*0580*/  IMAD.IADD R35, R39, 0x1, R35 ;  /* 0x0000000127237824 */ /* 0x000fca00078e0223 */
[----:B------:R-:W-:-:S05]  /*0590*/  LEA.HI.X R35, R38, UR9, R35, 0x1, P0 ;  /* 0x0000000926237c11 */ /* 0x000fca00080f0c23 */
[----:B------:R1:W5:Y:S04]  /*05a0*/  @!P1 LDG.E.128 R20, desc[UR4][R34.64] ;  /* 0x0000000422149981 */ /* 0x000368000c1e1d00 */
[----:B------:R1:W5:Y:S04]  /*05b0*/  @!P2 LDG.E.128 R24, desc[UR4][R34.64+0x40] ;  /* 0x000040042218a981 */ /* 0x000368000c1e1d00 */
[----:B------:R1:W5:Y:S02]  /*05c0*/  @!P3 LDG.E.128 R28, desc[UR4][R34.64+0x80] ;  /* 0x00008004221cb981 */ /* 0x000364000c1e1d00 */
.L_x_23:
[----:B------:R-:W-:Y:S05]  /*05d0*/  BSYNC.RECONVERGENT B0 ;  /* 0x0000000000007941 */ /* 0x000fea0003800200 */
.L_x_22:
[C---:B-----5:R-:W-:Y:S01]  /*05e0*/  LOP3.LUT R7, R8.reuse, 0xffff0000, RZ, 0xc0, !PT ;  /* 0xffff000008077812 */ /* 0x060fe200078ec0ff */
[----:B------:R-:W-:Y:S01]  /*05f0*/  IMAD.U32 R8, R8, 0x10000, RZ ;  /* 0x0001000008087824 */ /* 0x000fe200078e00ff */
[C---:B-1----:R-:W-:Y:S01]  /*0600*/  LOP3.LUT R34, R20.reuse, 0xffff0000, RZ, 0xc0, !PT ;  /* 0xffff000014227812 */ /* 0x042fe200078ec0ff */
[----:B------:R-:W-:Y:S01]  /*0610*/  BSSY.RECONVERGENT B0, `(.L_x_24) ;  /* 0x0000067000007945 */ /* 0x000fe20003800200 */
[----:B------:R-:W-:Y:S01]  /*0620*/  SHF.L.U32 R35, R20, 0x10, RZ ;  /* 0x0000001014237819 */ /* 0x000fe200000006ff */
[----:B------:R-:W-:Y:S01]  /*0630*/  IMAD.U32 R20, R21, 0x10000, RZ ;  /* 0x0001000015147824 */ /* 0x000fe200078e00ff */
[----:B------:R-:W-:Y:S01]  /*0640*/  ISETP.NE.AND P1, PT, R6, RZ, PT ;  /* 0x000000ff0600720c */ /* 0x000fe20003f25270 */
[----:B0-----:R-:W-:Y:S01]  /*0650*/  FMUL.FTZ R37, R7, R34 ;  /* 0x0000002207257220 */ /* 0x001fe20000410000 */
[C---:B------:R-:W-:Y:S01]  /*0660*/  IMAD.U32 R7, R9.reuse, 0x10000, RZ ;  /* 0x0001000009077824 */ /* 0x040fe200078e00ff */
[----:B------:R-:W-:Y:S01]  /*0670*/  LOP3.LUT R9, R9, 0xffff0000, RZ, 0xc0, !PT ;  /* 0xffff000009097812 */ /* 0x000fe200078ec0ff */
[----:B------:R-:W-:-:S02]  /*0680*/  IMAD R6, R0, 0x600, R3 ;  /* 0x0000060000067824 */ /* 0x000fc400078e0203 */
[----:B------:R-:W-:Y:S01]  /*0690*/  FFMA.FTZ R34, R8, R35, R37 ;  /* 0x0000002308227223 */ /* 0x000fe20000010025 */
[----:B------:R-:W-:Y:S01]  /*06a0*/  LOP3.LUT R8, R21, 0xffff0000, RZ, 0xc0, !PT ;  /* 0xffff000015087812 */ /* 0x000fe200078ec0ff */
[----:B------:R-:W-:Y:S02]  /*06b0*/  IMAD.SHL.U32 R6, R6, 0x4, RZ ;  /* 0x0000000406067824 */ /* 0x000fe400078e00ff */
[----:B------:R-:W-:Y:S01]  /*06c0*/  FFMA.FTZ R34, R7, R20, R34 ;  /* 0x0000001407227223 */ /* 0x000fe20000010022 */
[----:B------:R-:W-:Y:S01]  /*06d0*/  SHF.L.U32 R7, R10, 0x10, RZ ;  /* 0x000000100a077819 */ /* 0x000fe200000006ff */
[----:B------:R-:W-:Y:S01]  /*06e0*/  IMAD.U32 R20, R22, 0x10000, RZ ;  /* 0x0001000016147824 */ /* 0x000fe200078e00ff */
[----:B------:R-:W-:Y:S01]  /*06f0*/  LOP3.LUT R10, R10, 0xffff0000, RZ, 0xc0, !PT ;  /* 0xffff00000a0a7812 */ /* 0x000fe200078ec0ff */
[----:B------:R-:W-:Y:S01]  /*0700*/  FFMA.FTZ R8, R9, R8, R34 ;  /* 0x0000000809087223 */ /* 0x000fe20000010022 */
[----:B------:R-:W-:-:S03]  /*0710*/  LOP3.LUT R9, R22, 0xffff0000, RZ, 0xc0, !PT ;  /* 0xffff000016097812 */ /* 0x000fc600078ec0ff */
[----:B------:R-:W-:Y:S01]  /*0720*/  FFMA.FTZ R21, R7, R20, R8 ;  /* 0x0000001407157223 */ /* 0x000fe20000010008 */
[----:B------:R-:W-:Y:S01]  /*0730*/  SHF.L.U32 R8, R23, 0x10, RZ ;  /* 0x0000001017087819 */ /* 0x000fe200000006ff */
[C---:B------:R-:W-:Y:S01]  /*0740*/  IMAD.U32 R7, R11.reuse, 0x10000, RZ ;  /* 0x000100000b077824 */ /* 0x040fe200078e00ff */
[----:B------:R-:W-:Y:S01]  /*0750*/  LOP3.LUT R11, R11, 0xffff0000, RZ, 0xc0, !PT ;  /* 0xffff00000b0b7812 */ /* 0x000fe200078ec0ff */
[----:B------:R-:W-:Y:S01]  /*0760*/  FFMA.FTZ R20, R10, R9, R21 ;  /* 0x000000090a147223 */ /* 0x000fe20000010015 */
[----:B------:R-:W-:Y:S02]  /*0770*/  LOP3.LUT R10, R23, 0xffff0000, RZ, 0xc0, !PT ;  /* 0xffff0000170a7812 */ /* 0x000fe400078ec0ff */
[----:B------:R-:W-:Y:S01]  /*0780*/  LOP3.LUT R9, R24, 0xffff0000, RZ, 0xc0, !PT ;  /* 0xffff000018097812 */ /* 0x000fe200078ec0ff */
[----:B------:R-:W-:Y:S01]  /*0790*/  FFMA.FTZ R20, R7, R8, R20 ;  /* 0x0000000807147223 */ /* 0x000fe20000010014 */
[C---:B------:R-:W-:Y:S01]  /*07a0*/  IMAD.U32 R7, R12.reuse, 0x10000, RZ ;  /* 0x000100000c077824 */ /* 0x040fe200078e00ff */
[----:B------:R-:W-:Y:S01]  /*07b0*/  LOP3.LUT R12, R12, 0xffff0000, RZ, 0xc0, !PT ;  /* 0xffff00000c0c7812 */ /* 0x000fe200078ec0ff */
[----:B------:R-:W-:-:S02]  /*07c0*/  IMAD.U32 R8, R24, 0x10000, RZ ;  /* 0x0001000018087824 */ /* 0x000fc400078e00ff */
[----:B------:R-:W-:-:S04]  /*07d0*/  FFMA.FTZ R10, R11, R10, R20 ;  /* 0x0000000a0b0a7223 */ /* 0x000fc80000010014 */
[----:B------:R-:W-:Y:S01]  /*07e0*/  FFMA.FTZ R11, R7, R8, R10 ;  /* 0x00000008070b7223 */ /* 0x000fe2000001000a */
[----:B------:R-:W-:Y:S01]  /*07f0*/  SHF.L.U32 R7, R13, 0x10, RZ ;  /* 0x000000100d077819 */ /* 0x000fe200000006ff */
[----:B------:R-:W-:Y:S01]  /*0800*/  IMAD.U32 R8, R25, 0x10000, RZ ;  /* 0x0001000019087824 */ /* 0x000fe200078e00ff */
[----:B------:R-:W-:Y:S01]  /*0810*/  LOP3.LUT R13, R13, 0xffff0000, RZ, 0xc0, !PT ;  /* 0xffff00000d0d7812 */ /* 0x000fe200078ec0ff */
[----:B------:R-:W-:Y:S01]  /*0820*/  FFMA.FTZ R12, R12, R9, R11 ;  /* 0x000000090c0c7223 */ /* 0x000fe2000001000b */
[----:B------:R-:W-:Y:S02]  /*0830*/  LOP3.LUT R10, R25, 0xffff0000, RZ, 0xc0, !PT ;  /* 0xffff0000190a7812 */ /* 0x000fe400078ec0ff */
[C---:B------:R-:W-:Y:S01]  /*0840*/  LOP3.LUT R9, R26.reuse, 0xffff0000, RZ, 0xc0, !PT ;  /* 0xffff00001a097812 */ /* 0x040fe200078ec0ff */
[----:B------:R-:W-:Y:S01]  /*0850*/  FFMA.FTZ R12, R7, R8, R12 ;  /* 0x00000008070c7223 */ /* 0x000fe2000001000c */
[----:B------:R-:W-:Y:S01]  /*0860*/  SHF.L.U32 R8, R26, 0x10, RZ ;  /* 0x000000101a087819 */ /* 0x000fe200000006ff */
[C---:B------:R-:W-:Y:S01]  /*0870*/  IMAD.U32 R7, R14.reuse, 0x10000, RZ ;  /* 0x000100000e077824 */ /* 0x040fe200078e00ff */
[----:B------:R-:W-:Y:S01]  /*0880*/  LOP3.LUT R14, R14, 0xffff0000, RZ, 0xc0, !PT ;  /* 0xffff00000e0e7812 */ /* 0x000fe200078ec0ff */
[----:B------:R-:W-:-:S04]  /*0890*/  FFMA.FTZ R10, R13, R10, R12 ;  /* 0x0000000a0d0a7223 */ /* 0x000fc8000001000c */
[----:B------:R-:W-:Y:S01]  /*08a0*/  FFMA.FTZ R11, R7, R8, R10 ;  /* 0x00000008070b7223 */ /* 0x000fe2000001000a */
[----:B------:R-:W-:Y:S01]  /*08b0*/  SHF.L.U32 R8, R27, 0x10, RZ ;  /* 0x000000101b087819 */ /* 0x000fe200000006ff */
[C---:B------:R-:W-:Y:S01]  /*08c0*/  IMAD.U32 R7, R15.reuse, 0x10000, RZ ;  /* 0x000100000f077824 */ /* 0x040fe200078e00ff */
        /* <DEDUP_REMOVED lines=26> */
[----:B------:R-:W-:-:S03]  /*0a70*/  LOP3.LUT R10, R31, 0xffff0000, RZ, 0xc0, !PT ;  /* 0xffff00001f0a7812 */ /* 0x000fc600078ec0ff */
[----:B------:R-:W-:Y:S01]  /*0a80*/  FFMA.FTZ R8, R7, R8, R18 ;  /* 0x0000000807087223 */ /* 0x000fe20000010012 */
[----:B------:R-:W-:-:S03]  /*0a90*/  VIADD R7, R5, 0x3f ;  /* 0x0000003f05077836 */ /* 0x000fc60000000000 */
[----:B------:R-:W-:Y:S02]  /*0aa0*/  FFMA.FTZ R19, R19, R10, R8 ;  /* 0x0000000a13137223 */ /* 0x000fe40000010008 */
[----:B------:R-:W-:-:S03]  /*0ab0*/  SHF.R.S32.HI R10, RZ, 0x1f, R7 ;  /* 0x0000001fff0a7819 */ /* 0x000fc60000011407 */
[----:B------:R-:W0:Y:S01]  /*0ac0*/  SHFL.BFLY PT, R8, R19, 0x2, 0x1f ;  /* 0x0c401f0013087f89 */ /* 0x000e2200000e0000 */
[----:B------:R-:W-:-:S04]  /*0ad0*/  LEA.HI R10, R10, R7, RZ, 0x6 ;  /* 0x000000070a0a7211 */ /* 0x000fc800078f30ff */
[----:B------:R-:W-:-:S04]  /*0ae0*/  LOP3.LUT R10, R10, 0xffffffc0, RZ, 0xc0, !PT ;  /* 0xffffffc00a0a7812 */ /* 0x000fc800078ec0ff */
[----:B------:R-:W-:Y:S02]  /*0af0*/  IADD3 R9, PT, PT, R7, -R10, RZ ;  /* 0x8000000a07097210 */ /* 0x000fe40007ffe0ff */
[----:B------:R-:W1:Y:S03]  /*0b00*/  LDC.64 R10, c[0x0][0x440] ;  /* 0x00011000ff0a7b82 */ /* 0x000e660000000a00 */
[----:B------:R-:W-:-:S05]  /*0b10*/  IMAD R14, R0, 0x40, R9 ;  /* 0x00000040000e7824 */ /* 0x000fca00078e0209 */
[----:B------:R-:W-:-:S04]  /*0b20*/  IADD3 R14, PT, PT, R7, -R14, RZ ;  /* 0x8000000e070e7210 */ /* 0x000fc80007ffe0ff */
[----:B------:R-:W-:Y:S01]  /*0b30*/  ISETP.GE.AND P0, PT, R3, R14, PT ;  /* 0x0000000e0300720c */ /* 0x000fe20003f06270 */
[----:B0-----:R-:W-:Y:S02]  /*0b40*/  FADD.FTZ R5, R19, R8 ;  /* 0x0000000813057221 */ /* 0x001fe40000010000 */
[----:B------:R-:W0:Y:S01]  /*0b50*/  LDC.64 R8, c[0x0][0x448] ;  /* 0x00011200ff087b82 */ /* 0x000e220000000a00 */
[----:B------:R-:W-:Y:S02]  /*0b60*/  ISETP.GT.U32.OR P0, PT, R3, 0x3f, P0 ;  /* 0x0000003f0300780c */ /* 0x000fe40000704470 */
[----:B------:R-:W2:Y:S02]  /*0b70*/  SHFL.BFLY PT, R12, R5, 0x1, 0x1f ;  /* 0x0c201f00050c7f89 */ /* 0x000ea400000e0000 */
[----:B--2---:R-:W-:Y:S01]  /*0b80*/  FADD.FTZ R18, R5, R12 ;  /* 0x0000000c05127221 */ /* 0x004fe20000010000 */
[----:B------:R-:W-:Y:S08]  /*0b90*/  @P1 BRA `(.L_x_25) ;  /* 0x0000000000381947 */ /* 0x000ff00003800000 */
[----:B------:R-:W2:Y:S01]  /*0ba0*/  LDC.64 R14, c[0x0][0x3e8] ;  /* 0x0000fa00ff0e7b82 */ /* 0x000ea20000000a00 */
[----:B------:R-:W-:Y:S01]  /*0bb0*/  LEA R12, R0, R32, 0x6 ;  /* 0x00000020000c7211 */ /* 0x000fe200078e30ff */
[----:B------:R-:W3:Y:S01]  /*0bc0*/  LDCU.64 UR8, c[0x0][0x3d0] ;  /* 0x00007a00ff0877ac */ /* 0x000ee20008000a00 */
[----:B------:R-:W-:Y:S01]  /*0bd0*/  IMAD.MOV.U32 R13, RZ, RZ, RZ ;  /* 0x000000ffff0d7224 */ /* 0x000fe200078e00ff */
[----:B------:R-:W-:-:S04]  /*0be0*/  ISETP.GE.AND P1, PT, R32, R2, PT ;  /* 0x000000022000720c */ /* 0x000fc80003f26270 */
[----:B------:R-:W4:Y:S01]  /*0bf0*/  LDC.64 R16, c[0x0][0x3f0] ;  /* 0x0000fc00ff107b82 */ /* 0x000f220000000a00 */
[----:B--2---:R-:W-:-:S04]  /*0c00*/  IMAD.WIDE.U32 R12, R14, UR6, R12 ;  /* 0x000000060e0c7c25 */ /* 0x004fc8000f8e000c */
[----:B------:R-:W-:Y:S02]  /*0c10*/  IMAD R13, R15, UR6, R13 ;  /* 0x000000060f0d7c24 */ /* 0x000fe4000f8e020d */
[----:B----4-:R-:W-:-:S04]  /*0c20*/  IMAD.WIDE.U32 R12, R16, UR7, R12 ;  /* 0x00000007100c7c25 */ /* 0x010fc8000f8e000c */
[----:B------:R-:W-:Y:S01]  /*0c30*/  IMAD R5, R17, UR7, R13 ;  /* 0x0000000711057c24 */ /* 0x000fe2000f8e020d */
[----:B---3--:R-:W-:-:S04]  /*0c40*/  LEA R14, P2, R12, UR8, 0x2 ;  /* 0x000000080c0e7c11 */ /* 0x008fc8000f8410ff */
[----:B------:R-:W-:Y:S02]  /*0c50*/  LEA.HI.X R15, R12, UR9, R5, 0x2, P2 ;  /* 0x000000090c0f7c11 */ /* 0x000fe400090f1405 */
[----:B------:R-:W-:-:S05]  /*0c60*/  FSEL R5, R18, RZ, !P1 ;  /* 0x000000ff12057208 */ /* 0x000fca0004800000 */
[----:B------:R2:W-:Y:S02]  /*0c70*/  STG.E desc[UR4][R14.64], R5 ;  /* 0x000000050e007986 */ /* 0x0005e4000c101904 */
.L_x_25:
[----:B------:R-:W-:Y:S05]  /*0c80*/  BSYNC.RECONVERGENT B0 ;  /* 0x0000000000007941 */ /* 0x000fea0003800200 */
.L_x_24:
[----:B------:R-:W-:Y:S04]  /*0c90*/  BSSY.RECONVERGENT B0, `(.L_x_26) ;  /* 0x0000011000007945 */ /* 0x000fe80003800200 */
[----:B------:R-:W-:Y:S05]  /*0ca0*/  @P0 BRA `(.L_x_27) ;  /* 0x00000000003c0947 */ /* 0x000fea0003800000 */
[----:B--2---:R-:W2:Y:S01]  /*0cb0*/  LDC.64 R14, c[0x0][0x418] ;  /* 0x00010600ff0e7b82 */ /* 0x004ea20000000a00 */
[----:B------:R-:W-:Y:S01]  /*0cc0*/  LEA R12, R0, R3, 0x6 ;  /* 0x00000003000c7211 */ /* 0x000fe200078e30ff */
[----:B------:R-:W-:Y:S02]  /*0cd0*/  IMAD.MOV.U32 R13, RZ, RZ, RZ ;  /* 0x000000ffff0d7224 */ /* 0x000fe400078e00ff */
[C---:B------:R-:W-:Y:S01]  /*0ce0*/  FMUL.FTZ R2, R4.reuse, 1.4426950216293334961 ;  /* 0x3fb8aa3b04027820 */ /* 0x040fe20000410000 */
[----:B------:R-:W-:-:S03]  /*0cf0*/  FSETP.NEU.FTZ.AND P0, PT, R4, -INF , PT ;  /* 0xff8000000400780b */ /* 0x000fc60003f1d000 */
[----:B------:R-:W3:Y:S08]  /*0d00*/  LDC.64 R16, c[0x0][0x420] ;  /* 0x00010800ff107b82 */ /* 0x000ef00000000a00 */
[----:B------:R-:W4:Y:S01]  /*0d10*/  LDC.64 R18, c[0x0][0x410] ;  /* 0x00010400ff127b82 */ /* 0x000f220000000a00 */
[----:B--2---:R-:W-:-:S04]  /*0d20*/  IMAD.WIDE.U32 R12, R14, UR6, R12 ;  /* 0x000000060e0c7c25 */ /* 0x004fc8000f8e000c */
[----:B------:R-:W-:Y:S02]  /*0d30*/  IMAD R13, R15, UR6, R13 ;  /* 0x000000060f0d7c24 */ /* 0x000fe4000f8e020d */
[----:B---3--:R-:W-:-:S04]  /*0d40*/  IMAD.WIDE.U32 R12, R16, UR7, R12 ;  /* 0x00000007100c7c25 */ /* 0x008fc8000f8e000c */
[----:B------:R-:W-:Y:S01]  /*0d50*/  IMAD R5, R17, UR7, R13 ;  /* 0x0000000711057c24 */ /* 0x000fe2000f8e020d */
[----:B----4-:R-:W-:-:S04]  /*0d60*/  LEA R14, P1, R12, R18, 0x2 ;  /* 0x000000120c0e7211 */ /* 0x010fc800078210ff */
[----:B------:R-:W-:Y:S02]  /*0d70*/  LEA.HI.X R15, R12, R19, R5, 0x2, P1 ;  /* 0x000000130c0f7211 */ /* 0x000fe400008f1405 */
[----:B------:R-:W-:-:S05]  /*0d80*/  FSEL R5, R2, RZ, P0 ;  /* 0x000000ff02057208 */ /* 0x000fca0000000000 */
[----:B------:R3:W-:Y:S02]  /*0d90*/  STG.E desc[UR4][R14.64], R5 ;  /* 0x000000050e007986 */ /* 0x0007e4000c101904 */
.L_x_27:
[----:B------:R-:W-:Y:S05]  /*0da0*/  BSYNC.RECONVERGENT B0 ;  /* 0x0000000000007941 */ /* 0x000fea0003800200 */
.L_x_26:
[----:B------:R-:W4:Y:S01]  /*0db0*/  LDCU.64 UR10, c[0x0][0x458] ;  /* 0x00008b00ff0a77ac */ /* 0x000f220008000a00 */
[----:B------:R-:W-:Y:S01]  /*0dc0*/  HFMA2 R7, -RZ, RZ, 0, 0 ;  /* 0x00000000ff077431 */ /* 0x000fe200000001ff */
[----:B------:R-:W5:Y:S02]  /*0dd0*/  LDCU.64 UR8, c[0x0][0x428] ;  /* 0x00008500ff0877ac */ /* 0x000f640008000a00 */
[----:B-1----:R-:W-:-:S04]  /*0de0*/  IMAD.WIDE.U32 R6, R10, UR6, R6 ;  /* 0x000000060a067c25 */ /* 0x002fc8000f8e0006 */
[----:B------:R-:W-:Y:S01]  /*0df0*/  IMAD R7, R11, UR6, R7 ;  /* 0x000000060b077c24 */ /* 0x000fe2000f8e0207 */
[----:B----4-:R-:W-:Y:S01]  /*0e00*/  ISETP.NE.U32.AND P0, PT, RZ, UR10, PT ;  /* 0x0000000aff007c0c */ /* 0x010fe2000bf05070 */
[----:B0-23--:R-:W-:-:S03]  /*0e10*/  IMAD.WIDE.U32 R4, R8, UR7, R6 ;  /* 0x0000000708047c25 */ /* 0x00dfc6000f8e0006 */
[----:B------:R-:W-:Y:S01]  /*0e20*/  ISETP.NE.AND.EX P0, PT, RZ, UR11, PT, P0 ;  /* 0x0000000bff007c0c */ /* 0x000fe2000bf05300 */
[----:B------:R-:W-:Y:S01]  /*0e30*/  IMAD R9, R9, UR7, R5 ;  /* 0x0000000709097c24 */ /* 0x000fe2000f8e0205 */
[C---:B-----5:R-:W-:Y:S02]  /*0e40*/  LEA R6, P1, R4.reuse, UR8, 0x2 ;  /* 0x0000000804067c11 */ /* 0x060fe4000f8210ff */
[----:B------:R-:W-:Y:S02]  /*0e50*/  ISETP.NE.OR P0, PT, R3, RZ, !P0 ;  /* 0x000000ff0300720c */ /* 0x000fe40004705670 */
[----:B------:R-:W-:-:S05]  /*0e60*/  LEA.HI.X R7, R4, UR9, R9, 0x2, P1 ;  /* 0x0000000904077c11 */ /* 0x000fca00088f1409 */
[----:B------:R0:W-:Y:S04]  /*0e70*/  STG.E.128 desc[UR4][R6.64], RZ ;  /* 0x000000ff06007986 */ /* 0x0001e8000c101d04 */
[----:B------:R0:W-:Y:S04]  /*0e80*/  STG.E.128 desc[UR4][R6.64+0x1000], RZ ;  /* 0x001000ff06007986 */ /* 0x0001e8000c101d04 */
[----:B------:R0:W-:Y:S04]  /*0e90*/  STG.E.128 desc[UR4][R6.64+0x2000], RZ ;  /* 0x002000ff06007986 */ /* 0x0001e8000c101d04 */
[----:B------:R0:W-:Y:S04]  /*0ea0*/  STG.E.128 desc[UR4][R6.64+0x3000], RZ ;  /* 0x003000ff06007986 */ /* 0x0001e8000c101d04 */
[----:B------:R0:W-:Y:S04]  /*0eb0*/  STG.E.128 desc[UR4][R6.64+0x4000], RZ ;  /* 0x004000ff06007986 */ /* 0x0001e8000c101d04 */
[----:B------:R0:W-:Y:S01]  /*0ec0*/  STG.E.128 desc[UR4][R6.64+0x5000], RZ ;  /* 0x005000ff06007986 */ /* 0x0001e2000c101d04 */
[----:B------:R-:W-:Y:S05]  /*0ed0*/  @P0 EXIT ;  /* 0x000000000000094d */ /* 0x000fea0003800000 */
[----:B------:R-:W1:Y:S08]  /*0ee0*/  LDC R5, c[0x0][0x450] ;  /* 0x00011400ff057b82 */ /* 0x000e700000000800 */
[----:B0-----:R-:W0:Y:S08]  /*0ef0*/  LDC R7, c[0x0][0x390] ;  /* 0x0000e400ff077b82 */ /* 0x001e300000000800 */
[----:B------:R-:W2:Y:S01]  /*0f00*/  LDC.64 R2, c[0x0][0x458] ;  /* 0x00011600ff027b82 */ /* 0x000ea20000000a00 */
[----:B-1----:R-:W-:-:S04]  /*0f10*/  IMAD R0, R0, R5, UR7 ;  /* 0x0000000700007e24 */ /* 0x002fc8000f8e0205 */
[----:B0-----:R-:W-:-:S04]  /*0f20*/  IMAD R5, R0, R7, UR6 ;  /* 0x0000000600057e24 */ /* 0x001fc8000f8e0207 */
[----:B--2---:R-:W-:-:S05]  /*0f30*/  IMAD.WIDE R2, R5, 0x4, R2 ;  /* 0x0000000405027825 */ /* 0x004fca00078e0202 */
[----:B------:R-:W-:Y:S01]  /*0f40*/  STG.E desc[UR4][R2.64], RZ ;  /* 0x000000ff02007986 */ /* 0x000fe2000c101904 */
[----:B------:R-:W-:Y:S05]  /*0f50*/  EXIT ;  /* 0x000000000000794d */ /* 0x000fea0003800000 */
.L_x_28:
        /* <DEDUP_REMOVED lines=10> */
.L_x_86:


//--------------------- .text._ZN7cutlass13device_kernelIN5flash11enable_sm90INS1_16FlashAttnBwdSm90INS1_25CollectiveMainloopBwdSm90ILi2ELi2ELi2EN4cute5tupleIJNS5_1CILi1EEES8_S8_EEENS6_IJNS7_ILi64EEENS7_ILi128EEENS7_ILi96EEEEEENS_10bfloat16_tEfNS_4arch4Sm90ELb1ELb0ELb0ELb1ELb0ELb1ELb0ELb0ELi2ELi1ELi2ELi1ELb1EEENS1_21CollectiveEpilogueBwdISD_SE_SG_Li256ELb1ELb0ELi1EEENS1_25SingleTileBwdLPTSchedulerILb1ELi128ELb0EEEEEEEEEvNT_6ParamsE --------------------------
	.section	.text._ZN7cutlass13device_kernelIN5flash11enable_sm90INS1_16FlashAttnBwdSm90INS1_25CollectiveMainloopBwdSm90ILi2ELi2ELi2EN4cute5tupleIJNS5_1CILi1EEES8_S8_EEENS6_IJNS7_ILi64EEENS7_ILi128EEENS7_ILi96EEEEEENS_10bfloat16_tEfNS_4arch4Sm90ELb1ELb0ELb0ELb1ELb0ELb1ELb0ELb0ELi2ELi1ELi2ELi1ELb1EEENS1_21CollectiveEpilogueBwdISD_SE_SG_Li256ELb1ELb0ELi1EEENS1_25SingleTileBwdLPTSchedulerILb1ELi128ELb0EEEEEEEEEvNT_6ParamsE,"ax",@progbits
	.align	128
.text._ZN7cutlass13device_kernelIN5flash11enable_sm90INS1_16FlashAttnBwdSm90INS1_25CollectiveMainloopBwdSm90ILi2ELi2ELi2EN4cute5tupleIJNS5_1CILi1EEES8_S8_EEENS6_IJNS7_ILi64EEENS7_ILi128EEENS7_ILi96EEEEEENS_10bfloat16_tEfNS_4arch4Sm90ELb1ELb0ELb0ELb1ELb0ELb1ELb0ELb0ELi2ELi1ELi2ELi1ELb1EEENS1_21CollectiveEpilogueBwdISD_SE_SG_Li256ELb1ELb0ELi1EEENS1_25SingleTileBwdLPTSchedulerILb1ELi128ELb0EEEEEEEEEvNT_6ParamsE:
        .type           _ZN7cutlass13device_kernelIN5flash11enable_sm90INS1_16FlashAttnBwdSm90INS1_25CollectiveMainloopBwdSm90ILi2ELi2ELi2EN4cute5tupleIJNS5_1CILi1EEES8_S8_EEENS6_IJNS7_ILi64EEENS7_ILi128EEENS7_ILi96EEEEEENS_10bfloat16_tEfNS_4arch4Sm90ELb1ELb0ELb0ELb1ELb0ELb1ELb0ELb0ELi2ELi1ELi2ELi1ELb1EEENS1_21CollectiveEpilogueBwdISD_SE_SG_Li256ELb1ELb0ELi1EEENS1_25SingleTileBwdLPTSchedulerILb1ELi128ELb0EEEEEEEEEvNT_6ParamsE,@function
        .size           _ZN7cutlass13device_kernelIN5flash11enable_sm90INS1_16FlashAttnBwdSm90INS1_25CollectiveMainloopBwdSm90ILi2ELi2ELi2EN4cute5tupleIJNS5_1CILi1EEES8_S8_EEENS6_IJNS7_ILi64EEENS7_ILi128EEENS7_ILi96EEEEEENS_10bfloat16_tEfNS_4arch4Sm90ELb1ELb0ELb0ELb1ELb0ELb1ELb0ELb0ELi2ELi1ELi2ELi1ELb1EEENS1_21CollectiveEpilogueBwdISD_SE_SG_Li256ELb1ELb0ELi1EEENS1_25SingleTileBwdLPTSchedulerILb1ELi128ELb0EEEEEEEEEvNT_6ParamsE,(.L_x_87 - _ZN7cutlass13device_kernelIN5flash11enable_sm90INS1_16FlashAttnBwdSm90INS1_25CollectiveMainloopBwdSm90ILi2ELi2ELi2EN4cute5tupleIJNS5_1CILi1EEES8_S8_EEENS6_IJNS7_ILi64EEENS7_ILi128EEENS7_ILi96EEEEEENS_10bfloat16_tEfNS_4arch4Sm90ELb1ELb0ELb0ELb1ELb0ELb1ELb0ELb0ELi2ELi1ELi2ELi1ELb1EEENS1_21CollectiveEpilogueBwdISD_SE_SG_Li256ELb1ELb0ELi1EEENS1_25SingleTileBwdLPTSchedulerILb1ELi128ELb0EEEEEEEEEvNT_6ParamsE)
        .other          _ZN7cutlass13device_kernelIN5flash11enable_sm90INS1_16FlashAttnBwdSm90INS1_25CollectiveMainloopBwdSm90ILi2ELi2ELi2EN4cute5tupleIJNS5_1CILi1EEES8_S8_EEENS6_IJNS7_ILi64EEENS7_ILi128EEENS7_ILi96EEEEEENS_10bfloat16_tEfNS_4arch4Sm90ELb1ELb0ELb0ELb1ELb0ELb1ELb0ELb0ELi2ELi1ELi2ELi1ELb1EEENS1_21CollectiveEpilogueBwdISD_SE_SG_Li256ELb1ELb0ELi1EEENS1_25SingleTileBwdLPTSchedulerILb1ELi128ELb0EEEEEEEEEvNT_6ParamsE,@"STO_CUDA_ENTRY STV_DEFAULT"
_ZN7cutlass13device_kernelIN5flash11enable_sm90INS1_16FlashAttnBwdSm90INS1_25CollectiveMainloopBwdSm90ILi2ELi2ELi2EN4cute5tupleIJNS5_1CILi1EEES8_S8_EEENS6_IJNS7_ILi64EEENS7_ILi128EEENS7_ILi96EEEEEENS_10bfloat16_tEfNS_4arch4Sm90ELb1ELb0ELb0ELb1ELb0ELb1ELb0ELb0ELi2ELi1ELi2ELi1ELb1EEENS1_21CollectiveEpilogueBwdISD_SE_SG_Li256ELb1ELb0ELi1EEENS1_25SingleTileBwdLPTSchedulerILb1ELi128ELb0EEEEEEEEEvNT_6ParamsE:
[----:B------:R-:W-:Y:S01]  /*0000*/  LDC R1, c[0x0][0x37c] ;  /* 0x0000df00ff017b82 */ /* 0x000fe20000000800 */
[----:B------:R-:W-:Y:S05]  /*0010*/  EXIT ;  /* 0x000000000000794d */ /* 0x000fea0003800000 */
.L_x_29:
        /* <DEDUP_REMOVED lines=14> */
.L_x_87:


//--------------------- .text._ZN7cutlass13device_kernelIN5flash11enable_sm90INS1_16FlashAttnBwdSm90INS1_25CollectiveMainloopBwdSm90ILi2ELi2ELi2EN4cute5tupleIJNS5_1CILi1EEES8_S8_EEENS6_IJNS7_ILi64EEENS7_ILi128EEENS7_ILi96EEEEEENS_10bfloat16_tEfNS_4arch4Sm90ELb1ELb0ELb0ELb1ELb1ELb1ELb0ELb0ELi2ELi1ELi2ELi1ELb1EEENS1_21CollectiveEpilogueBwdISD_SE_SG_Li256ELb1ELb0ELi1EEENS1_25SingleTileBwdLPTSchedulerILb1ELi128ELb1EEEEEEEEEvNT_6ParamsE --------------------------
	.section	.text._ZN7cutlass13device_kernelIN5flash11enable_sm90INS1_16FlashAttnBwdSm90INS1_25CollectiveMainloopBwdSm90ILi2ELi2ELi2EN4cute5tupleIJNS5_1CILi1EEES8_S8_EEENS6_IJNS7_ILi64EEENS7_ILi128EEENS7_ILi96EEEEEENS_10bfloat16_tEfNS_4arch4Sm90ELb1ELb0ELb0ELb1ELb1ELb1ELb0ELb0ELi2ELi1ELi2ELi1ELb1EEENS1_21CollectiveEpilogueBwdISD_SE_SG_Li256ELb1ELb0ELi1EEENS1_25SingleTileBwdLPTSchedulerILb1ELi128ELb1EEEEEEEEEvNT_6ParamsE,"ax",@progbits
	.align	128
.text._ZN7cutlass13device_kernelIN5flash11enable_sm90INS1_16FlashAttnBwdSm90INS1_25CollectiveMainloopBwdSm90ILi2ELi2ELi2EN4cute5tupleIJNS5_1CILi1EEES8_S8_EEENS6_IJNS7_ILi64EEENS7_ILi128EEENS7_ILi96EEEEEENS_10bfloat16_tEfNS_4arch4Sm90ELb1ELb0ELb0ELb1ELb1ELb1ELb0ELb0ELi2ELi1ELi2ELi1ELb1EEENS1_21CollectiveEpilogueBwdISD_SE_SG_Li256ELb1ELb0ELi1EEENS1_25SingleTileBwdLPTSchedulerILb1ELi128ELb1EEEEEEEEEvNT_6ParamsE:
        .type           _ZN7cutlass13device_kernelIN5flash11enable_sm90INS1_16FlashAttnBwdSm90INS1_25CollectiveMainloopBwdSm90ILi2ELi2ELi2EN4cute5tupleIJNS5_1CILi1EEES8_S8_EEENS6_IJNS7_ILi64EEENS7_ILi128EEENS7_ILi96EEEEEENS_10bfloat16_tEfNS_4arch4Sm90ELb1ELb0ELb0ELb1ELb1ELb1ELb0ELb0ELi2ELi1ELi2ELi1ELb1EEENS1_21CollectiveEpilogueBwdISD_SE_SG_Li256ELb1ELb0ELi1EEENS1_25SingleTileBwdLPTSchedulerILb1ELi128ELb1EEEEEEEEEvNT_6ParamsE,@function
        .size           _ZN7cutlass13device_kernelIN5flash11enable_sm90INS1_16FlashAttnBwdSm90INS1_25CollectiveMainloopBwdSm90ILi2ELi2ELi2EN4cute5tupleIJNS5_1CILi1EEES8_S8_EEENS6_IJNS7_ILi64EEENS7_ILi128EEENS7_ILi96EEEEEENS_10bfloat16_tEfNS_4arch4Sm90ELb1ELb0ELb0ELb1ELb1ELb1ELb0ELb0ELi2ELi1ELi2ELi1ELb1EEENS1_21CollectiveEpilogueBwdISD_SE_SG_Li256ELb1ELb0ELi1EEENS1_25SingleTileBwdLPTSchedulerILb1ELi128ELb1EEEEEEEEEvNT_6ParamsE,(.L_x_88 - _ZN7cutlass13device_kernelIN5flash11enable_sm90INS1_16FlashAttnBwdSm90INS1_25CollectiveMainloopBwdSm90ILi2ELi2ELi2EN4cute5tupleIJNS5_1CILi1EEES8_S8_EEENS6_IJNS7_ILi64EEENS7_ILi128EEENS7_ILi96EEEEEENS_10bfloat16_tEfNS_4arch4Sm90ELb1ELb0ELb0ELb1ELb1ELb1ELb0ELb0ELi2ELi1ELi2ELi1ELb1EEENS1_21CollectiveEpilogueBwdISD_SE_SG_Li256ELb1ELb0ELi1EEENS1_25SingleTileBwdLPTSchedulerILb1ELi128ELb1EEEEEEEEEvNT_6ParamsE)
        .other          _ZN7cutlass13device_kernelIN5flash11enable_sm90INS1_16FlashAttnBwdSm90INS1_25CollectiveMainloopBwdSm90ILi2ELi2ELi2EN4cute5tupleIJNS5_1CILi1EEES8_S8_EEENS6_IJNS7_ILi64EEENS7_ILi128EEENS7_ILi96EEEEEENS_10bfloat16_tEfNS_4arch4Sm90ELb1ELb0ELb0ELb1ELb1ELb1ELb0ELb0ELi2ELi1ELi2ELi1ELb1EEENS1_21CollectiveEpilogueBwdISD_SE_SG_Li256ELb1ELb0ELi1EEENS1_25SingleTileBwdLPTSchedulerILb1ELi128ELb1EEEEEEEEEvNT_6ParamsE,@"STO_CUDA_ENTRY STV_DEFAULT"
_ZN7cutlass13device_kernelIN5flash11enable_sm90INS1_16FlashAttnBwdSm90INS1_25CollectiveMainloopBwdSm90ILi2ELi2ELi2EN4cute5tupleIJNS5_1CILi1EEES8_S8_EEENS6_IJNS7_ILi64EEENS7_ILi128EEENS7_ILi96EEEEEENS_10bfloat16_tEfNS_4arch4Sm90ELb1ELb0ELb0ELb1ELb1ELb1ELb0ELb0ELi2ELi1ELi2ELi1ELb1EEENS1_21CollectiveEpilogueBwdISD_SE_SG_Li256ELb1ELb0ELi1EEENS1_25SingleTileBwdLPTSchedulerILb1ELi128ELb1EEEEEEEEEvNT_6ParamsE:
[----:B------:R-:W-:Y:S01]  /*0000*/  LDC R1, c[0x0][0x37c] ;  /* 0x0000df00ff017b82 */ /* 0x000fe20000000800 */
[----:B------:R-:W-:Y:S05]  /*0010*/  EXIT ;  /* 0x000000000000794d */ /* 0x000fea0003800000 */
.L_x_30:
        /* <DEDUP_REMOVED lines=14> */
.L_x_88:


//--------------------- .text._ZN7cutlass13device_kernelIN5flash11enable_sm90INS1_16FlashAttnBwdSm90INS1_25CollectiveMainloopBwdSm90ILi2ELi2ELi2EN4cute5tupleIJNS5_1CILi1EEES8_S8_EEENS6_IJNS7_ILi64EEENS7_ILi128EEENS7_ILi96EEEEEENS_10bfloat16_tEfNS_4arch4Sm90ELb1ELb0ELb0ELb1ELb0ELb1ELb0ELb0ELi2ELi1ELi2ELi1ELb1EEENS1_24CollectiveEpilogueBwdGQAISD_fSG_Li256ELb1ELb0EEENS1_25SingleTileBwdLPTSchedulerILb1ELi128ELb0EEEEEEEEEvNT_6ParamsE --------------------------
	.section	.text._ZN7cutlass13device_kernelIN5flash11enable_sm90INS1_16FlashAttnBwdSm90INS1_25CollectiveMainloopBwdSm90ILi2ELi2ELi2EN4cute5tupleIJNS5_1CILi1EEES8_S8_EEENS6_IJNS7_ILi64EEENS7_ILi128EEENS7_ILi96EEEEEENS_10bfloat16_tEfNS_4arch4Sm90ELb1ELb0ELb0ELb1ELb0ELb1ELb0ELb0ELi2ELi1ELi2ELi1ELb1EEENS1_24CollectiveEpilogueBwdGQAISD_fSG_Li256ELb1ELb0EEENS1_25SingleTileBwdLPTSchedulerILb1ELi128ELb0EEEEEEEEEvNT_6ParamsE,"ax",@progbits
	.align	128
.text._ZN7cutlass13device_kernelIN5flash11enable_sm90INS1_16FlashAttnBwdSm90INS1_25CollectiveMainloopBwdSm90ILi2ELi2ELi2EN4cute5tupleIJNS5_1CILi1EEES8_S8_EEENS6_IJNS7_ILi64EEENS7_ILi128EEENS7_ILi96EEEEEENS_10bfloat16_tEfNS_4arch4Sm90ELb1ELb0ELb0ELb1ELb0ELb1ELb0ELb0ELi2ELi1ELi2ELi1ELb1EEENS1_24CollectiveEpilogueBwdGQAISD_fSG_Li256ELb1ELb0EEENS1_25SingleTileBwdLPTSchedulerILb1ELi128ELb0EEEEEEEEEvNT_6ParamsE:
        .type           _ZN7cutlass13device_kernelIN5flash11enable_sm90INS1_16FlashAttnBwdSm90INS1_25CollectiveMainloopBwdSm90ILi2ELi2ELi2EN4cute5tupleIJNS5_1CILi1EEES8_S8_EEENS6_IJNS7_ILi64EEENS7_ILi128EEENS7_ILi96EEEEEENS_10bfloat16_tEfNS_4arch4Sm90ELb1ELb0ELb0ELb1ELb0ELb1ELb0ELb0ELi2ELi1ELi2ELi1ELb1EEENS1_24CollectiveEpilogueBwdGQAISD_fSG_Li256ELb1ELb0EEENS1_25SingleTileBwdLPTSchedulerILb1ELi128ELb0EEEEEEEEEvNT_6ParamsE,@function
        .size           _ZN7cutlass13device_kernelIN5flash11enable_sm90INS1_16FlashAttnBwdSm90INS1_25CollectiveMainloopBwdSm90ILi2ELi2ELi2EN4cute5tupleIJNS5_1CILi1EEES8_S8_EEENS6_IJNS7_ILi64EEENS7_ILi128EEENS7_ILi96EEEEEENS_10bfloat16_tEfNS_4arch4Sm90ELb1ELb0ELb0ELb1ELb0ELb1ELb0ELb0ELi2ELi1ELi2ELi1ELb1EEENS1_24CollectiveEpilogueBwdGQAISD_fSG_Li256ELb1ELb0EEENS1_25SingleTileBwdLPTSchedulerILb1ELi128ELb0EEEEEEEEEvNT_6ParamsE,(.L_x_89 - _ZN7cutlass13device_kernelIN5flash11enable_sm90INS1_16FlashAttnBwdSm90INS1_25CollectiveMainloopBwdSm90ILi2ELi2ELi2EN4cute5tupleIJNS5_1CILi1EEES8_S8_EEENS6_IJNS7_ILi64EEENS7_ILi128EEENS7_ILi96EEEEEENS_10bfloat16_tEfNS_4arch4Sm90ELb1ELb0ELb0ELb1ELb0ELb1ELb0ELb0ELi2ELi1ELi2ELi1ELb1EEENS1_24CollectiveEpilogueBwdGQAISD_fSG_Li256ELb1ELb0EEENS1_25SingleTileBwdLPTSchedulerILb1ELi128ELb0EEEEEEEEEvNT_6ParamsE)
        .other          _ZN7cutlass13device_kernelIN5flash11enable_sm90INS1_16FlashAttnBwdSm90INS1_25CollectiveMainloopBwdSm90ILi2ELi2ELi2EN4cute5tupleIJNS5_1CILi1EEES8_S8_EEENS6_IJNS7_ILi64EEENS7_ILi128EEENS7_ILi96EEEEEENS_10bfloat16_tEfNS_4arch4Sm90ELb1ELb0ELb0ELb1ELb0ELb1ELb0ELb0ELi2ELi1ELi2ELi1ELb1EEENS1_24CollectiveEpilogueBwdGQAISD_fSG_Li256ELb1ELb0EEENS1_25SingleTileBwdLPTSchedulerILb1ELi128ELb0EEEEEEEEEvNT_6ParamsE,@"STO_CUDA_ENTRY STV_DEFAULT"
_ZN7cutlass13device_kernelIN5flash11enable_sm90INS1_16FlashAttnBwdSm90INS1_25CollectiveMainloopBwdSm90ILi2ELi2ELi2EN4cute5tupleIJNS5_1CILi1EEES8_S8_EEENS6_IJNS7_ILi64EEENS7_ILi128EEENS7_ILi96EEEEEENS_10bfloat16_tEfNS_4arch4Sm90ELb1ELb0ELb0ELb1ELb0ELb1ELb0ELb0ELi2ELi1ELi2ELi1ELb1EEENS1_24CollectiveEpilogueBwdGQAISD_fSG_Li256ELb1ELb0EEENS1_25SingleTileBwdLPTSchedulerILb1ELi128ELb0EEEEEEEEEvNT_6ParamsE:
[----:B------:R-:W-:Y:S01]  /*0000*/  LDC R1, c[0x0][0x37c] ;  /* 0x0000df00ff017b82 */ /* 0x000fe20000000800 */
[----:B------:R-:W-:Y:S05]  /*0010*/  EXIT ;  /* 0x000000000000794d */ /* 0x000fea0003800000 */
.L_x_31:
        /* <DEDUP_REMOVED lines=14> */
.L_x_89:


//--------------------- .text._ZN7cutlass13device_kernelIN5flash32FlashAttnBwdPostprocessConvertdQIN4cute5tupleIJNS3_1CILi128EEENS5_ILi96EEEEEENS_10bfloat16_tEfNS_4arch4Sm90ELi256ENS3_8TiledMMAINS3_8MMA_AtomIJNS3_4SM904GMMA27MMA_64x96x16_F32BF16BF16_RSILNSF_5MajorE0ELSH_1ELNSF_7ScaleInE1ELSI_1EEEEEENS3_6LayoutINS4_IJNS5_ILi2EEENS5_ILi1EEESN_EEENS4_IJSN_NS5_ILi0EEESP_EEEEENS4_IJNS3_10UnderscoreESS_SS_EEEEELb0EEEEEvNT_6ParamsE --------------------------
	.section	.text._ZN7cutlass13device_kernelIN5flash32FlashAttnBwdPostprocessConvertdQIN4cute5tupleIJNS3_1CILi128EEENS5_ILi96EEEEEENS_10bfloat16_tEfNS_4arch4Sm90ELi256ENS3_8TiledMMAINS3_8MMA_AtomIJNS3_4SM904GMMA27MMA_64x96x16_F32BF16BF16_RSILNSF_5MajorE0ELSH_1ELNSF_7ScaleInE1ELSI_1EEEEEENS3_6LayoutINS4_IJNS5_ILi2EEENS5_ILi1EEESN_EEENS4_IJSN_NS5_ILi0EEESP_EEEEENS4_IJNS3_10UnderscoreESS_SS_EEEEELb0EEEEEvNT_6ParamsE,"ax",@progbits
	.align	128
.text._ZN7cutlass13device_kernelIN5flash32FlashAttnBwdPostprocessConvertdQIN4cute5tupleIJNS3_1CILi128EEENS5_ILi96EEEEEENS_10bfloat16_tEfNS_4arch4Sm90ELi256ENS3_8TiledMMAINS3_8MMA_AtomIJNS3_4SM904GMMA27MMA_64x96x16_F32BF16BF16_RSILNSF_5MajorE0ELSH_1ELNSF_7ScaleInE1ELSI_1EEEEEENS3_6LayoutINS4_IJNS5_ILi2EEENS5_ILi1EEESN_EEENS4_IJSN_NS5_ILi0EEESP_EEEEENS4_IJNS3_10UnderscoreESS_SS_EEEEELb0EEEEEvNT_6ParamsE:
        .type           _ZN7cutlass13device_kernelIN5flash32FlashAttnBwdPostprocessConvertdQIN4cute5tupleIJNS3_1CILi128EEENS5_ILi96EEEEEENS_10bfloat16_tEfNS_4arch4Sm90ELi256ENS3_8TiledMMAINS3_8MMA_AtomIJNS3_4SM904GMMA27MMA_64x96x16_F32BF16BF16_RSILNSF_5MajorE0ELSH_1ELNSF_7ScaleInE1ELSI_1EEEEEENS3_6LayoutINS4_IJNS5_ILi2EEENS5_ILi1EEESN_EEENS4_IJSN_NS5_ILi0EEESP_EEEEENS4_IJNS3_10UnderscoreESS_SS_EEEEELb0EEEEEvNT_6ParamsE,@function
        .size           _ZN7cutlass13device_kernelIN5flash32FlashAttnBwdPostprocessConvertdQIN4cute5tupleIJNS3_1CILi128EEENS5_ILi96EEEEEENS_10bfloat16_tEfNS_4arch4Sm90ELi256ENS3_8TiledMMAINS3_8MMA_AtomIJNS3_4SM904GMMA27MMA_64x96x16_F32BF16BF16_RSILNSF_5MajorE0ELSH_1ELNSF_7ScaleInE1ELSI_1EEEEEENS3_6LayoutINS4_IJNS5_ILi2EEENS5_ILi1EEESN_EEENS4_IJSN_NS5_ILi0EEESP_EEEEENS4_IJNS3_10UnderscoreESS_SS_EEEEELb0EEEEEvNT_6ParamsE,(.L_x_90 - _ZN7cutlass13device_kernelIN5flash32FlashAttnBwdPostprocessConvertdQIN4cute5tupleIJNS3_1CILi128EEENS5_ILi96EEEEEENS_10bfloat16_tEfNS_4arch4Sm90ELi256ENS3_8TiledMMAINS3_8MMA_AtomIJNS3_4SM904GMMA27MMA_64x96x16_F32BF16BF16_RSILNSF_5MajorE0ELSH_1ELNSF_7ScaleInE1ELSI_1EEEEEENS3_6LayoutINS4_IJNS5_ILi2EEENS5_ILi1EEESN_EEENS4_IJSN_NS5_ILi0EEESP_EEEEENS4_IJNS3_10UnderscoreESS_SS_EEEEELb0EEEEEvNT_6ParamsE)
        .other          _ZN7cutlass13device_kernelIN5flash32FlashAttnBwdPostprocessConvertdQIN4cute5tupleIJNS3_1CILi128EEENS5_ILi96EEEEEENS_10bfloat16_tEfNS_4arch4Sm90ELi256ENS3_8TiledMMAINS3_8MMA_AtomIJNS3_4SM904GMMA27MMA_64x96x16_F32BF16BF16_RSILNSF_5MajorE0ELSH_1ELNSF_7ScaleInE1ELSI_1EEEEEENS3_6LayoutINS4_IJNS5_ILi2EEENS5_ILi1EEESN_EEENS4_IJSN_NS5_ILi0EEESP_EEEEENS4_IJNS3_10UnderscoreESS_SS_EEEEELb0EEEEEvNT_6ParamsE,@"STO_CUDA_ENTRY STV_DEFAULT"
_ZN7cutlass13device_kernelIN5flash32FlashAttnBwdPostprocessConvertdQIN4cute5tupleIJNS3_1CILi128EEENS5_ILi96EEEEEENS_10bfloat16_tEfNS_4arch4Sm90ELi256ENS3_8TiledMMAINS3_8MMA_AtomIJNS3_4SM904GMMA27MMA_64x96x16_F32BF16BF16_RSILNSF_5MajorE0ELSH_1ELNSF_7ScaleInE1ELSI_1EEEEEENS3_6LayoutINS4_IJNS5_ILi2EEENS5_ILi1EEESN_EEENS4_IJSN_NS5_ILi0EEESP_EEEEENS4_IJNS3_10UnderscoreESS_SS_EEEEELb0EEEEEvNT_6ParamsE:
[----:B------:R-:W-:Y:S08]  /*0000*/  LDC R1, c[0x0][0x37c] ;  /* 0x0000df00ff017b82 */ /* 0x000ff00000000800 */
[----:B------:R-:W0:Y:S01]  /*0010*/  LDC.64 R10, c[0x0][0x3e0] ;  /* 0x0000f800ff0a7b82 */ /* 0x000e220000000a00 */
[----:B------:R-:W1:Y:S01]  /*0020*/  S2R R3, SR_CTAID.X ;  /* 0x0000000000037919 */ /* 0x000e620000002500 */
[----:B------:R-:W2:Y:S01]  /*0030*/  LDCU.64 UR8, c[0x0][0x358] ;  /* 0x00006b00ff0877ac */ /* 0x000ea20008000a00 */
[----:B------:R-:W3:Y:S01]  /*0040*/  S2R R9, SR_CTAID.Z ;  /* 0x0000000000097919 */ /* 0x000ee20000002700 */
[----:B0-----:R-:W-:-:S04]  /*0050*/  ISETP.NE.U32.AND P0, PT, R10, RZ, PT ;  /* 0x000000ff0a00720c */ /* 0x001fc80003f05070 */
[----:B------:R-:W-:-:S13]  /*0060*/  ISETP.NE.AND.EX P1, PT, R11, RZ, PT, P0 ;  /* 0x000000ff0b00720c */ /* 0x000fda0003f25300 */
[----:B-123--:R-:W-:Y:S05]  /*0070*/  @P1 BRA `(.L_x_32) ;  /* 0x0000000000241947 */ /* 0x00efea0003800000 */
[----:B------:R-:W0:Y:S01]  /*0080*/  LDCU.64 UR4, c[0x0][0x3e8] ;  /* 0x00007d00ff0477ac */ /* 0x000e220008000a00 */
[----:B------:R-:W-:Y:S02]  /*0090*/  CS2R R6, SRZ ;  /* 0x0000000000067805 */ /* 0x000fe4000001ff00 */
[----:B------:R-:W-:Y:S01]  /*00a0*/  CS2R R64, SRZ ;  /* 0x0000000000407805 */ /* 0x000fe2000001ff00 */
[----:B------:R-:W1:Y:S01]  /*00b0*/  LDCU UR6, c[0x0][0x3b0] ;  /* 0x00007600ff0677ac */ /* 0x000e620008000800 */
[----:B0-----:R-:W-:-:S04]  /*00c0*/  UISETP.NE.U32.AND UP0, UPT, UR4, URZ, UPT ;  /* 0x000000ff0400728c */ /* 0x001fc8000bf05070 */
[----:B------:R-:W-:Y:S01]  /*00d0*/  UISETP.NE.AND.EX UP0, UPT, UR5, URZ, UPT, UP0 ;  /* 0x000000ff0500728c */ /* 0x000fe2000bf05300 */
[----:B-1----:R-:W-:-:S08]  /*00e0*/  IMAD.U32 R45, RZ, RZ, UR6 ;  /* 0x00000006ff2d7e24 */ /* 0x002fd0000f8e00ff */
[----:B------:R-:W-:Y:S05]  /*00f0*/  BRA.U !UP0, `(.L_x_33) ;  /* 0x0000000108547547 */ /* 0x000fea000b800000 */
[----:B------:R-:W-:Y:S05]  /*0100*/  BRA `(.L_x_34) ;  /* 0x0000000000387947 */ /* 0x000fea0003800000 */
.L_x_32:
[----:B------:R-:W0:Y:S01]  /*0110*/  LDC.64 R4, c[0x0][0x3e0] ;  /* 0x0000f800ff047b82 */ /* 0x000e220000000a00 */
[----:B------:R-:W1:Y:S01]  /*0120*/  LDCU.64 UR4, c[0x0][0x3e8] ;  /* 0x00007d00ff0477ac */ /* 0x000e620008000a00 */
[----:B0-----:R-:W-:-:S05]  /*0130*/  IMAD.WIDE.U32 R4, R9, 0x4, R4 ;  /* 0x0000000409047825 */ /* 0x001fca00078e0004 */
[----:B------:R-:W2:Y:S01]  /*0140*/  LDG.E R64, desc[UR8][R4.64] ;  /* 0x0000000804407981 */ /* 0x000ea2000c1e1900 */
[----:B-1----:R-:W-:-:S04]  /*0150*/  UISETP.NE.U32.AND UP0, UPT, UR4, URZ, UPT ;  /* 0x000000ff0400728c */ /* 0x002fc8000bf05070 */
[----:B------:R-:W-:Y:S01]  /*0160*/  UISETP.NE.AND.EX UP0, UPT, UR5, URZ, UPT, UP0 ;  /* 0x000000ff0500728c */ /* 0x000fe2000bf05300 */
[--C-:B--2---:R-:W-:Y:S01]  /*0170*/  IMAD R0, R9, 0x80, R64.reuse ;  /* 0x0000008009007824 */ /* 0x104fe200078e0240 */
[----:B------:R-:W-:-:S04]  /*0180*/  SHF.R.S32.HI R65, RZ, 0x1f, R64 ;  /* 0x0000001fff417819 */ /* 0x000fc80000011440 */
[----:B------:R-:W-:-:S04]  /*0190*/  SHF.R.S32.HI R7, RZ, 0x1f, R0 ;  /* 0x0000001fff077819 */ /* 0x000fc80000011400 */
[----:B------:R-:W-:-:S04]  /*01a0*/  LEA.HI R7, R7, R0, RZ, 0x7 ;  /* 0x0000000007077211 */ /* 0x000fc800078f38ff */
[----:B------:R-:W-:-:S05]  /*01b0*/  SHF.R.U32.HI R7, RZ, 0x7, R7 ;  /* 0x00000007ff077819 */ /* 0x000fca0000011607 */
[----:B------:R-:W-:-:S05]  /*01c0*/  IMAD R6, R7, 0x3000, RZ ;  /* 0x0000300007067824 */ /* 0x000fca00078e02ff */
[----:B------:R-:W-:Y:S01]  /*01d0*/  SHF.R.S32.HI R7, RZ, 0x1f, R6 ;  /* 0x0000001fff077819 */ /* 0x000fe20000011406 */
[----:B------:R-:W-:Y:S06]  /*01e0*/  BRA.U !UP0, `(.L_x_35) ;  /* 0x0000000108107547 */ /* 0x000fec000b800000 */
.L_x_34:
[----:B------:R-:W0:Y:S02]  /*01f0*/  LDC.64 R4, c[0x0][0x3e8] ;  /* 0x0000fa00ff047b82 */ /* 0x000e240000000a00 */
[----:B0-----:R-:W-:-:S05]  /*0200*/  IMAD.WIDE.U32 R4, R9, 0x4, R4 ;  /* 0x0000000409047825 */ /* 0x001fca00078e0004 */
[----:B------:R0:W5:Y:S01]  /*0210*/  LDG.E R45, desc[UR8][R4.64] ;  /* 0x00000008042d7981 */ /* 0x000162000c1e1900 */
[----:B------:R-:W-:Y:S05]  /*0220*/  BRA `(.L_x_33) ;  /* 0x0000000000087947 */ /* 0x000fea0003800000 */
.L_x_35:
[----:B------:R-:W2:Y:S02]  /*0230*/  LDG.E R5, desc[UR8][R4.64+0x4] ;  /* 0x0000040804057981 */ /* 0x000ea4000c1e1900 */
[----:B--2---:R-:W-:-:S07]  /*0240*/  IMAD.IADD R45, R5, 0x1, -R64 ;  /* 0x00000001052d7824 */ /* 0x004fce00078e0a40 */
.L_x_33:
[----:B0-----:R-:W-:Y:S02]  /*0250*/  SHF.L.U32 R4, R3, 0x7, RZ ;  /* 0x0000000703047819 */ /* 0x001fe400000006ff */
[----:B------:R-:W-:Y:S02]  /*0260*/  ISETP.NE.AND.EX P0, PT, R11, RZ, PT, P0 ;  /* 0x000000ff0b00720c */ /* 0x000fe40003f05300 */
[----:B-----5:R-:W-:-:S13]  /*0270*/  ISETP.GT.AND P2, PT, R45, R4, PT ;  /* 0x000000042d00720c */ /* 0x020fda0003f44270 */
[----:B------:R-:W-:Y:S05]  /*0280*/  @!P2 EXIT P0 ;  /* 0x000000000000a94d */ /* 0x000fea0000000000 */
[----:B------:R-:W0:Y:S01]  /*0290*/  S2R R0, SR_CTAID.Y ;  /* 0x0000000000007919 */ /* 0x000e220000002600 */
[----:B------:R-:W0:Y:S01]  /*02a0*/  LDC.64 R10, c[0x0][0x398] ;  /* 0x0000e600ff0a7b82 */ /* 0x000e220000000a00 */
[----:B------:R-:W-:Y:S01]  /*02b0*/  IMAD R15, R3, 0x3000, RZ ;  /* 0x00003000030f7824 */ /* 0x000fe200078e02ff */
[----:B------:R-:W-:Y:S01]  /*02c0*/  SEL R2, R9, RZ, !P1 ;  /* 0x000000ff09027207 */ /* 0x000fe20004800000 */
[----:B------:R-:W1:Y:S01]  /*02d0*/  S2R R5, SR_TID.X ;  /* 0x0000000000057919 */ /* 0x000e620000002100 */
[----:B------:R-:W-:Y:S02]  /*02e0*/  BSSY.RECONVERGENT B0, `(.L_x_36) ;  /* 0x0000023000007945 */ /* 0x000fe40003800200 */
[----:B------:R-:W-:Y:S01]  /*02f0*/  IADD3 R6, P0, PT, R15, R6, RZ ;  /* 0x000000060f067210 */ /* 0x000fe20007f1e0ff */
[----:B------:R-:W2:Y:S01]  /*0300*/  S2R R17, SR_CgaCtaId ;  /* 0x0000000000117919 */ /* 0x000ea20000008800 */
[----:B------:R-:W3:Y:S03]  /*0310*/  LDC.64 R12, c[0x0][0x3a0] ;  /* 0x0000e800ff0c7b82 */ /* 0x000ee60000000a00 */
[----:B------:R-:W-:-:S05]  /*0320*/  IMAD.X R7, RZ, RZ, R7, P0 ;  /* 0x000000ffff077224 */ /* 0x000fca00000e0607 */
[----:B------:R-:W4:Y:S01]  /*0330*/  LDC.64 R14, c[0x0][0x380] ;  /* 0x0000e000ff0e7b82 */ /* 0x000f220000000a00 */
[----:B0-----:R-:W-:Y:S01]  /*0340*/  IMAD.WIDE.U32 R6, R0, R10, R6 ;  /* 0x0000000a00067225 */ /* 0x001fe200078e0006 */
[----:B-1----:R-:W-:-:S03]  /*0350*/  ISETP.NE.AND P0, PT, R5, RZ, PT ;  /* 0x000000ff0500720c */ /* 0x002fc60003f05270 */
[----:B------:R-:W-:Y:S02]  /*0360*/  IMAD R7, R0, R11, R7 ;  /* 0x0000000b00077224 */ /* 0x000fe400078e0207 */
[----:B---3--:R-:W-:-:S04]  /*0370*/  IMAD.WIDE.U32 R6, R2, R12, R6 ;  /* 0x0000000c02067225 */ /* 0x008fc800078e0006 */
[----:B------:R-:W-:Y:S01]  /*0380*/  IMAD R7, R2, R13, R7 ;  /* 0x0000000d02077224 */ /* 0x000fe200078e0207 */
[----:B----4-:R-:W-:-:S04]  /*0390*/  LEA R14, P1, R6, R14, 0x2 ;  /* 0x0000000e060e7211 */ /* 0x010fc800078210ff */
[----:B------:R-:W-:Y:S01]  /*03a0*/  LEA.HI.X R7, R6, R15, R7, 0x2, P1 ;  /* 0x0000000f06077211 */ /* 0x000fe200008f1407 */
[----:B--2---:R-:W-:Y:S08]  /*03b0*/  @P0 BRA `(.L_x_37) ;  /* 0x0000000000540947 */ /* 0x004ff00003800000 */
[----:B------:R-:W0:Y:S01]  /*03c0*/  S2UR UR7, SR_CgaCtaId ;  /* 0x00000000000779c3 */ /* 0x000e220000008800 */
[----:B------:R-:W-:Y:S01]  /*03d0*/  UMOV UR6, 0x400 ;  /* 0x0000040000067882 */ /* 0x000fe20000000000 */
[----:B------:R-:W-:Y:S01]  /*03e0*/  UMOV UR4, 0x1 ;  /* 0x0000000100047882 */ /* 0x000fe20000000000 */
[----:B------:R-:W-:Y:S01]  /*03f0*/  IMAD.MOV.U32 R6, RZ, RZ, 0xc000 ;  /* 0x0000c000ff067424 */ /* 0x000fe200078e00ff */
[----:B------:R-:W-:-:S04]  /*0400*/  UIADD3 UR4, UPT, UPT, -UR4, 0x100000, URZ ;  /* 0x0010000004047890 */ /* 0x000fc8000fffe1ff */
[----:B------:R-:W-:Y:S02]  /*0410*/  USHF.L.U32 UR5, UR4, 0xb, URZ ;  /* 0x0000000b04057899 */ /* 0x000fe400080006ff */
[----:B------:R-:W-:Y:S01]  /*0420*/  USHF.L.U32 UR4, UR4, 0x1, URZ ;  /* 0x0000000104047899 */ /* 0x000fe200080006ff */
[----:B------:R-:W-:Y:S01]  /*0430*/  PLOP3.LUT P0, PT, PT, PT, PT, 0x80, 0x8 ;  /* 0x000000000008781c */ /* 0x000fe20003f0f070 */
[----:B------:R-:W-:Y:S01]  /*0440*/  UMOV UR10, 0xc00 ;  /* 0x00000c00000a7882 */ /* 0x000fe20000000000 */
[----:B0-----:R-:W-:-:S04]  /*0450*/  ULEA UR6, UR7, UR6, 0x18 ;  /* 0x0000000607067291 */ /* 0x001fc8000f8ec0ff */
[----:B------:R-:W-:Y:S01]  /*0460*/  UIADD3 UR7, UPT, UPT, UR6, 0x12000, URZ ;  /* 0x0001200006077890 */ /* 0x000fe2000fffe0ff */
[----:B------:R-:W0:Y:S07]  /*0470*/  FENCE.VIEW.ASYNC.S ;  /* 0x00000000000073c6 */ /* 0x000e2e0000000000 */
[----:B0-----:R0:W1:Y:S02]  /*0480*/  SYNCS.EXCH.64 URZ, [UR6+0x12000], UR4 ;  /* 0x0120000406ff75b2 */ /* 0x0010640008000100 */
[----:B0-----:R-:W-:-:S02]  /*0490*/  R2UR UR4, R14 ;  /* 0x000000000e0472ca */ /* 0x001fc400000e0000 */
[----:B------:R-:W-:Y:S01]  /*04a0*/  R2UR UR5, R7 ;  /* 0x00000000070572ca */ /* 0x000fe200000e0000 */
[----:B-1----:R0:W-:-:S14]  /*04b0*/  SYNCS.ARRIVE.TRANS64 RZ, [UR6+0x12000], R6 ;  /* 0x01200006ffff79a7 */ /* 0x0021dc0008000006 */
.L_x_38:
[----:B------:R-:W-:Y:S01]  /*04c0*/  @P0 ELECT P1, URZ, PT ;  /* 0x0000000000ff082f */ /* 0x000fe20003820000 */
[----:B------:R1:W-:-:S12]  /*04d0*/  UBLKCP.S.G [UR6], [UR4], UR10 ;  /* 0x00000006040073ba */ /* 0x0003d8000800020a */
[----:B------:R-:W-:Y:S02]  /*04e0*/  @P1 PLOP3.LUT P0, PT, P1, PT, PT, 0x8, 0x80 ;  /* 0x000000000080181c */ /* 0x000fe40000f0e170 */
[----:B------:R-:W-:-:S11]  /*04f0*/  PLOP3.LUT P1, PT, PT, PT, PT, 0x8, 0x80 ;  /* 0x000000000080781c */ /* 0x000fd60003f2e170 */
[----:B-1----:R-:W-:Y:S05]  /*0500*/  @P0 BRA.U.ANY `(.L_x_38) ;  /* 0xfffffffd00ec0947 */ /* 0x002fea000393ffff */
.L_x_37:
[----:B------:R-:W-:Y:S05]  /*0510*/  BSYNC.RECONVERGENT B0 ;  /* 0x0000000000007941 */ /* 0x000fea0003800200 */
.L_x_36:
[----:B------:R-:W-:Y:S01]  /*0520*/  BAR.SYNC.DEFER_BLOCKING 0x0 ;  /* 0x0000000000007b1d */ /* 0x000fe20000010000 */
[----:B0-----:R-:W-:Y:S02]  /*0530*/  MOV R6, 0x400 ;  /* 0x0000040000067802 */ /* 0x001fe40000000f00 */
[----:B------:R-:W-:Y:S02]  /*0540*/  SHF.L.U32 R7, RZ, 0x1f, RZ ;  /* 0x0000001fff077819 */ /* 0x000fe400000006ff */
[----:B------:R-:W-:-:S07]  /*0550*/  LEA R6, R17, R6, 0x18 ;  /* 0x0000000611067211 */ /* 0x000fce00078ec0ff */
.L_x_39:
[----:B0-----:R0:W1:Y:S02]  /*0560*/  SYNCS.PHASECHK.TRANS64.TRYWAIT P0, [R6+URZ+0x12000], R7 ;  /* 0x01200007060075a7 */ /* 0x00106400080011ff */
[----:B-1----:R-:W-:Y:S05]  /*0570*/  @!P0 NANOSLEEP.SYNCS 0x989680 ;  /* 0x009896800000895d */ /* 0x002fea0003900000 */
[----:B------:R-:W1:Y:S02]  /*0580*/  @!P0 SYNCS.PHASECHK.TRANS64 P0, [R6+URZ+0x12000], R7 ;  /* 0x01200007060085a7 */ /* 0x000e6400080010ff */
[----:B-1----:R-:W-:Y:S05]  /*0590*/  @!P0 BRA `(.L_x_39) ;  /* 0xfffffffc00f08947 */ /* 0x002fea000383ffff */
[C---:B------:R-:W-:Y:S01]  /*05a0*/  IMAD.SHL.U32 R20, R5.reuse, 0x10, RZ ;  /* 0x0000001005147824 */ /* 0x040fe200078e00ff */
[--C-:B0-----:R-:W-:Y:S01]  /*05b0*/  SHF.R.U32.HI R7, RZ, 0x7, R5.reuse ;  /* 0x00000007ff077819 */ /* 0x101fe20000011605 */
[C---:B------:R-:W-:Y:S01]  /*05c0*/  IMAD.SHL.U32 R24, R5.reuse, 0x4, RZ ;  /* 0x0000000405187824 */ /* 0x040fe200078e00ff */
[----:B------:R-:W0:Y:S01]  /*05d0*/  LDCU UR4, c[0x0][0x3d8] ;  /* 0x00007b00ff0477ac */ /* 0x000e220008000800 */
[----:B------:R-:W-:Y:S01]  /*05e0*/  LOP3.LUT P0, RZ, R5, 0x4, RZ, 0xc0, !PT ;  /* 0x0000000405ff7812 */ /* 0x000fe2000780c0ff */
[----:B------:R-:W-:Y:S01]  /*05f0*/  BSSY.RECONVERGENT B0, `(.L_x_40) ;  /* 0x000009a000007945 */ /* 0x000fe20003800200 */
[C---:B------:R-:W-:Y:S01]  /*0600*/  LOP3.LUT R8, R20.reuse, 0x7f0, RZ, 0xc0, !PT ;  /* 0x000007f014087812 */ /* 0x040fe200078ec0ff */
[----:B------:R-:W1:Y:S01]  /*0610*/  LDCU.64 UR6, c[0x0][0x3d0] ;  /* 0x00007a00ff0677ac */ /* 0x000e620008000a00 */
[----:B------:R-:W-:Y:S02]  /*0620*/  LOP3.LUT R22, R20, 0x3e00, RZ, 0xc0, !PT ;  /* 0x00003e0014167812 */ /* 0x000fe400078ec0ff */
[----:B------:R-:W-:Y:S01]  /*0630*/  SHF.R.U32.HI R20, RZ, 0x1, R5 ;  /* 0x00000001ff147819 */ /* 0x000fe20000011605 */
[----:B------:R-:W-:Y:S01]  /*0640*/  IMAD R7, R7, 0x6000, R8 ;  /* 0x0000600007077824 */ /* 0x000fe200078e0208 */
[----:B------:R-:W-:-:S04]  /*0650*/  VIADDMNMX R4, R45, -R4, 0x80, PT ;  /* 0x000000802d047446 */ /* 0x000fc80003800904 */
[----:B------:R-:W-:Y:S01]  /*0660*/  IADD3 R46, PT, PT, R6, R7, RZ ;  /* 0x00000007062e7210 */ /* 0x000fe20007ffe0ff */
[----:B------:R-:W-:-:S04]  /*0670*/  IMAD.SHL.U32 R7, R5, 0x20, RZ ;  /* 0x0000002005077824 */ /* 0x000fc800078e00ff */
[----:B------:R-:W0:Y:S01]  /*0680*/  LDS.128 R12, [R46+0x800] ;  /* 0x000800002e0c7984 */ /* 0x000e220000000c00 */
[----:B------:R-:W-:Y:S02]  /*0690*/  LOP3.LUT R21, R7, 0xc0, RZ, 0xc0, !PT ;  /* 0x000000c007157812 */ /* 0x000fe400078ec0ff */
[--C-:B------:R-:W-:Y:S01]  /*06a0*/  LOP3.LUT R22, R22, 0x20, R7.reuse, 0xf8, !PT ;  /* 0x0000002016167812 */ /* 0x100fe200078ef807 */
[----:B------:R-:W2:Y:S01]  /*06b0*/  LDS.128 R8, [R46] ;  /* 0x000000002e087984 */ /* 0x000ea20000000c00 */
[----:B------:R-:W-:Y:S02]  /*06c0*/  LOP3.LUT R21, R21, 0x18, R24, 0xf8, !PT ;  /* 0x0000001815157812 */ /* 0x000fe400078ef818 */
[----:B------:R-:W-:Y:S01]  /*06d0*/  LOP3.LUT R7, R22, 0x100, R7, 0xf8, !PT ;  /* 0x0000010016077812 */ /* 0x000fe200078ef807 */
[----:B------:R-:W3:Y:S01]  /*06e0*/  LDS.128 R24, [R46+0x1800] ;  /* 0x001800002e187984 */ /* 0x000ee20000000c00 */
[----:B------:R-:W-:-:S03]  /*06f0*/  LOP3.LUT R20, R21, 0x8, R20, 0x78, !PT ;  /* 0x0000000815147812 */ /* 0x000fc600078e7814 */
[----:B------:R-:W4:Y:S01]  /*0700*/  LDS.128 R16, [R46+0x1000] ;  /* 0x001000002e107984 */ /* 0x000f220000000c00 */
[----:B------:R-:W-:Y:S02]  /*0710*/  LOP3.LUT R40, R7, R20, RZ, 0xfc, !PT ;  /* 0x0000001407287212 */ /* 0x000fe400078efcff */
[----:B------:R-:W-:Y:S01]  /*0720*/  IADD3 R7, PT, PT, R6, 0xc000, RZ ;  /* 0x0000c00006077810 */ /* 0x000fe20007ffe0ff */
[----:B------:R-:W5:Y:S04]  /*0730*/  LDS.128 R28, [R46+0x2000] ;  /* 0x002000002e1c7984 */ /* 0x000f680000000c00 */
[----:B------:R-:W1:Y:S01]  /*0740*/  LDS.128 R32, [R46+0x2800] ;  /* 0x002800002e207984 */ /* 0x000e620000000c00 */
[----:B------:R-:W-:-:S04]  /*0750*/  IMAD R20, R40, 0x2, R7 ;  /* 0x0000000228147824 */ /* 0x000fc800078e0207 */
[C---:B------:R-:W-:Y:S01]  /*0760*/  VIADD R44, R20.reuse, 0x20 ;  /* 0x00000020142c7836 */ /* 0x040fe20000000000 */
[----:B------:R-:W-:Y:S02]  /*0770*/  @P0 IADD3 R44, PT, PT, R20, -0x20, RZ ;  /* 0xffffffe0142c0810 */ /* 0x000fe40007ffe0ff */
[----:B------:R-:W1:Y:S01]  /*0780*/  LDS.128 R20, [R46+0x4800] ;  /* 0x004800002e147984 */ /* 0x000e620000000c00 */
[----:B0-----:R-:W-:Y:S01]  /*0790*/  FMUL.FTZ R41, R12, UR4 ;  /* 0x000000040c297c20 */ /* 0x001fe20008410000 */
[----:B------:R-:W-:Y:S01]  /*07a0*/  FMUL.FTZ R42, R13, UR4 ;  /* 0x000000040d2a7c20 */ /* 0x000fe20008410000 */
[----:B------:R-:W-:Y:S01]  /*07b0*/  FMUL.FTZ R43, R14, UR4 ;  /* 0x000000040e2b7c20 */ /* 0x000fe20008410000 */
[----:B------:R-:W-:Y:S01]  /*07c0*/  FMUL.FTZ R48, R15, UR4 ;  /* 0x000000040f307c20 */ /* 0x000fe20008410000 */
[----:B--2---:R-:W-:Y:S01]  /*07d0*/  FMUL.FTZ R36, R8, UR4 ;  /* 0x0000000408247c20 */ /* 0x004fe20008410000 */
[----:B------:R-:W0:Y:S01]  /*07e0*/  LDS.128 R12, [R46+0x3800] ;  /* 0x003800002e0c7984 */ /* 0x000e220000000c00 */
[----:B------:R-:W-:Y:S01]  /*07f0*/  FMUL.FTZ R39, R9, UR4 ;  /* 0x0000000409277c20 */ /* 0x000fe20008410000 */
[----:B------:R-:W-:Y:S01]  /*0800*/  FMUL.FTZ R37, R10, UR4 ;  /* 0x000000040a257c20 */ /* 0x000fe20008410000 */
[----:B---3--:R-:W-:Y:S01]  /*0810*/  FMUL.FTZ R51, R24, UR4 ;  /* 0x0000000418337c20 */ /* 0x008fe20008410000 */
[----:B------:R-:W-:Y:S01]  /*0820*/  FMUL.FTZ R54, R25, UR4 ;  /* 0x0000000419367c20 */ /* 0x000fe20008410000 */
[----:B------:R-:W-:Y:S01]  /*0830*/  FMUL.FTZ R53, R26, UR4 ;  /* 0x000000041a357c20 */ /* 0x000fe20008410000 */
[----:B------:R-:W-:Y:S01]  /*0840*/  FMUL.FTZ R56, R27, UR4 ;  /* 0x000000041b387c20 */ /* 0x000fe20008410000 */
[----:B------:R-:W-:Y:S01]  /*0850*/  FMUL.FTZ R38, R11, UR4 ;  /* 0x000000040b267c20 */ /* 0x000fe20008410000 */
[----:B------:R-:W2:Y:S01]  /*0860*/  LDS.128 R24, [R46+0x5000] ;  /* 0x005000002e187984 */ /* 0x000ea20000000c00 */
[----:B----4-:R-:W-:Y:S01]  /*0870*/  FMUL.FTZ R47, R16, UR4 ;  /* 0x00000004102f7c20 */ /* 0x010fe20008410000 */
[----:B------:R-:W-:Y:S01]  /*0880*/  FMUL.FTZ R50, R17, UR4 ;  /* 0x0000000411327c20 */ /* 0x000fe20008410000 */
[----:B------:R-:W-:Y:S01]  /*0890*/  FMUL.FTZ R49, R18, UR4 ;  /* 0x0000000412317c20 */ /* 0x000fe20008410000 */
[----:B------:R-:W3:Y:S01]  /*08a0*/  LDS.128 R8, [R46+0x3000] ;  /* 0x003000002e087984 */ /* 0x000ee20000000c00 */
[----:B------:R-:W-:Y:S01]  /*08b0*/  FMUL.FTZ R52, R19, UR4 ;  /* 0x0000000413347c20 */ /* 0x000fe20008410000 */
[----:B-----5:R-:W-:Y:S01]  /*08c0*/  FMUL.FTZ R55, R28, UR4 ;  /* 0x000000041c377c20 */ /* 0x020fe20008410000 */
[----:B------:R-:W-:Y:S01]  /*08d0*/  FMUL.FTZ R58, R29, UR4 ;  /* 0x000000041d3a7c20 */ /* 0x000fe20008410000 */
[----:B------:R-:W4:Y:S01]  /*08e0*/  LDS.128 R16, [R46+0x4000] ;  /* 0x004000002e107984 */ /* 0x000f220000000c00 */
[----:B------:R-:W-:Y:S01]  /*08f0*/  FMUL.FTZ R57, R30, UR4 ;  /* 0x000000041e397c20 */ /* 0x000fe20008410000 */
[----:B------:R-:W-:Y:S01]  /*0900*/  FMUL.FTZ R60, R31, UR4 ;  /* 0x000000041f3c7c20 */ /* 0x000fe20008410000 */
[----:B-1----:R-:W-:Y:S01]  /*0910*/  FMUL.FTZ R59, R32, UR4 ;  /* 0x00000004203b7c20 */ /* 0x002fe20008410000 */
[----:B------:R1:W5:Y:S01]  /*0920*/  LDS.128 R28, [R46+0x5800] ;  /* 0x005800002e1c7984 */ /* 0x0003620000000c00 */
[----:B------:R-:W-:Y:S01]  /*0930*/  F2FP.BF16.F32.PACK_AB R32, R39, R36 ;  /* 0x000000242720723e */ /* 0x000fe200000010ff */
[----:B------:R-:W-:Y:S01]  /*0940*/  FMUL.FTZ R61, R34, UR4 ;  /* 0x00000004223d7c20 */ /* 0x000fe20008410000 */
[----:B------:R-:W-:Y:S01]  /*0950*/  FMUL.FTZ R62, R35, UR4 ;  /* 0x00000004233e7c20 */ /* 0x000fe20008410000 */
[----:B------:R-:W-:Y:S01]  /*0960*/  F2FP.BF16.F32.PACK_AB R36, R50, R47 ;  /* 0x0000002f3224723e */ /* 0x000fe200000010ff */
[----:B------:R-:W-:Y:S01]  /*0970*/  IMAD R47, R40, 0x2, R6 ;  /* 0x00000002282f7824 */ /* 0x000fe200078e0206 */
[----:B------:R-:W-:Y:S01]  /*0980*/  F2FP.BF16.F32.PACK_AB R34, R42, R41 ;  /* 0x000000292a22723e */ /* 0x000fe200000010ff */
[----:B------:R-:W-:Y:S01]  /*0990*/  FMUL.FTZ R20, R20, UR4 ;  /* 0x0000000414147c20 */ /* 0x000fe20008410000 */
[----:B-1----:R-:W-:Y:S01]  /*09a0*/  FMUL.FTZ R46, R33, UR4 ;  /* 0x00000004212e7c20 */ /* 0x002fe20008410000 */
[----:B------:R-:W-:Y:S01]  /*09b0*/  F2FP.BF16.F32.PACK_AB R33, R38, R37 ;  /* 0x000000252621723e */ /* 0x000fe200000010ff */
[----:B------:R-:W-:Y:S01]  /*09c0*/  FMUL.FTZ R21, R21, UR4 ;  /* 0x0000000415157c20 */ /* 0x000fe20008410000 */
[----:B------:R-:W-:Y:S01]  /*09d0*/  F2FP.BF16.F32.PACK_AB R35, R48, R43 ;  /* 0x0000002b3023723e */ /* 0x000fe200000010ff */
[----:B------:R-:W-:Y:S01]  /*09e0*/  FMUL.FTZ R22, R22, UR4 ;  /* 0x0000000416167c20 */ /* 0x000fe20008410000 */
[----:B------:R-:W-:Y:S01]  /*09f0*/  F2FP.BF16.F32.PACK_AB R37, R52, R49 ;  /* 0x000000313425723e */ /* 0x000fe200000010ff */
[----:B------:R-:W-:Y:S01]  /*0a00*/  FMUL.FTZ R23, R23, UR4 ;  /* 0x0000000417177c20 */ /* 0x000fe20008410000 */
[----:B------:R-:W-:Y:S01]  /*0a10*/  F2FP.BF16.F32.PACK_AB R38, R54, R51 ;  /* 0x000000333626723e */ /* 0x000fe200000010ff */
[----:B------:R2:W-:Y:S01]  /*0a20*/  STSM.16.M88.4 [R47+0xc000], R32 ;  /* 0x00c000202f007844 */ /* 0x0005e20000000200 */
[----:B------:R-:W-:-:S02]  /*0a30*/  F2FP.BF16.F32.PACK_AB R39, R56, R53 ;  /* 0x000000353827723e */ /* 0x000fc400000010ff */
[----:B------:R-:W-:Y:S01]  /*0a40*/  F2FP.BF16.F32.PACK_AB R40, R58, R55 ;  /* 0x000000373a28723e */ /* 0x000fe200000010ff */
[----:B0-----:R-:W-:Y:S01]  /*0a50*/  FMUL.FTZ R12, R12, UR4 ;  /* 0x000000040c0c7c20 */ /* 0x001fe20008410000 */
[----:B------:R-:W-:Y:S01]  /*0a60*/  FMUL.FTZ R13, R13, UR4 ;  /* 0x000000040d0d7c20 */ /* 0x000fe20008410000 */
[----:B------:R0:W-:Y:S01]  /*0a70*/  STSM.16.M88.4 [R44], R36 ;  /* 0x000000242c007844 */ /* 0x0001e20000000200 */
[----:B------:R-:W-:Y:S01]  /*0a80*/  FMUL.FTZ R14, R14, UR4 ;  /* 0x000000040e0e7c20 */ /* 0x000fe20008410000 */
[----:B------:R-:W-:Y:S01]  /*0a90*/  FMUL.FTZ R15, R15, UR4 ;  /* 0x000000040f0f7c20 */ /* 0x000fe20008410000 */
[----:B------:R-:W-:Y:S02]  /*0aa0*/  F2FP.BF16.F32.PACK_AB R41, R60, R57 ;  /* 0x000000393c29723e */ /* 0x000fe400000010ff */
[----:B------:R-:W-:Y:S02]  /*0ab0*/  F2FP.BF16.F32.PACK_AB R42, R46, R59 ;  /* 0x0000003b2e2a723e */ /* 0x000fe400000010ff */
[----:B------:R-:W-:Y:S01]  /*0ac0*/  F2FP.BF16.F32.PACK_AB R43, R62, R61 ;  /* 0x0000003d3e2b723e */ /* 0x000fe200000010ff */
[----:B--2---:R-:W-:Y:S01]  /*0ad0*/  FMUL.FTZ R34, R26, UR4 ;  /* 0x000000041a227c20 */ /* 0x004fe20008410000 */
[----:B------:R-:W-:Y:S01]  /*0ae0*/  F2FP.BF16.F32.PACK_AB R26, R13, R12 ;  /* 0x0000000c0d1a723e */ /* 0x000fe200000010ff */
[----:B---3--:R-:W-:Y:S01]  /*0af0*/  FMUL.FTZ R8, R8, UR4 ;  /* 0x0000000408087c20 */ /* 0x008fe20008410000 */
[----:B------:R-:W-:Y:S01]  /*0b00*/  FMUL.FTZ R9, R9, UR4 ;  /* 0x0000000409097c20 */ /* 0x000fe20008410000 */
[----:B------:R-:W-:Y:S01]  /*0b10*/  FMUL.FTZ R10, R10, UR4 ;  /* 0x000000040a0a7c20 */ /* 0x000fe20008410000 */
[----:B------:R-:W-:Y:S01]  /*0b20*/  FMUL.FTZ R11, R11, UR4 ;  /* 0x000000040b0b7c20 */ /* 0x000fe20008410000 */
[----:B0-----:R-:W-:-:S02]  /*0b30*/  IMAD.SHL.U32 R36, R5, 0x8, RZ ;  /* 0x0000000805247824 */ /* 0x001fc400078e00ff */
[----:B------:R-:W-:Y:S01]  /*0b40*/  FMUL.FTZ R32, R24, UR4 ;  /* 0x0000000418207c20 */ /* 0x000fe20008410000 */
[----:B------:R-:W-:Y:S01]  /*0b50*/  FMUL.FTZ R33, R25, UR4 ;  /* 0x0000000419217c20 */ /* 0x000fe20008410000 */
[----:B------:R-:W-:Y:S01]  /*0b60*/  FMUL.FTZ R35, R27, UR4 ;  /* 0x000000041b237c20 */ /* 0x000fe20008410000 */
[----:B----4-:R-:W-:Y:S01]  /*0b70*/  FMUL.FTZ R16, R16, UR4 ;  /* 0x0000000410107c20 */ /* 0x010fe20008410000 */
[----:B------:R-:W-:Y:S01]  /*0b80*/  LOP3.LUT R12, R36, 0xd8, RZ, 0xc0, !PT ;  /* 0x000000d8240c7812 */ /* 0x000fe200078ec0ff */
[----:B------:R-:W-:Y:S01]  /*0b90*/  FMUL.FTZ R17, R17, UR4 ;  /* 0x0000000411117c20 */ /* 0x000fe20008410000 */
[----:B------:R-:W-:Y:S01]  /*0ba0*/  FMUL.FTZ R18, R18, UR4 ;  /* 0x0000000412127c20 */ /* 0x000fe20008410000 */
[----:B------:R-:W-:Y:S01]  /*0bb0*/  FMUL.FTZ R19, R19, UR4 ;  /* 0x0000000413137c20 */ /* 0x000fe20008410000 */
[----:B------:R-:W-:Y:S01]  /*0bc0*/  F2FP.BF16.F32.PACK_AB R27, R15, R14 ;  /* 0x0000000e0f1b723e */ /* 0x000fe200000010ff */
[----:B-----5:R-:W-:Y:S01]  /*0bd0*/  FMUL.FTZ R28, R28, UR4 ;  /* 0x000000041c1c7c20 */ /* 0x020fe20008410000 */
[----:B------:R-:W-:Y:S01]  /*0be0*/  FMUL.FTZ R29, R29, UR4 ;  /* 0x000000041d1d7c20 */ /* 0x000fe20008410000 */
[----:B------:R-:W-:Y:S01]  /*0bf0*/  FMUL.FTZ R30, R30, UR4 ;  /* 0x000000041e1e7c20 */ /* 0x000fe20008410000 */
[----:B------:R-:W-:Y:S01]  /*0c00*/  FMUL.FTZ R31, R31, UR4 ;  /* 0x000000041f1f7c20 */ /* 0x000fe20008410000 */
[----:B------:R-:W-:Y:S01]  /*0c10*/  LOP3.LUT R15, R12, 0x18, R5, 0x78, !PT ;  /* 0x000000180c0f7812 */ /* 0x000fe200078e7805 */
[----:B------:R-:W-:Y:S01]  /*0c20*/  STSM.16.M88.4 [R47+0xe000], R40 ;  /* 0x00e000282f007844 */ /* 0x000fe20000000200 */
[----:B------:R-:W-:Y:S01]  /*0c30*/  F2FP.BF16.F32.PACK_AB R24, R9, R8 ;  /* 0x000000080918723e */ /* 0x000fe200000010ff */
[----:B------:R-:W0:Y:S01]  /*0c40*/  LDCU.64 UR4, c[0x0][0x3c8] ;  /* 0x00007900ff0477ac */ /* 0x000e220008000a00 */
[----:B------:R-:W-:-:S02]  /*0c50*/  F2FP.BF16.F32.PACK_AB R25, R11, R10 ;  /* 0x0000000a0b19723e */ /* 0x000fc400000010ff */
[----:B------:R-:W-:Y:S02]  /*0c60*/  F2FP.BF16.F32.PACK_AB R12, R33, R32 ;  /* 0x00000020210c723e */ /* 0x000fe400000010ff */
[----:B------:R-:W-:Y:S01]  /*0c70*/  F2FP.BF16.F32.PACK_AB R8, R17, R16 ;  /* 0x000000101108723e */ /* 0x000fe200000010ff */
[----:B------:R-:W-:Y:S01]  /*0c80*/  STSM.16.M88.4 [R44+0x2000], R24 ;  /* 0x002000182c007844 */ /* 0x000fe20000000200 */
[----:B------:R-:W-:Y:S02]  /*0c90*/  F2FP.BF16.F32.PACK_AB R9, R19, R18 ;  /* 0x000000121309723e */ /* 0x000fe400000010ff */
[----:B------:R-:W-:Y:S01]  /*0ca0*/  F2FP.BF16.F32.PACK_AB R10, R21, R20 ;  /* 0x00000014150a723e */ /* 0x000fe200000010ff */
[----:B------:R-:W-:Y:S01]  /*0cb0*/  IMAD.MOV.U32 R21, RZ, RZ, RZ ;  /* 0x000000ffff157224 */ /* 0x000fe200078e00ff */
[----:B------:R-:W-:Y:S02]  /*0cc0*/  F2FP.BF16.F32.PACK_AB R11, R23, R22 ;  /* 0x00000016170b723e */ /* 0x000fe400000010ff */
[----:B------:R-:W-:-:S02]  /*0cd0*/  LOP3.LUT R32, R15, 0x1f20, R36, 0xf8, !PT ;  /* 0x00001f200f207812 */ /* 0x000fc400078ef824 */
[----:B------:R-:W-:Y:S01]  /*0ce0*/  F2FP.BF16.F32.PACK_AB R13, R35, R34 ;  /* 0x00000022230d723e */ /* 0x000fe200000010ff */
[----:B------:R1:W-:Y:S01]  /*0cf0*/  STSM.16.M88.4 [R47+0x10000], R8 ;  /* 0x010000082f007844 */ /* 0x0003e20000000200 */
[----:B------:R-:W-:Y:S01]  /*0d00*/  F2FP.BF16.F32.PACK_AB R14, R29, R28 ;  /* 0x0000001c1d0e723e */ /* 0x000fe200000010ff */
[C---:B------:R-:W-:Y:S01]  /*0d10*/  IMAD R7, R32.reuse, 0x2, R7 ;  /* 0x0000000220077824 */ /* 0x040fe200078e0207 */
[----:B------:R-:W-:Y:S02]  /*0d20*/  F2FP.BF16.F32.PACK_AB R15, R31, R30 ;  /* 0x0000001e1f0f723e */ /* 0x000fe400000010ff */
[----:B------:R-:W-:Y:S02]  /*0d30*/  LEA R6, R32, R6, 0x1 ;  /* 0x0000000620067211 */ /* 0x000fe400078e08ff */
[----:B------:R-:W-:Y:S01]  /*0d40*/  LOP3.LUT R20, R36, 0x18, RZ, 0xc0, !PT ;  /* 0x0000001824147812 */ /* 0x000fe200078ec0ff */
[----:B------:R2:W-:Y:S01]  /*0d50*/  STSM.16.M88.4 [R44+0x4000], R12 ;  /* 0x0040000c2c007844 */ /* 0x0005e20000000200 */
[----:B------:R-:W-:-:S02]  /*0d60*/  SHF.R.U32.HI R5, RZ, 0x2, R5 ;  /* 0x00000002ff057819 */ /* 0x000fc40000011605 */
[----:B------:R-:W-:Y:S01]  /*0d70*/  LOP3.LUT R32, R20, 0x40, RZ, 0xfc, !PT ;  /* 0x0000004014207812 */ /* 0x000fe200078efcff */
[----:B------:R-:W-:Y:S01]  /*0d80*/  BAR.SYNC.DEFER_BLOCKING 0x0 ;  /* 0x0000000000007b1d */ /* 0x000fe20000010000 */
[C---:B0-----:R-:W-:Y:S01]  /*0d90*/  IMAD.WIDE.U32 R22, R0.reuse, UR4, R20 ;  /* 0x0000000400167c25 */ /* 0x041fe2000f8e0014 */
[C---:B------:R-:W-:Y:S02]  /*0da0*/  ISETP.GE.AND P1, PT, R5.reuse, R4, PT ;  /* 0x000000040500720c */ /* 0x040fe40003f26270 */
[C---:B-1----:R-:W-:Y:S01]  /*0db0*/  IADD3 R8, P0, PT, R5.reuse, R64, RZ ;  /* 0x0000004005087210 */ /* 0x042fe20007f1e0ff */
[----:B------:R-:W-:Y:S02]  /*0dc0*/  IMAD R23, R0, UR5, R23 ;  /* 0x0000000500177c24 */ /* 0x000fe4000f8e0217 */
[----:B------:R-:W-:Y:S01]  /*0dd0*/  VIADD R0, R5, 0x40 ;  /* 0x0000004005007836 */ /* 0x000fe20000000000 */
[----:B------:R-:W-:-:S04]  /*0de0*/  IADD3.X R9, PT, PT, RZ, R65, RZ, P0, !PT ;  /* 0x00000041ff097210 */ /* 0x000fc800007fe4ff */
[----:B------:R-:W-:Y:S01]  /*0df0*/  ISETP.GE.AND P0, PT, R0, R4, PT ;  /* 0x000000040000720c */ /* 0x000fe20003f06270 */
[----:B------:R-:W-:Y:S01]  /*0e00*/  IMAD.WIDE.U32 R4, R2, UR6, R22 ;  /* 0x0000000602047c25 */ /* 0x000fe2000f8e0016 */
[----:B------:R-:W-:-:S03]  /*0e10*/  LOP3.LUT R0, R20, 0x20, RZ, 0xfc, !PT ;  /* 0x0000002014007812 */ /* 0x000fc600078efcff */
[----:B------:R-:W-:Y:S02]  /*0e20*/  IMAD R23, R2, UR7, R5 ;  /* 0x0000000702177c24 */ /* 0x000fe4000f8e0205 */
[----:B------:R-:W-:Y:S01]  /*0e30*/  IMAD.WIDE.U32 R28, R3, 0x80, R8 ;  /* 0x00000080031c7825 */ /* 0x000fe200078e0008 */
[----:B------:R2:W0:Y:S01]  /*0e40*/  LDS.128 R16, [R6+0xd000] ;  /* 0x00d0000006107984 */ /* 0x0004220000000c00 */
[----:B------:R-:W-:Y:S05]  /*0e50*/  @P1 BRA `(.L_x_41) ;  /* 0x00000000004c1947 */ /* 0x000fea0003800000 */
[----:B------:R-:W1:Y:S01]  /*0e60*/  LDCU UR4, c[0x0][0x3b4] ;  /* 0x00007680ff0477ac */ /* 0x000e620008000800 */
[----:B--2---:R-:W2:Y:S01]  /*0e70*/  LDS.128 R12, [R7+0x2000] ;  /* 0x00200000070c7984 */ /* 0x004ea20000000c00 */
[----:B------:R-:W-:Y:S01]  /*0e80*/  IMAD.MOV.U32 R22, RZ, RZ, R4 ;  /* 0x000000ffff167224 */ /* 0x000fe200078e0004 */
[----:B------:R-:W3:Y:S02]  /*0e90*/  LDCU.64 UR6, c[0x0][0x3c0] ;  /* 0x00007800ff0677ac */ /* 0x000ee40008000a00 */
[----:B------:R-:W4:Y:S01]  /*0ea0*/  LDS.128 R24, [R7+0x4000] ;  /* 0x0040000007187984 */ /* 0x000f220000000c00 */
[----:B------:R-:W5:Y:S01]  /*0eb0*/  LDCU.64 UR10, c[0x0][0x3a8] ;  /* 0x00007500ff0a77ac */ /* 0x000f620008000a00 */
[----:B-1----:R-:W-:Y:S02]  /*0ec0*/  ISETP.GE.AND P1, PT, R20, UR4, PT ;  /* 0x0000000414007c0c */ /* 0x002fe4000bf26270 */
[----:B------:R-:W-:Y:S01]  /*0ed0*/  ISETP.GE.AND P2, PT, R0, UR4, PT ;  /* 0x0000000400007c0c */ /* 0x000fe2000bf46270 */
[----:B---3--:R-:W-:Y:S01]  /*0ee0*/  IMAD R31, R29, UR6, RZ ;  /* 0x000000061d1f7c24 */ /* 0x008fe2000f8e02ff */
[----:B------:R-:W-:Y:S01]  /*0ef0*/  ISETP.GE.AND P3, PT, R32, UR4, PT ;  /* 0x0000000420007c0c */ /* 0x000fe2000bf66270 */
[----:B------:R-:W-:-:S04]  /*0f00*/  IMAD.WIDE.U32 R2, R28, UR6, R22 ;  /* 0x000000061c027c25 */ /* 0x000fc8000f8e0016 */
[----:B------:R-:W-:Y:S01]  /*0f10*/  IMAD R31, R28, UR7, R31 ;  /* 0x000000071c1f7c24 */ /* 0x000fe2000f8e021f */
[----:B-----5:R-:W-:-:S03]  /*0f20*/  LEA R30, P4, R2, UR10, 0x1 ;  /* 0x0000000a021e7c11 */ /* 0x020fc6000f8808ff */
[----:B------:R-:W1:Y:S01]  /*0f30*/  @!P1 LDS.128 R8, [R7] ;  /* 0x0000000007089984 */ /* 0x000e620000000c00 */
[----:B------:R-:W-:-:S04]  /*0f40*/  IADD3 R3, PT, PT, R3, R31, RZ ;  /* 0x0000001f03037210 */ /* 0x000fc80007ffe0ff */
[----:B------:R-:W-:-:S05]  /*0f50*/  LEA.HI.X R31, R2, UR11, R3, 0x1, P4 ;  /* 0x0000000b021f7c11 */ /* 0x000fca000a0f0c03 */
[----:B--2---:R3:W-:Y:S04]  /*0f60*/  @!P2 STG.E.128 desc[UR8][R30.64+0x40], R12 ;  /* 0x0000400c1e00a986 */ /* 0x0047e8000c101d08 */
[----:B----4-:R3:W-:Y:S04]  /*0f70*/  @!P3 STG.E.128 desc[UR8][R30.64+0x80], R24 ;  /* 0x000080181e00b986 */ /* 0x0107e8000c101d08 */
[----:B-1----:R3:W-:Y:S02]  /*0f80*/  @!P1 STG.E.128 desc[UR8][R30.64], R8 ;  /* 0x000000081e009986 */ /* 0x0027e4000c101d08 */
.L_x_41:
[----:B------:R-:W-:Y:S05]  /*0f90*/  BSYNC.RECONVERGENT B0 ;  /* 0x0000000000007941 */ /* 0x000fea0003800200 */
.L_x_40:
[----:B---3--:R1:W3:Y:S01]  /*0fa0*/  LDS.128 R8, [R6+0xf000] ;  /* 0x00f0000006087984 */ /* 0x0082e20000000c00 */
[----:B------:R-:W-:Y:S05]  /*0fb0*/  @P0 EXIT ;  /* 0x000000000000094d */ /* 0x000fea0003800000 */
[----:B------:R-:W4:Y:S01]  /*0fc0*/  LDCU.64 UR6, c[0x0][0x3c0] ;  /* 0x00007800ff0677ac */ /* 0x000f220008000a00 */
[----:B--2---:R2:W1:Y:S01]  /*0fd0*/  LDS.128 R12, [R6+0x11000] ;  /* 0x01100000060c7984 */ /* 0x0044620000000c00 */
[----:B------:R-:W-:Y:S01]  /*0fe0*/  IADD3 R5, P0, PT, R28, 0x40, RZ ;  /* 0x000000401c057810 */ /* 0x000fe20007f1e0ff */
[----:B------:R-:W-:Y:S01]  /*0ff0*/  IMAD.MOV.U32 R2, RZ, RZ, R4 ;  /* 0x000000ffff027224 */ /* 0x000fe200078e0004 */
[----:B------:R-:W5:Y:S01]  /*1000*/  LDCU UR4, c[0x0][0x3b4] ;  /* 0x00007680ff0477ac */ /* 0x000f620008000800 */
[----:B------:R-:W-:Y:S02]  /*1010*/  MOV R3, R23 ;  /* 0x0000001700037202 */ /* 0x000fe40000000f00 */
[----:B------:R-:W-:Y:S01]  /*1020*/  IMAD.X R28, RZ, RZ, R29, P0 ;  /* 0x000000ffff1c7224 */ /* 0x000fe200000e061d */
[----:B------:R-:W2:Y:S03]  /*1030*/  LDCU.64 UR10, c[0x0][0x3a8] ;  /* 0x00007500ff0a77ac */ /* 0x000ea60008000a00 */
[----:B----4-:R-:W-:-:S02]  /*1040*/  IMAD R28, R28, UR6, RZ ;  /* 0x000000061c1c7c24 */ /* 0x010fc4000f8e02ff */
[----:B------:R-:W-:Y:S01]  /*1050*/  IMAD.WIDE.U32 R2, R5, UR6, R2 ;  /* 0x0000000605027c25 */ /* 0x000fe2000f8e0002 */
[----:B-----5:R-:W-:-:S03]  /*1060*/  ISETP.GE.AND P1, PT, R20, UR4, PT ;  /* 0x0000000414007c0c */ /* 0x020fc6000bf26270 */
[----:B------:R-:W-:Y:S01]  /*1070*/  IMAD R5, R5, UR7, R28 ;  /* 0x0000000705057c24 */ /* 0x000fe2000f8e021c */
[----:B------:R-:W-:Y:S02]  /*1080*/  ISETP.GE.AND P2, PT, R0, UR4, PT ;  /* 0x0000000400007c0c */ /* 0x000fe4000bf46270 */
[----:B------:R-:W-:Y:S01]  /*1090*/  ISETP.GE.AND P3, PT, R32, UR4, PT ;  /* 0x0000000420007c0c */ /* 0x000fe2000bf66270 */
[----:B------:R-:W-:Y:S01]  /*10a0*/  IMAD.IADD R3, R3, 0x1, R5 ;  /* 0x0000000103037824 */ /* 0x000fe200078e0205 */
[----:B--2---:R-:W-:-:S04]  /*10b0*/  LEA R4, P0, R2, UR10, 0x1 ;  /* 0x0000000a02047c11 */ /* 0x004fc8000f8008ff */
[----:B------:R-:W-:-:S05]  /*10c0*/  LEA.HI.X R5, R2, UR11, R3, 0x1, P0 ;  /* 0x0000000b02057c11 */ /* 0x000fca00080f0c03 */
[----:B0-----:R0:W-:Y:S04]  /*10d0*/  @!P1 STG.E.128 desc[UR8][R4.64], R16 ;  /* 0x0000001004009986 */ /* 0x0011e8000c101d08 */
[----:B---3--:R0:W-:Y:S01]  /*10e0*/  @!P2 STG.E.128 desc[UR8][R4.64+0x40], R8 ;  /* 0x000040080400a986 */ /* 0x0081e2000c101d08 */
[----:B-1----:R-:W-:Y:S05]  /*10f0*/  @P3 EXIT ;  /* 0x000000000000394d */ /* 0x002fea0003800000 */
[----:B------:R-:W-:Y:S01]  /*1100*/  STG.E.128 desc[UR8][R4.64+0x80], R12 ;  /* 0x0000800c04007986 */ /* 0x000fe2000c101d08 */
[----:B------:R-:W-:Y:S05]  /*1110*/  EXIT ;  /* 0x000000000000794d */ /* 0x000fea0003800000 */
.L_x_42:
        /* <DEDUP_REMOVED lines=14> */
.L_x_90:


//--------------------- .text._ZN7cutlass13device_kernelIN5flash32FlashAttnBwdPostprocessConvertdQIN4cute5tupleIJNS3_1CILi64EEENS5_ILi96EEEEEENS_10bfloat16_tEfNS_4arch4Sm90ELi256ENS3_8TiledMMAINS3_8MMA_AtomIJNS3_4SM904GMMA27MMA_64x16x16_F32BF16BF16_SSILNSF_5MajorE0ELSH_1ELNSF_7ScaleInE1ELSI_1EEEEEENS3_6LayoutINS4_IJNS5_ILi1EEENS5_ILi2EEESM_EEENS4_IJNS5_ILi0EEESM_SP_EEEEENS4_IJNS3_10UnderscoreESS_SS_EEEEELb0EEEEEvNT_6ParamsE --------------------------
	.section	.text._ZN7cutlass13device_kernelIN5flash32FlashAttnBwdPostprocessConvertdQIN4cute5tupleIJNS3_1CILi64EEENS5_ILi96EEEEEENS_10bfloat16_tEfNS_4arch4Sm90ELi256ENS3_8TiledMMAINS3_8MMA_AtomIJNS3_4SM904GMMA27MMA_64x16x16_F32BF16BF16_SSILNSF_5MajorE0ELSH_1ELNSF_7ScaleInE1ELSI_1EEEEEENS3_6LayoutINS4_IJNS5_ILi1EEENS5_ILi2EEESM_EEENS4_IJNS5_ILi0EEESM_SP_EEEEENS4_IJNS3_10UnderscoreESS_SS_EEEEELb0EEEEEvNT_6ParamsE,"ax",@progbits
	.align	128
.text._ZN7cutlass13device_kernelIN5flash32FlashAttnBwdPostprocessConvertdQIN4cute5tupleIJNS3_1CILi64EEENS5_ILi96EEEEEENS_10bfloat16_tEfNS_4arch4Sm90ELi256ENS3_8TiledMMAINS3_8MMA_AtomIJNS3_4SM904GMMA27MMA_64x16x16_F32BF16BF16_SSILNSF_5MajorE0ELSH_1ELNSF_7ScaleInE1ELSI_1EEEEEENS3_6LayoutINS4_IJNS5_ILi1EEENS5_ILi2EEESM_EEENS4_IJNS5_ILi0EEESM_SP_EEEEENS4_IJNS3_10UnderscoreESS_SS_EEEEELb0EEEEEvNT_6ParamsE:
        .type           _ZN7cutlass13device_kernelIN5flash32FlashAttnBwdPostprocessConvertdQIN4cute5tupleIJNS3_1CILi64EEENS5_ILi96EEEEEENS_10bfloat16_tEfNS_4arch4Sm90ELi256ENS3_8TiledMMAINS3_8MMA_AtomIJNS3_4SM904GMMA27MMA_64x16x16_F32BF16BF16_SSILNSF_5MajorE0ELSH_1ELNSF_7ScaleInE1ELSI_1EEEEEENS3_6LayoutINS4_IJNS5_ILi1EEENS5_ILi2EEESM_EEENS4_IJNS5_ILi0EEESM_SP_EEEEENS4_IJNS3_10UnderscoreESS_SS_EEEEELb0EEEEEvNT_6ParamsE,@function
        .size           _ZN7cutlass13device_kernelIN5flash32FlashAttnBwdPostprocessConvertdQIN4cute5tupleIJNS3_1CILi64EEENS5_ILi96EEEEEENS_10bfloat16_tEfNS_4arch4Sm90ELi256ENS3_8TiledMMAINS3_8MMA_AtomIJNS3_4SM904GMMA27MMA_64x16x16_F32BF16BF16_SSILNSF_5MajorE0ELSH_1ELNSF_7ScaleInE1ELSI_1EEEEEENS3_6LayoutINS4_IJNS5_ILi1EEENS5_ILi2EEESM_EEENS4_IJNS5_ILi0EEESM_SP_EEEEENS4_IJNS3_10UnderscoreESS_SS_EEEEELb0EEEEEvNT_6ParamsE,(.L_x_91 - _ZN7cutlass13device_kernelIN5flash32FlashAttnBwdPostprocessConvertdQIN4cute5tupleIJNS3_1CILi64EEENS5_ILi96EEEEEENS_10bfloat16_tEfNS_4arch4Sm90ELi256ENS3_8TiledMMAINS3_8MMA_AtomIJNS3_4SM904GMMA27MMA_64x16x16_F32BF16BF16_SSILNSF_5MajorE0ELSH_1ELNSF_7ScaleInE1ELSI_1EEEEEENS3_6LayoutINS4_IJNS5_ILi1EEENS5_ILi2EEESM_EEENS4_IJNS5_ILi0EEESM_SP_EEEEENS4_IJNS3_10UnderscoreESS_SS_EEEEELb0EEEEEvNT_6ParamsE)
        .other          _ZN7cutlass13device_kernelIN5flash32FlashAttnBwdPostprocessConvertdQIN4cute5tupleIJNS3_1CILi64EEENS5_ILi96EEEEEENS_10bfloat16_tEfNS_4arch4Sm90ELi256ENS3_8TiledMMAINS3_8MMA_AtomIJNS3_4SM904GMMA27MMA_64x16x16_F32BF16BF16_SSILNSF_5MajorE0ELSH_1ELNSF_7ScaleInE1ELSI_1EEEEEENS3_6LayoutINS4_IJNS5_ILi1EEENS5_ILi2EEESM_EEENS4_IJNS5_ILi0EEESM_SP_EEEEENS4_IJNS3_10UnderscoreESS_SS_EEEEELb0EEEEEvNT_6ParamsE,@"STO_CUDA_ENTRY STV_DEFAULT"
_ZN7cutlass13device_kernelIN5flash32FlashAttnBwdPostprocessConvertdQIN4cute5tupleIJNS3_1CILi64EEENS5_ILi96EEEEEENS_10bfloat16_tEfNS_4arch4Sm90ELi256ENS3_8TiledMMAINS3_8MMA_AtomIJNS3_4SM904GMMA27MMA_64x16x16_F32BF16BF16_SSILNSF_5MajorE0ELSH_1ELNSF_7ScaleInE1ELSI_1EEEEEENS3_6LayoutINS4_IJNS5_ILi1EEENS5_ILi2EEESM_EEENS4_IJNS5_ILi0EEESM_SP_EEEEENS4_IJNS3_10UnderscoreESS_SS_EEEEELb0EEEEEvNT_6ParamsE:
        /* <DEDUP_REMOVED lines=17> */
.L_x_43:
        /* <DEDUP_REMOVED lines=14> */
.L_x_45:
[----:B------:R-:W0:Y:S02]  /*01f0*/  LDC.64 R2, c[0x0][0x3e8] ;  /* 0x0000fa00ff027b82 */ /* 0x000e240000000a00 */
[----:B0-----:R-:W-:-:S05]  /*0200*/  IMAD.WIDE.U32 R2, R11, 0x4, R2 ;  /* 0x000000040b027825 */ /* 0x001fca00078e0002 */
[----:B------:R0:W5:Y:S01]  /*0210*/  LDG.E R7, desc[UR8][R2.64] ;  /* 0x0000000802077981 */ /* 0x000162000c1e1900 */
[----:B------:R-:W-:Y:S05]  /*0220*/  BRA `(.L_x_44) ;  /* 0x0000000000087947 */ /* 0x000fea0003800000 */
.L_x_46:
[----:B------:R-:W2:Y:S02]  /*0230*/  LDG.E R3, desc[UR8][R2.64+0x4] ;  /* 0x0000040802037981 */ /* 0x000ea4000c1e1900 */
[----:B--2---:R-:W-:-:S07]  /*0240*/  IMAD.IADD R7, R3, 0x1, -R34 ;  /* 0x0000000103077824 */ /* 0x004fce00078e0a22 */
.L_x_44:
[----:B------:R-:W-:Y:S01]  /*0250*/  IMAD.SHL.U32 R32, R0, 0x40, RZ ;  /* 0x0000004000207824 */ /* 0x000fe200078e00ff */
[----:B------:R-:W-:-:S04]  /*0260*/  ISETP.NE.AND.EX P0, PT, R9, RZ, PT, P0 ;  /* 0x000000ff0900720c */ /* 0x000fc80003f05300 */
[----:B-----5:R-:W-:-:S13]  /*0270*/  ISETP.GT.AND P2, PT, R7, R32, PT ;  /* 0x000000200700720c */ /* 0x020fda0003f44270 */
[----:B------:R-:W-:Y:S05]  /*0280*/  @!P2 EXIT P0 ;  /* 0x000000000000a94d */ /* 0x000fea0000000000 */
[----:B0-----:R-:W0:Y:S01]  /*0290*/  S2R R2, SR_CTAID.Y ;  /* 0x0000000000027919 */ /* 0x001e220000002600 */
[----:B------:R-:W0:Y:S01]  /*02a0*/  LDC.64 R12, c[0x0][0x398] ;  /* 0x0000e600ff0c7b82 */ /* 0x000e220000000a00 */
[----:B------:R-:W-:Y:S01]  /*02b0*/  IMAD R9, R0, 0x1800, RZ ;  /* 0x0000180000097824 */ /* 0x000fe200078e02ff */
[----:B------:R-:W-:Y:S01]  /*02c0*/  BSSY.RECONVERGENT B0, `(.L_x_47) ;  /* 0x0000025000007945 */ /* 0x000fe20003800200 */
[----:B------:R-:W1:Y:S03]  /*02d0*/  S2R R3, SR_TID.X ;  /* 0x0000000000037919 */ /* 0x000e660000002100 */
[----:B------:R-:W-:Y:S01]  /*02e0*/  IADD3 R8, P0, PT, R9, R4, RZ ;  /* 0x0000000409087210 */ /* 0x000fe20007f1e0ff */
[----:B------:R-:W2:Y:S01]  /*02f0*/  S2R R10, SR_CgaCtaId ;  /* 0x00000000000a7919 */ /* 0x000ea20000008800 */
[----:B------:R-:W3:Y:S01]  /*0300*/  LDC.64 R14, c[0x0][0x3a0] ;  /* 0x0000e800ff0e7b82 */ /* 0x000ee20000000a00 */
[----:B------:R-:W-:-:S02]  /*0310*/  SEL R4, R11, RZ, !P1 ;  /* 0x000000ff0b047207 */ /* 0x000fc40004800000 */
        /* <DEDUP_REMOVED lines=26> */
.L_x_49:
[----:B------:R-:W-:Y:S01]  /*04c0*/  @P0 ELECT P1, URZ, PT ;  /* 0x0000000000ff082f */ /* 0x000fe20003820000 */
[----:B------:R1:W-:-:S12]  /*04d0*/  UBLKCP.S.G [UR6], [UR4], UR10 ;  /* 0x00000006040073ba */ /* 0x0003d8000800020a */
[----:B------:R-:W-:Y:S02]  /*04e0*/  @P1 PLOP3.LUT P0, PT, P1, PT, PT, 0x8, 0x80 ;  /* 0x000000000080181c */ /* 0x000fe40000f0e170 */
[----:B------:R-:W-:-:S11]  /*04f0*/  PLOP3.LUT P1, PT, PT, PT, PT, 0x8, 0x80 ;  /* 0x000000000080781c */ /* 0x000fd60003f2e170 */
[----:B-1----:R-:W-:Y:S05]  /*0500*/  @P0 BRA.U.ANY `(.L_x_49) ;  /* 0xfffffffd00ec0947 */ /* 0x002fea000393ffff */
.L_x_48:
[----:B------:R-:W-:Y:S05]  /*0510*/  BSYNC.RECONVERGENT B0 ;  /* 0x0000000000007941 */ /* 0x000fea0003800200 */
.L_x_47:
[----:B------:R-:W-:Y:S01]  /*0520*/  BAR.SYNC.DEFER_BLOCKING 0x0 ;  /* 0x0000000000007b1d */ /* 0x000fe20000010000 */
[----:B------:R-:W-:Y:S02]  /*0530*/  MOV R5, 0x400 ;  /* 0x0000040000057802 */ /* 0x000fe40000000f00 */
[----:B0-----:R-:W-:Y:S02]  /*0540*/  SHF.L.U32 R6, RZ, 0x1f, RZ ;  /* 0x0000001fff067819 */ /* 0x001fe400000006ff */
[----:B------:R-:W-:-:S07]  /*0550*/  LEA R5, R10, R5, 0x18 ;  /* 0x000000050a057211 */ /* 0x000fce00078ec0ff */
.L_x_50:
[----:B0-----:R0:W1:Y:S02]  /*0560*/  SYNCS.PHASECHK.TRANS64.TRYWAIT P0, [R5+URZ+0x9000], R6 ;  /* 0x00900006050075a7 */ /* 0x00106400080011ff */
[----:B-1----:R-:W-:Y:S05]  /*0570*/  @!P0 NANOSLEEP.SYNCS 0x989680 ;  /* 0x009896800000895d */ /* 0x002fea0003900000 */
[----:B------:R-:W1:Y:S02]  /*0580*/  @!P0 SYNCS.PHASECHK.TRANS64 P0, [R5+URZ+0x9000], R6 ;  /* 0x00900006050085a7 */ /* 0x000e6400080010ff */
[----:B-1----:R-:W-:Y:S05]  /*0590*/  @!P0 BRA `(.L_x_50) ;  /* 0xfffffffc00f08947 */ /* 0x002fea000383ffff */
[C---:B------:R-:W-:Y:S01]  /*05a0*/  IMAD.SHL.U32 R33, R3.reuse, 0x10, RZ ;  /* 0x0000001003217824 */ /* 0x040fe200078e00ff */
[--C-:B0-----:R-:W-:Y:S01]  /*05b0*/  SHF.R.U32.HI R6, RZ, 0x7, R3.reuse ;  /* 0x00000007ff067819 */ /* 0x101fe20000011603 */
[----:B------:R-:W0:Y:S01]  /*05c0*/  LDCU UR4, c[0x0][0x3d8] ;  /* 0x00007b00ff0477ac */ /* 0x000e220008000800 */
[----:B------:R-:W-:Y:S01]  /*05d0*/  IMAD.SHL.U32 R40, R3, 0x2, RZ ;  /* 0x0000000203287824 */ /* 0x000fe200078e00ff */
[----:B------:R-:W-:Y:S02]  /*05e0*/  VIADDMNMX R42, R7, -R32, 0x40, PT ;  /* 0x00000040072a7446 */ /* 0x000fe40003800920 */
[C---:B------:R-:W-:Y:S02]  /*05f0*/  LOP3.LUT R9, R33.reuse, 0x7f0, RZ, 0xc0, !PT ;  /* 0x000007f021097812 */ /* 0x040fe400078ec0ff */
[----:B------:R-:W-:Y:S02]  /*0600*/  LOP3.LUT R37, R33, 0x40, RZ, 0xc0, !PT ;  /* 0x0000004021257812 */ /* 0x000fe400078ec0ff */
[----:B------:R-:W-:Y:S01]  /*0610*/  SHF.R.U32.HI R32, RZ, 0x1, R3 ;  /* 0x00000001ff207819 */ /* 0x000fe20000011603 */
[----:B------:R-:W-:Y:S01]  /*0620*/  IMAD R6, R6, 0x3000, R9 ;  /* 0x0000300006067824 */ /* 0x000fe200078e0209 */
[----:B------:R-:W-:-:S02]  /*0630*/  LOP3.LUT R37, R37, 0x8, R40, 0xf8, !PT ;  /* 0x0000000825257812 */ /* 0x000fc400078ef828 */
[----:B------:R-:W-:Y:S01]  /*0640*/  LOP3.LUT R32, R32, 0x8, RZ, 0xc0, !PT ;  /* 0x0000000820207812 */ /* 0x000fe200078ec0ff */
[----:B------:R-:W-:Y:S01]  /*0650*/  IMAD.IADD R36, R5, 0x1, R6 ;  /* 0x0000000105247824 */ /* 0x000fe200078e0206 */
[----:B------:R-:W-:Y:S01]  /*0660*/  SHF.R.U32.HI R7, RZ, 0x2, R3 ;  /* 0x00000002ff077819 */ /* 0x000fe20000011603 */
[----:B------:R-:W-:-:S03]  /*0670*/  IMAD.SHL.U32 R6, R3, 0x8, RZ ;  /* 0x0000000803067824 */ /* 0x000fc600078e00ff */
[----:B------:R-:W0:Y:S01]  /*0680*/  LDS.128 R8, [R36] ;  /* 0x0000000024087984 */ /* 0x000e220000000c00 */
[----:B------:R-:W-:Y:S02]  /*0690*/  ISETP.GE.AND P0, PT, R7, R42, PT ;  /* 0x0000002a0700720c */ /* 0x000fe40003f06270 */
[----:B------:R-:W-:Y:S01]  /*06a0*/  LOP3.LUT R38, R6, 0x1c00, RZ, 0xc0, !PT ;  /* 0x00001c0006267812 */ /* 0x000fe200078ec0ff */
[----:B------:R-:W1:Y:S03]  /*06b0*/  LDS.128 R12, [R36+0x800] ;  /* 0x00080000240c7984 */ /* 0x000e660000000c00 */
[--C-:B------:R-:W-:Y:S01]  /*06c0*/  LOP3.LUT R38, R38, 0x30, R33.reuse, 0xf8, !PT ;  /* 0x0000003026267812 */ /* 0x100fe200078ef821 */
[----:B------:R-:W2:Y:S03]  /*06d0*/  LDS.128 R16, [R36+0x1000] ;  /* 0x0010000024107984 */ /* 0x000ea60000000c00 */
[----:B------:R-:W-:Y:S01]  /*06e0*/  LOP3.LUT R33, R38, 0x80, R33, 0xf8, !PT ;  /* 0x0000008026217812 */ /* 0x000fe200078ef821 */
[----:B------:R-:W3:Y:S03]  /*06f0*/  LDS.128 R20, [R36+0x1800] ;  /* 0x0018000024147984 */ /* 0x000ee60000000c00 */
[----:B------:R-:W-:Y:S01]  /*0700*/  LOP3.LUT R33, R33, 0x300, R6, 0xf8, !PT ;  /* 0x0000030021217812 */ /* 0x000fe200078ef806 */
[----:B------:R-:W4:Y:S04]  /*0710*/  LDS.128 R24, [R36+0x2000] ;  /* 0x0020000024187984 */ /* 0x000f280000000c00 */
[----:B------:R5:W4:Y:S02]  /*0720*/  LDS.128 R28, [R36+0x2800] ;  /* 0x00280000241c7984 */ /* 0x000b240000000c00 */
[----:B-----5:R-:W-:-:S05]  /*0730*/  LOP3.LUT R36, R33, R37, R32, 0xf6, !PT ;  /* 0x0000002521247212 */ /* 0x020fca00078ef620 */
[----:B------:R-:W-:Y:S02]  /*0740*/  IMAD R36, R36, 0x2, R5 ;  /* 0x0000000224247824 */ /* 0x000fe400078e0205 */
[----:B0-----:R-:W-:Y:S01]  /*0750*/  FMUL.FTZ R8, R8, UR4 ;  /* 0x0000000408087c20 */ /* 0x001fe20008410000 */
[----:B------:R-:W-:Y:S01]  /*0760*/  FMUL.FTZ R9, R9, UR4 ;  /* 0x0000000409097c20 */ /* 0x000fe20008410000 */
[----:B------:R-:W-:Y:S01]  /*0770*/  FMUL.FTZ R10, R10, UR4 ;  /* 0x000000040a0a7c20 */ /* 0x000fe20008410000 */
[----:B------:R-:W-:Y:S01]  /*0780*/  FMUL.FTZ R11, R11, UR4 ;  /* 0x000000040b0b7c20 */ /* 0x000fe20008410000 */
[----:B-1----:R-:W-:Y:S01]  /*0790*/  FMUL.FTZ R12, R12, UR4 ;  /* 0x000000040c0c7c20 */ /* 0x002fe20008410000 */
[----:B------:R-:W-:Y:S01]  /*07a0*/  FMUL.FTZ R13, R13, UR4 ;  /* 0x000000040d0d7c20 */ /* 0x000fe20008410000 */
[----:B------:R-:W-:Y:S01]  /*07b0*/  FMUL.FTZ R14, R14, UR4 ;  /* 0x000000040e0e7c20 */ /* 0x000fe20008410000 */
[----:B------:R-:W-:Y:S01]  /*07c0*/  FMUL.FTZ R15, R15, UR4 ;  /* 0x000000040f0f7c20 */ /* 0x000fe20008410000 */
[----:B--2---:R-:W-:Y:S01]  /*07d0*/  FMUL.FTZ R16, R16, UR4 ;  /* 0x0000000410107c20 */ /* 0x004fe20008410000 */
[----:B------:R-:W-:Y:S01]  /*07e0*/  FMUL.FTZ R17, R17, UR4 ;  /* 0x0000000411117c20 */ /* 0x000fe20008410000 */
[----:B------:R-:W-:Y:S01]  /*07f0*/  FMUL.FTZ R18, R18, UR4 ;  /* 0x0000000412127c20 */ /* 0x000fe20008410000 */
[----:B------:R-:W-:Y:S01]  /*0800*/  FMUL.FTZ R19, R19, UR4 ;  /* 0x0000000413137c20 */ /* 0x000fe20008410000 */
[----:B---3--:R-:W-:Y:S01]  /*0810*/  FMUL.FTZ R20, R20, UR4 ;  /* 0x0000000414147c20 */ /* 0x008fe20008410000 */
[----:B------:R-:W-:Y:S01]  /*0820*/  FMUL.FTZ R21, R21, UR4 ;  /* 0x0000000415157c20 */ /* 0x000fe20008410000 */
[----:B------:R-:W-:Y:S01]  /*0830*/  FMUL.FTZ R22, R22, UR4 ;  /* 0x0000000416167c20 */ /* 0x000fe20008410000 */
[----:B------:R-:W-:Y:S01]  /*0840*/  FMUL.FTZ R23, R23, UR4 ;  /* 0x0000000417177c20 */ /* 0x000fe20008410000 */
[----:B----4-:R-:W-:Y:S01]  /*0850*/  FMUL.FTZ R24, R24, UR4 ;  /* 0x0000000418187c20 */ /* 0x010fe20008410000 */
[----:B------:R-:W-:Y:S01]  /*0860*/  FMUL.FTZ R25, R25, UR4 ;  /* 0x0000000419197c20 */ /* 0x000fe20008410000 */
[----:B------:R-:W-:Y:S01]  /*0870*/  FMUL.FTZ R26, R26, UR4 ;  /* 0x000000041a1a7c20 */ /* 0x000fe20008410000 */
[----:B------:R-:W-:Y:S01]  /*0880*/  FMUL.FTZ R27, R27, UR4 ;  /* 0x000000041b1b7c20 */ /* 0x000fe20008410000 */
[----:B------:R-:W-:Y:S01]  /*0890*/  FMUL.FTZ R28, R28, UR4 ;  /* 0x000000041c1c7c20 */ /* 0x000fe20008410000 */
[----:B------:R-:W-:Y:S01]  /*08a0*/  FMUL.FTZ R29, R29, UR4 ;  /* 0x000000041d1d7c20 */ /* 0x000fe20008410000 */
[----:B------:R-:W-:Y:S01]  /*08b0*/  FMUL.FTZ R30, R30, UR4 ;  /* 0x000000041e1e7c20 */ /* 0x000fe20008410000 */
[----:B------:R-:W-:Y:S01]  /*08c0*/  FMUL.FTZ R31, R31, UR4 ;  /* 0x000000041f1f7c20 */ /* 0x000fe20008410000 */
[----:B------:R-:W-:-:S02]  /*08d0*/  F2FP.BF16.F32.PACK_AB R8, R9, R8 ;  /* 0x000000080908723e */ /* 0x000fc400000010ff */
[----:B------:R-:W-:Y:S02]  /*08e0*/  F2FP.BF16.F32.PACK_AB R9, R11, R10 ;  /* 0x0000000a0b09723e */ /* 0x000fe400000010ff */
[----:B------:R-:W-:Y:S02]  /*08f0*/  F2FP.BF16.F32.PACK_AB R10, R13, R12 ;  /* 0x0000000c0d0a723e */ /* 0x000fe400000010ff */
[----:B------:R-:W-:Y:S02]  /*0900*/  F2FP.BF16.F32.PACK_AB R11, R15, R14 ;  /* 0x0000000e0f0b723e */ /* 0x000fe400000010ff */
[----:B------:R-:W-:Y:S02]  /*0910*/  F2FP.BF16.F32.PACK_AB R12, R17, R16 ;  /* 0x00000010110c723e */ /* 0x000fe400000010ff */
[----:B------:R-:W-:Y:S01]  /*0920*/  F2FP.BF16.F32.PACK_AB R13, R19, R18 ;  /* 0x00000012130d723e */ /* 0x000fe200000010ff */
[----:B------:R0:W-:Y:S01]  /*0930*/  STSM.16.M88.4 [R36+0x6000], R8 ;  /* 0x0060000824007844 */ /* 0x0001e20000000200 */
[----:B------:R-:W-:-:S02]  /*0940*/  F2FP.BF16.F32.PACK_AB R14, R21, R20 ;  /* 0x00000014150e723e */ /* 0x000fc400000010ff */
[----:B------:R-:W-:Y:S02]  /*0950*/  F2FP.BF16.F32.PACK_AB R15, R23, R22 ;  /* 0x00000016170f723e */ /* 0x000fe400000010ff */
[----:B------:R-:W-:Y:S02]  /*0960*/  F2FP.BF16.F32.PACK_AB R16, R25, R24 ;  /* 0x000000181910723e */ /* 0x000fe400000010ff */
[----:B------:R-:W-:Y:S01]  /*0970*/  F2FP.BF16.F32.PACK_AB R17, R27, R26 ;  /* 0x0000001a1b11723e */ /* 0x000fe200000010ff */
[----:B------:R0:W-:Y:S01]  /*0980*/  STSM.16.M88.4 [R36+0x7000], R12 ;  /* 0x0070000c24007844 */ /* 0x0001e20000000200 */
[----:B------:R-:W-:Y:S02]  /*0990*/  F2FP.BF16.F32.PACK_AB R18, R29, R28 ;  /* 0x0000001c1d12723e */ /* 0x000fe400000010ff */
[----:B------:R-:W-:-:S05]  /*09a0*/  F2FP.BF16.F32.PACK_AB R19, R31, R30 ;  /* 0x0000001e1f13723e */ /* 0x000fca00000010ff */
[----:B------:R0:W-:Y:S01]  /*09b0*/  STSM.16.M88.4 [R36+0x8000], R16 ;  /* 0x0080001024007844 */ /* 0x0001e20000000200 */
[----:B------:R-:W-:Y:S06]  /*09c0*/  BAR.SYNC.DEFER_BLOCKING 0x0 ;  /* 0x0000000000007b1d */ /* 0x000fec0000010000 */
[----:B------:R-:W-:Y:S05]  /*09d0*/  @P0 EXIT ;  /* 0x000000000000094d */ /* 0x000fea0003800000 */
[----:B------:R-:W1:Y:S01]  /*09e0*/  LDCU UR4, c[0x0][0x3b4] ;  /* 0x00007680ff0477ac */ /* 0x000e620008000800 */
[C---:B0-----:R-:W-:Y:S01]  /*09f0*/  IMAD.SHL.U32 R9, R3.reuse, 0x4, RZ ;  /* 0x0000000403097824 */ /* 0x041fe200078e00ff */
[C---:B------:R-:W-:Y:S01]  /*0a00*/  LOP3.LUT R8, R6.reuse, 0x8, RZ, 0xc0, !PT ;  /* 0x0000000806087812 */ /* 0x040fe200078ec0ff */
[----:B------:R-:W-:Y:S01]  /*0a10*/  IMAD.SHL.U32 R3, R3, 0x200, RZ ;  /* 0x0000020003037824 */ /* 0x000fe200078e00ff */
[----:B------:R-:W-:Y:S01]  /*0a20*/  LOP3.LUT R16, R6, 0x18, RZ, 0xc0, !PT ;  /* 0x0000001806107812 */ /* 0x000fe200078ec0ff */
[----:B------:R-:W-:Y:S01]  /*0a30*/  VIADD R5, R5, 0x6000 ;  /* 0x0000600005057836 */ /* 0x000fe20000000000 */
[----:B------:R-:W-:Y:S01]  /*0a40*/  LOP3.LUT R11, R8, 0x40, R9, 0xf8, !PT ;  /* 0x00000040080b7812 */ /* 0x000fe200078ef809 */
[----:B------:R-:W0:Y:S01]  /*0a50*/  LDCU.128 UR12, c[0x0][0x3c0] ;  /* 0x00007800ff0c77ac */ /* 0x000e220008000c00 */
[----:B------:R-:W-:Y:S01]  /*0a60*/  LOP3.LUT R8, R9, 0xfb0, RZ, 0xc0, !PT ;  /* 0x00000fb009087812 */ /* 0x000fe200078ec0ff */
[----:B------:R-:W-:Y:S01]  /*0a70*/  IMAD.MOV.U32 R17, RZ, RZ, RZ ;  /* 0x000000ffff117224 */ /* 0x000fe200078e00ff */
[----:B------:R-:W-:Y:S01]  /*0a80*/  LOP3.LUT R11, R11, R32, RZ, 0x3c, !PT ;  /* 0x000000200b0b7212 */ /* 0x000fe200078e3cff */
[----:B------:R-:W2:Y:S01]  /*0a90*/  LDCU.64 UR6, c[0x0][0x3d0] ;  /* 0x00007a00ff0677ac */ /* 0x000ea20008000a00 */
[----:B------:R-:W-:-:S02]  /*0aa0*/  LOP3.LUT R3, R3, 0x400, RZ, 0xc0, !PT ;  /* 0x0000040003037812 */ /* 0x000fc400078ec0ff */
[----:B------:R-:W-:Y:S01]  /*0ab0*/  IADD3 R6, P1, PT, R7, R34, RZ ;  /* 0x0000002207067210 */ /* 0x000fe20007f3e0ff */
[----:B------:R-:W3:Y:S01]  /*0ac0*/  LDCU.64 UR10, c[0x0][0x3a8] ;  /* 0x00007500ff0a77ac */ /* 0x000ee20008000a00 */
[----:B------:R-:W-:Y:S02]  /*0ad0*/  IADD3 R8, PT, PT, R11, R8, R3 ;  /* 0x000000080b087210 */ /* 0x000fe40007ffe003 */
[----:B-1----:R-:W-:Y:S01]  /*0ae0*/  ISETP.GE.AND P0, PT, R16, UR4, PT ;  /* 0x0000000410007c0c */ /* 0x002fe2000bf06270 */
[----:B------:R-:W-:Y:S02]  /*0af0*/  IMAD.X R7, RZ, RZ, R35, P1 ;  /* 0x000000ffff077224 */ /* 0x000fe400008e0623 */
[----:B------:R-:W-:Y:S02]  /*0b00*/  IMAD R5, R8, 0x2, R5 ;  /* 0x0000000208057824 */ /* 0x000fe400078e0205 */
[----:B0-----:R-:W-:-:S03]  /*0b10*/  IMAD.WIDE.U32 R18, R2, UR14, R16 ;  /* 0x0000000e02127c25 */ /* 0x001fc6000f8e0010 */
[----:B------:R-:W0:Y:S01]  /*0b20*/  LDS.128 R8, [R5+0x1000] ;  /* 0x0010000005087984 */ /* 0x000e220000000c00 */
[----:B------:R-:W-:Y:S01]  /*0b30*/  LOP3.LUT R17, R16, 0x40, RZ, 0xfc, !PT ;  /* 0x0000004010117812 */ /* 0x000fe200078efcff */
[----:B------:R-:W-:-:S03]  /*0b40*/  IMAD R19, R2, UR15, R19 ;  /* 0x0000000f02137c24 */ /* 0x000fc6000f8e0213 */
[----:B------:R-:W1:Y:S01]  /*0b50*/  @!P0 LDS.128 R12, [R5] ;  /* 0x00000000050c8984 */ /* 0x000e620000000c00 */
[----:B------:R-:W-:Y:S01]  /*0b60*/  IMAD.WIDE.U32 R2, R0, 0x40, R6 ;  /* 0x0000004000027825 */ /* 0x000fe200078e0006 */
[----:B------:R-:W-:Y:S02]  /*0b70*/  LOP3.LUT R0, R16, 0x20, RZ, 0xfc, !PT ;  /* 0x0000002010007812 */ /* 0x000fe400078efcff */
[----:B------:R-:W-:Y:S01]  /*0b80*/  ISETP.GE.AND P2, PT, R17, UR4, PT ;  /* 0x0000000411007c0c */ /* 0x000fe2000bf46270 */
[----:B--2---:R-:W-:Y:S01]  /*0b90*/  IMAD.WIDE.U32 R18, R4, UR6, R18 ;  /* 0x0000000604127c25 */ /* 0x004fe2000f8e0012 */
[----:B------:R-:W-:-:S03]  /*0ba0*/  ISETP.GE.AND P1, PT, R0, UR4, PT ;  /* 0x0000000400007c0c */ /* 0x000fc6000bf26270 */
[----:B------:R-:W-:Y:S02]  /*0bb0*/  IMAD R3, R3, UR12, RZ ;  /* 0x0000000c03037c24 */ /* 0x000fe4000f8e02ff */
[----:B------:R-:W-:Y:S02]  /*0bc0*/  IMAD R19, R4, UR7, R19 ;  /* 0x0000000704137c24 */ /* 0x000fe4000f8e0213 */
[C---:B------:R-:W-:Y:S02]  /*0bd0*/  IMAD R7, R2.reuse, UR13, R3 ;  /* 0x0000000d02077c24 */ /* 0x040fe4000f8e0203 */
[----:B------:R-:W-:-:S04]  /*0be0*/  IMAD.WIDE.U32 R2, R2, UR12, R18 ;  /* 0x0000000c02027c25 */ /* 0x000fc8000f8e0012 */
[----:B------:R-:W-:Y:S01]  /*0bf0*/  IMAD.IADD R3, R3, 0x1, R7 ;  /* 0x0000000103037824 */ /* 0x000fe200078e0207 */
[----:B---3--:R-:W-:-:S04]  /*0c00*/  LEA R16, P3, R2, UR10, 0x1 ;  /* 0x0000000a02107c11 */ /* 0x008fc8000f8608ff */
[----:B------:R-:W-:-:S05]  /*0c10*/  LEA.HI.X R17, R2, UR11, R3, 0x1, P3 ;  /* 0x0000000b02117c11 */ /* 0x000fca00098f0c03 */
[----:B0-----:R0:W-:Y:S04]  /*0c20*/  @!P1 STG.E.128 desc[UR8][R16.64+0x40], R8 ;  /* 0x0000400810009986 */ /* 0x0011e8000c101d08 */
[----:B-1----:R0:W-:Y:S01]  /*0c30*/  @!P0 STG.E.128 desc[UR8][R16.64], R12 ;  /* 0x0000000c10008986 */ /* 0x0021e2000c101d08 */
[----:B------:R-:W-:Y:S05]  /*0c40*/  @P2 EXIT ;  /* 0x000000000000294d */ /* 0x000fea0003800000 */
[----:B------:R-:W1:Y:S04]  /*0c50*/  LDS.128 R4, [R5+0x2000] ;  /* 0x0020000005047984 */ /* 0x000e680000000c00 */
[----:B-1----:R-:W-:Y:S01]  /*0c60*/  STG.E.128 desc[UR8][R16.64+0x80], R4 ;  /* 0x0000800410007986 */ /* 0x002fe2000c101d08 */
[----:B------:R-:W-:Y:S05]  /*0c70*/  EXIT ;  /* 0x000000000000794d */ /* 0x000fea0003800000 */
.L_x_51:
        /* <DEDUP_REMOVED lines=16> */
.L_x_91:


//--------------------- .text._ZN7cutlass13device_kernelIN5flash11enable_sm90INS1_16FlashAttnBwdSm90INS1_25CollectiveMainloopBwdSm90ILi2ELi2ELi2EN4cute5tupleIJNS5_1CILi1EEES8_S8_EEENS6_IJNS7_ILi64EEENS7_ILi128EEENS7_ILi96EEEEEENS_10bfloat16_tEfNS_4arch4Sm90ELb1ELb0ELb0ELb1ELb1ELb1ELb0ELb0ELi2ELi1ELi2ELi1ELb1EEENS1_24CollectiveEpilogueBwdGQAISD_fSG_Li256ELb1ELb1EEENS1_25SingleTileBwdLPTSchedulerILb1ELi128ELb1EEEEEEEEEvNT_6ParamsE --------------------------
	.section	.text._ZN7cutlass13device_kernelIN5flash11enable_sm90INS1_16FlashAttnBwdSm90INS1_25CollectiveMainloopBwdSm90ILi2ELi2ELi2EN4cute5tupleIJNS5_1CILi1EEES8_S8_EEENS6_IJNS7_ILi64EEENS7_ILi128EEENS7_ILi96EEEEEENS_10bfloat16_tEfNS_4arch4Sm90ELb1ELb0ELb0ELb1ELb1ELb1ELb0ELb0ELi2ELi1ELi2ELi1ELb1EEENS1_24CollectiveEpilogueBwdGQAISD_fSG_Li256ELb1ELb1EEENS1_25SingleTileBwdLPTSchedulerILb1ELi128ELb1EEEEEEEEEvNT_6ParamsE,"ax",@progbits
	.align	128
.text._ZN7cutlass13device_kernelIN5flash11enable_sm90INS1_16FlashAttnBwdSm90INS1_25CollectiveMainloopBwdSm90ILi2ELi2ELi2EN4cute5tupleIJNS5_1CILi1EEES8_S8_EEENS6_IJNS7_ILi64EEENS7_ILi128EEENS7_ILi96EEEEEENS_10bfloat16_tEfNS_4arch4Sm90ELb1ELb0ELb0ELb1ELb1ELb1ELb0ELb0ELi2ELi1ELi2ELi1ELb1EEENS1_24CollectiveEpilogueBwdGQAISD_fSG_Li256ELb1ELb1EEENS1_25SingleTileBwdLPTSchedulerILb1ELi128ELb1EEEEEEEEEvNT_6ParamsE:
        .type           _ZN7cutlass13device_kernelIN5flash11enable_sm90INS1_16FlashAttnBwdSm90INS1_25CollectiveMainloopBwdSm90ILi2ELi2ELi2EN4cute5tupleIJNS5_1CILi1EEES8_S8_EEENS6_IJNS7_ILi64EEENS7_ILi128EEENS7_ILi96EEEEEENS_10bfloat16_tEfNS_4arch4Sm90ELb1ELb0ELb0ELb1ELb1ELb1ELb0ELb0ELi2ELi1ELi2ELi1ELb1EEENS1_24CollectiveEpilogueBwdGQAISD_fSG_Li256ELb1ELb1EEENS1_25SingleTileBwdLPTSchedulerILb1ELi128ELb1EEEEEEEEEvNT_6ParamsE,@function
        .size           _ZN7cutlass13device_kernelIN5flash11enable_sm90INS1_16FlashAttnBwdSm90INS1_25CollectiveMainloopBwdSm90ILi2ELi2ELi2EN4cute5tupleIJNS5_1CILi1EEES8_S8_EEENS6_IJNS7_ILi64EEENS7_ILi128EEENS7_ILi96EEEEEENS_10bfloat16_tEfNS_4arch4Sm90ELb1ELb0ELb0ELb1ELb1ELb1ELb0ELb0ELi2ELi1ELi2ELi1ELb1EEENS1_24CollectiveEpilogueBwdGQAISD_fSG_Li256ELb1ELb1EEENS1_25SingleTileBwdLPTSchedulerILb1ELi128ELb1EEEEEEEEEvNT_6ParamsE,(.L_x_92 - _ZN7cutlass13device_kernelIN5flash11enable_sm90INS1_16FlashAttnBwdSm90INS1_25CollectiveMainloopBwdSm90ILi2ELi2ELi2EN4cute5tupleIJNS5_1CILi1EEES8_S8_EEENS6_IJNS7_ILi64EEENS7_ILi128EEENS7_ILi96EEEEEENS_10bfloat16_tEfNS_4arch4Sm90ELb1ELb0ELb0ELb1ELb1ELb1ELb0ELb0ELi2ELi1ELi2ELi1ELb1EEENS1_24CollectiveEpilogueBwdGQAISD_fSG_Li256ELb1ELb1EEENS1_25SingleTileBwdLPTSchedulerILb1ELi128ELb1EEEEEEEEEvNT_6ParamsE)
        .other          _ZN7cutlass13device_kernelIN5flash11enable_sm90INS1_16FlashAttnBwdSm90INS1_25CollectiveMainloopBwdSm90ILi2ELi2ELi2EN4cute5tupleIJNS5_1CILi1EEES8_S8_EEENS6_IJNS7_ILi64EEENS7_ILi128EEENS7_ILi96EEEEEENS_10bfloat16_tEfNS_4arch4Sm90ELb1ELb0ELb0ELb1ELb1ELb1ELb0ELb0ELi2ELi1ELi2ELi1ELb1EEENS1_24CollectiveEpilogueBwdGQAISD_fSG_Li256ELb1ELb1EEENS1_25SingleTileBwdLPTSchedulerILb1ELi128ELb1EEEEEEEEEvNT_6ParamsE,@"STO_CUDA_ENTRY STV_DEFAULT"
_ZN7cutlass13device_kernelIN5flash11enable_sm90INS1_16FlashAttnBwdSm90INS1_25CollectiveMainloopBwdSm90ILi2ELi2ELi2EN4cute5tupleIJNS5_1CILi1EEES8_S8_EEENS6_IJNS7_ILi64EEENS7_ILi128EEENS7_ILi96EEEEEENS_10bfloat16_tEfNS_4arch4Sm90ELb1ELb0ELb0ELb1ELb1ELb1ELb0ELb0ELi2ELi1ELi2ELi1ELb1EEENS1_24CollectiveEpilogueBwdGQAISD_fSG_Li256ELb1ELb1EEENS1_25SingleTileBwdLPTSchedulerILb1ELi128ELb1EEEEEEEEEvNT_6ParamsE:
[----:B------:R-:W-:Y:S01]  /*0000*/  LDC R1, c[0x0][0x37c] ;  /* 0x0000df00ff017b82 */ /* 0x000fe20000000800 */
[----:B------:R-:W-:Y:S05]  /*0010*/  EXIT ;  /* 0x000000000000794d */ /* 0x000fea0003800000 */
.L_x_52:
        /* <DEDUP_REMOVED lines=14> */
.L_x_92:


//--------------------- .text._ZN7cutlass13device_kernelIN5flash22FlashAttnBwdPreprocessIN4cute5tupleIJNS3_1CILi64EEENS5_ILi96EEEEEENS_10bfloat16_tEfNS_4arch4Sm90ELb1ELb1EEEEEvNT_6ParamsE --------------------------
	.section	.text._ZN7cutlass13device_kernelIN5flash22FlashAttnBwdPreprocessIN4cute5tupleIJNS3_1CILi64EEENS5_ILi96EEEEEENS_10bfloat16_tEfNS_4arch4Sm90ELb1ELb1EEEEEvNT_6ParamsE,"ax",@progbits
	.align	128
.text._ZN7cutlass13device_kernelIN5flash22FlashAttnBwdPreprocessIN4cute5tupleIJNS3_1CILi64EEENS5_ILi96EEEEEENS_10bfloat16_tEfNS_4arch4Sm90ELb1ELb1EEEEEvNT_6ParamsE:
        .type           _ZN7cutlass13device_kernelIN5flash22FlashAttnBwdPreprocessIN4cute5tupleIJNS3_1CILi64EEENS5_ILi96EEEEEENS_10bfloat16_tEfNS_4arch4Sm90ELb1ELb1EEEEEvNT_6ParamsE,@function
        .size           _ZN7cutlass13device_kernelIN5flash22FlashAttnBwdPreprocessIN4cute5tupleIJNS3_1CILi64EEENS5_ILi96EEEEEENS_10bfloat16_tEfNS_4arch4Sm90ELb1ELb1EEEEEvNT_6ParamsE,(.L_x_93 - _ZN7cutlass13device_kernelIN5flash22FlashAttnBwdPreprocessIN4cute5tupleIJNS3_1CILi64EEENS5_ILi96EEEEEENS_10bfloat16_tEfNS_4arch4Sm90ELb1ELb1EEEEEvNT_6ParamsE)
        .other          _ZN7cutlass13device_kernelIN5flash22FlashAttnBwdPreprocessIN4cute5tupleIJNS3_1CILi64EEENS5_ILi96EEEEEENS_10bfloat16_tEfNS_4arch4Sm90ELb1ELb1EEEEEvNT_6ParamsE,@"STO_CUDA_ENTRY STV_DEFAULT"
_ZN7cutlass13device_kernelIN5flash22FlashAttnBwdPreprocessIN4cute5tupleIJNS3_1CILi64EEENS5_ILi96EEEEEENS_10bfloat16_tEfNS_4arch4Sm90ELb1ELb1EEEEEvNT_6ParamsE:
[----:B------:R-:W-:Y:S08]  /*0000*/  LDC R1, c[0x0][0x37c] ;  /* 0x0000df00ff017b82 */ /* 0x000ff00000000800 */
[----:B------:R-:W0:Y:S01]  /*0010*/  LDC.64 R8, c[0x0][0x460] ;  /* 0x00011800ff087b82 */ /* 0x000e220000000a00 */
[----:B------:R-:W1:Y:S01]  /*0020*/  S2R R0, SR_CTAID.X ;  /* 0x0000000000007919 */ /* 0x000e620000002500 */
[----:B------:R-:W2:Y:S01]  /*0030*/  LDCU.64 UR4, c[0x0][0x358] ;  /* 0x00006b00ff0477ac */ /* 0x000ea20008000a00 */
[----:B------:R-:W3:Y:S05]  /*0040*/  S2R R3, SR_CTAID.Z ;  /* 0x0000000000037919 */ /* 0x000eea0000002700 */
[----:B------:R-:W4:Y:S01]  /*0050*/  S2UR UR6, SR_CTAID.Y ;  /* 0x00000000000679c3 */ /* 0x000f220000002600 */
[----:B0-----:R-:W-:-:S04]  /*0060*/  ISETP.NE.U32.AND P0, PT, R8, RZ, PT ;  /* 0x000000ff0800720c */ /* 0x001fc80003f05070 */
[----:B------:R-:W-:-:S13]  /*0070*/  ISETP.NE.AND.EX P1, PT, R9, RZ, PT, P0 ;  /* 0x000000ff0900720c */ /* 0x000fda0003f25300 */
[----:B-1234-:R-:W-:Y:S05]  /*0080*/  @P1 BRA `(.L_x_53) ;  /* 0x0000000000241947 */ /* 0x01efea0003800000 */
[----:B------:R-:W0:Y:S01]  /*0090*/  LDCU.64 UR8, c[0x0][0x468] ;  /* 0x00008d00ff0877ac */ /* 0x000e220008000a00 */
[----:B------:R-:W-:Y:S01]  /*00a0*/  IMAD.MOV.U32 R2, RZ, RZ, RZ ;  /* 0x000000ffff027224 */ /* 0x000fe200078e00ff */
[----:B------:R-:W-:Y:S01]  /*00b0*/  CS2R R34, SRZ ;  /* 0x0000000000227805 */ /* 0x000fe2000001ff00 */
[----:B------:R-:W1:Y:S01]  /*00c0*/  LDCU UR7, c[0x0][0x388] ;  /* 0x00007100ff0777ac */ /* 0x000e620008000800 */
[----:B0-----:R-:W-:-:S04]  /*00d0*/  UISETP.NE.U32.AND UP0, UPT, UR8, URZ, UPT ;  /* 0x000000ff0800728c */ /* 0x001fc8000bf05070 */
[----:B------:R-:W-:Y:S01]  /*00e0*/  UISETP.NE.AND.EX UP0, UPT, UR9, URZ, UPT, UP0 ;  /* 0x000000ff0900728c */ /* 0x000fe2000bf05300 */
[----:B-1----:R-:W-:-:S08]  /*00f0*/  IMAD.U32 R4, RZ, RZ, UR7 ;  /* 0x00000007ff047e24 */ /* 0x002fd0000f8e00ff */
[----:B------:R-:W-:Y:S05]  /*0100*/  BRA.U !UP0, `(.L_x_54) ;  /* 0x00000001084c7547 */ /* 0x000fea000b800000 */
[----:B------:R-:W-:Y:S05]  /*0110*/  BRA `(.L_x_55) ;  /* 0x0000000000307947 */ /* 0x000fea0003800000 */
.L_x_53:
        /* <DEDUP_REMOVED lines=10> */
[----:B------:R-:W-:Y:S01]  /*01c0*/  LOP3.LUT R2, R2, 0xffffffc0, RZ, 0xc0, !PT ;  /* 0xffffffc002027812 */ /* 0x000fe200078ec0ff */
[----:B------:R-:W-:Y:S06]  /*01d0*/  BRA.U !UP0, `(.L_x_56) ;  /* 0x0000000108107547 */ /* 0x000fec000b800000 */
.L_x_55:
[----:B------:R-:W0:Y:S02]  /*01e0*/  LDC.64 R4, c[0x0][0x468] ;  /* 0x00011a00ff047b82 */ /* 0x000e240000000a00 */
[----:B0-----:R-:W-:-:S06]  /*01f0*/  IMAD.WIDE.U32 R4, R3, 0x4, R4 ;  /* 0x0000000403047825 */ /* 0x001fcc00078e0004 */
[----:B------:R0:W5:Y:S01]  /*0200*/  LDG.E R4, desc[UR4][R4.64] ;  /* 0x0000000404047981 */ /* 0x000162000c1e1900 */
[----:B------:R-:W-:Y:S05]  /*0210*/  BRA `(.L_x_54) ;  /* 0x0000000000087947 */ /* 0x000fea0003800000 */
.L_x_56:
[----:B------:R-:W2:Y:S02]  /*0220*/  LDG.E R7, desc[UR4][R6.64+0x4] ;  /* 0x0000040406077981 */ /* 0x000ea4000c1e1900 */
[----:B--2---:R-:W-:-:S07]  /*0230*/  IMAD.IADD R4, R7, 0x1, -R34 ;  /* 0x0000000107047824 */ /* 0x004fce00078e0a22 */
.L_x_54:
[----:B0-----:R-:W0:Y:S01]  /*0240*/  S2R R5, SR_TID.X ;  /* 0x0000000000057919 */ /* 0x001e220000002100 */
[----:B------:R-:W-:Y:S02]  /*0250*/  SHF.L.U32 R6, R0, 0x6, RZ ;  /* 0x0000000600067819 */ /* 0x000fe400000006ff */
[----:B------:R-:W-:Y:S02]  /*0260*/  ISETP.NE.AND.EX P0, PT, R9, RZ, PT, P0 ;  /* 0x000000ff0900720c */ /* 0x000fe40003f05300 */
[----:B-----5:R-:W-:-:S13]  /*0270*/  ISETP.GT.AND P2, PT, R4, R6, PT ;  /* 0x000000060400720c */ /* 0x020fda0003f44270 */
[----:B------:R-:W-:Y:S05]  /*0280*/  @!P2 EXIT P0 ;  /* 0x000000000000a94d */ /* 0x000fea0000000000 */
[----:B------:R-:W-:Y:S01]  /*0290*/  IMAD.IADD R32, R4, 0x1, -R6 ;  /* 0x0000000104207824 */ /* 0x000fe200078e0a06 */
[----:B------:R-:W1:Y:S01]  /*02a0*/  LDC.64 R10, c[0x0][0x400] ;  /* 0x00010000ff0a7b82 */ /* 0x000e620000000a00 */
[----:B------:R-:W-:Y:S02]  /*02b0*/  SEL R7, R3, RZ, !P1 ;  /* 0x000000ff03077207 */ /* 0x000fe40004800000 */
[----:B------:R-:W-:Y:S02]  /*02c0*/  MOV R33, 0x7f800000 ;  /* 0x7f80000000217802 */ /* 0x000fe40000000f00 */
[----:B0-----:R-:W-:-:S03]  /*02d0*/  ISETP.GE.AND P0, PT, R5, R32, PT ;  /* 0x000000200500720c */ /* 0x001fc60003f06270 */
[----:B------:R-:W0:Y:S01]  /*02e0*/  LDC.64 R12, c[0x0][0x408] ;  /* 0x00010200ff0c7b82 */ /* 0x000e220000000a00 */
[----:B------:R-:W-:-:S13]  /*02f0*/  ISETP.GT.U32.OR P0, PT, R5, 0x3f, P0 ;  /* 0x0000003f0500780c */ /* 0x000fda0000704470 */
[----:B------:R-:W-:Y:S01]  /*0300*/  @!P0 IMAD.IADD R9, R6, 0x1, R5 ;  /* 0x0000000106098824 */ /* 0x000fe200078e0205 */
[----:B------:R-:W2:Y:S04]  /*0310*/  @!P0 LDC.64 R16, c[0x0][0x3f8] ;  /* 0x0000fe00ff108b82 */ /* 0x000ea80000000a00 */
[----:B------:R-:W-:-:S05]  /*0320*/  @!P0 IADD3 R8, P2, PT, R9, R34, RZ ;  /* 0x0000002209088210 */ /* 0x000fca0007f5e0ff */
[----:B------:R-:W-:Y:S02]  /*0330*/  @!P0 IMAD.X R9, RZ, RZ, R35, P2 ;  /* 0x000000ffff098224 */ /* 0x000fe400010e0623 */
[----:B-1----:R-:W-:-:S04]  /*0340*/  @!P0 IMAD.WIDE.U32 R8, R10, UR6, R8 ;  /* 0x000000060a088c25 */ /* 0x002fc8000f8e0008 */
[----:B------:R-:W-:Y:S02]  /*0350*/  @!P0 IMAD R9, R11, UR6, R9 ;  /* 0x000000060b098c24 */ /* 0x000fe4000f8e0209 */
[----:B0-----:R-:W-:-:S04]  /*0360*/  @!P0 IMAD.WIDE.U32 R8, R7, R12, R8 ;  /* 0x0000000c07088225 */ /* 0x001fc800078e0008 */
[----:B------:R-:W-:Y:S01]  /*0370*/  @!P0 IMAD R9, R7, R13, R9 ;  /* 0x0000000d07098224 */ /* 0x000fe200078e0209 */
[C---:B--2---:R-:W-:Y:S02]  /*0380*/  @!P0 LEA R16, P1, R8.reuse, R16, 0x2 ;  /* 0x0000001008108211 */ /* 0x044fe400078210ff */
[----:B------:R-:W-:Y:S02]  /*0390*/  SHF.R.U32.HI R45, RZ, 0x2, R5 ;  /* 0x00000002ff2d7819 */ /* 0x000fe40000011605 */
[----:B------:R-:W-:-:S05]  /*03a0*/  @!P0 LEA.HI.X R17, R8, R17, R9, 0x2, P1 ;  /* 0x0000001108118211 */ /* 0x000fca00008f1409 */
[----:B------:R0:W5:Y:S01]  /*03b0*/  @!P0 LDG.E R33, desc[UR4][R16.64] ;  /* 0x0000000410218981 */ /* 0x000162000c1e1900 */
        /* <DEDUP_REMOVED lines=15> */
[----:B------:R-:W-:Y:S02]  /*04b0*/  CS2R R30, SRZ ;  /* 0x00000000001e7805 */ /* 0x000fe4000001ff00 */
[C---:B------:R-:W-:Y:S02]  /*04c0*/  LOP3.LUT R44, R36.reuse, 0x20, RZ, 0xfc, !PT ;  /* 0x00000020242c7812 */ /* 0x040fe400078efcff */
[----:B------:R-:W-:Y:S01]  /*04d0*/  LOP3.LUT R46, R36, 0x40, RZ, 0xfc, !PT ;  /* 0x00000040242e7812 */ /* 0x000fe200078efcff */
[----:B------:R-:W-:Y:S06]  /*04e0*/  @P0 BRA `(.L_x_58) ;  /* 0x0000000000640947 */ /* 0x000fec0003800000 */
[----:B------:R-:W0:Y:S01]  /*04f0*/  LDC.64 R38, c[0x0][0x3a0] ;  /* 0x0000e800ff267b82 */ /* 0x000e220000000a00 */
[----:B------:R-:W-:Y:S01]  /*0500*/  IMAD.MOV.U32 R37, RZ, RZ, RZ ;  /* 0x000000ffff257224 */ /* 0x000fe200078e00ff */
[----:B------:R-:W1:Y:S01]  /*0510*/  LDCU.64 UR8, c[0x0][0x398] ;  /* 0x00007300ff0877ac */ /* 0x000e620008000a00 */
[----:B------:R-:W2:Y:S05]  /*0520*/  LDCU UR7, c[0x0][0x38c] ;  /* 0x00007180ff0777ac */ /* 0x000eaa0008000800 */
[----:B------:R-:W3:Y:S01]  /*0530*/  LDC.64 R40, c[0x0][0x3a8] ;  /* 0x0000ea00ff287b82 */ /* 0x000ee20000000a00 */
[----:B------:R-:W4:Y:S01]  /*0540*/  LDCU.64 UR10, c[0x0][0x380] ;  /* 0x00007000ff0a77ac */ /* 0x000f220008000a00 */
[----:B0-----:R-:W-:Y:S01]  /*0550*/  IMAD.WIDE.U32 R42, R38, UR6, R36 ;  /* 0x00000006262a7c25 */ /* 0x001fe2000f8e0024 */
[----:B------:R-:W-:-:S02]  /*0560*/  IADD3 R38, P1, PT, R45, R34, RZ ;  /* 0x000000222d267210 */ /* 0x000fc40007f3e0ff */
[----:B--2---:R-:W-:Y:S01]  /*0570*/  ISETP.GE.AND P2, PT, R44, UR7, PT ;  /* 0x000000072c007c0c */ /* 0x004fe2000bf46270 */
[----:B------:R-:W-:Y:S01]  /*0580*/  IMAD R43, R39, UR6, R43 ;  /* 0x00000006272b7c24 */ /* 0x000fe2000f8e022b */
[----:B------:R-:W-:Y:S01]  /*0590*/  ISETP.GE.AND P3, PT, R46, UR7, PT ;  /* 0x000000072e007c0c */ /* 0x000fe2000bf66270 */
[----:B------:R-:W-:Y:S01]  /*05a0*/  IMAD.X R39, RZ, RZ, R35, P1 ;  /* 0x000000ffff277224 */ /* 0x000fe200008e0623 */
[----:B------:R-:W-:Y:S01]  /*05b0*/  ISETP.GE.AND P1, PT, R36, UR7, PT ;  /* 0x0000000724007c0c */ /* 0x000fe2000bf26270 */
[----:B---3--:R-:W-:-:S04]  /*05c0*/  IMAD.WIDE.U32 R42, R7, R40, R42 ;  /* 0x00000028072a7225 */ /* 0x008fc800078e002a */
[----:B------:R-:W-:-:S04]  /*05d0*/  IMAD.WIDE.U32 R38, R0, 0x40, R38 ;  /* 0x0000004000267825 */ /* 0x000fc800078e0026 */
[----:B------:R-:W-:Y:S02]  /*05e0*/  IMAD R43, R7, R41, R43 ;  /* 0x00000029072b7224 */ /* 0x000fe400078e022b */
[----:B-1----:R-:W-:Y:S02]  /*05f0*/  IMAD R39, R39, UR8, RZ ;  /* 0x0000000827277c24 */ /* 0x002fe4000f8e02ff */
[----:B------:R-:W-:-:S04]  /*0600*/  IMAD.WIDE.U32 R42, R38, UR8, R42 ;  /* 0x00000008262a7c25 */ /* 0x000fc8000f8e002a */
[----:B------:R-:W-:Y:S01]  /*0610*/  IMAD R39, R38, UR9, R39 ;  /* 0x0000000926277c24 */ /* 0x000fe2000f8e0227 */
[----:B----4-:R-:W-:-:S04]  /*0620*/  LEA R38, P4, R42, UR10, 0x1 ;  /* 0x0000000a2a267c11 */ /* 0x010fc8000f8808ff */
[----:B------:R-:W-:-:S04]  /*0630*/  IADD3 R39, PT, PT, R43, R39, RZ ;  /* 0x000000272b277210 */ /* 0x000fc80007ffe0ff */
[----:B------:R-:W-:-:S05]  /*0640*/  LEA.HI.X R39, R42, UR11, R39, 0x1, P4 ;  /* 0x0000000b2a277c11 */ /* 0x000fca000a0f0c27 */
[----:B------:R0:W5:Y:S04]  /*0650*/  @!P1 LDG.E.128 R8, desc[UR4][R38.64] ;  /* 0x0000000426089981 */ /* 0x000168000c1e1d00 */
[----:B------:R0:W5:Y:S04]  /*0660*/  @!P2 LDG.E.128 R12, desc[UR4][R38.64+0x40] ;  /* 0x00004004260ca981 */ /* 0x000168000c1e1d00 */
[----:B------:R0:W5:Y:S02]  /*0670*/  @!P3 LDG.E.128 R16, desc[UR4][R38.64+0x80] ;  /* 0x000080042610b981 */ /* 0x000164000c1e1d00 */
.L_x_58:
[----:B------:R-:W-:Y:S05]  /*0680*/  BSYNC.RECONVERGENT B0 ;  /* 0x0000000000007941 */ /* 0x000fea0003800200 */
.L_x_57:
[----:B------:R-:W-:Y:S04]  /*0690*/  BSSY.RECONVERGENT B0, `(.L_x_59) ;  /* 0x000001b000007945 */ /* 0x000fe80003800200 */
[----:B------:R-:W-:Y:S05]  /*06a0*/  @P0 BRA `(.L_x_60) ;  /* 0x0000000000640947 */ /* 0x000fea0003800000 */
[----:B0-----:R-:W0:Y:S01]  /*06b0*/  LDC.64 R38, c[0x0][0x3c0] ;  /* 0x0000f000ff267b82 */ /* 0x001e220000000a00 */
[----:B------:R-:W1:Y:S01]  /*06c0*/  LDCU.128 UR8, c[0x0][0x3b0] ;  /* 0x00007600ff0877ac */ /* 0x000e620008000c00 */
[----:B------:R-:W-:Y:S01]  /*06d0*/  IMAD.MOV.U32 R42, RZ, RZ, R36 ;  /* 0x000000ffff2a7224 */ /* 0x000fe200078e0024 */
[----:B------:R-:W-:Y:S01]  /*06e0*/  IADD3 R34, P0, PT, R45, R34, RZ ;  /* 0x000000222d227210 */ /* 0x000fe20007f1e0ff */
[----:B------:R-:W-:Y:S01]  /*06f0*/  IMAD.MOV.U32 R43, RZ, RZ, RZ ;  /* 0x000000ffff2b7224 */ /* 0x000fe200078e00ff */
[----:B------:R-:W2:Y:S03]  /*0700*/  LDCU UR7, c[0x0][0x38c] ;  /* 0x00007180ff0777ac */ /* 0x000ea60008000800 */
[----:B------:R-:W3:Y:S01]  /*0710*/  LDC.64 R40, c[0x0][0x3c8] ;  /* 0x0000f200ff287b82 */ /* 0x000ee20000000a00 */
[----:B------:R-:W-:Y:S02]  /*0720*/  IMAD.X R35, RZ, RZ, R35, P0 ;  /* 0x000000ffff237224 */ /* 0x000fe400000e0623 */
[----:B------:R-:W-:-:S04]  /*0730*/  IMAD.WIDE.U32 R34, R0, 0x40, R34 ;  /* 0x0000004000227825 */ /* 0x000fc800078e0022 */
[----:B-1----:R-:W-:-:S04]  /*0740*/  IMAD R35, R35, UR10, RZ ;  /* 0x0000000a23237c24 */ /* 0x002fc8000f8e02ff */
[----:B------:R-:W-:Y:S01]  /*0750*/  IMAD R35, R34, UR11, R35 ;  /* 0x0000000b22237c24 */ /* 0x000fe2000f8e0223 */
[----:B--2---:R-:W-:Y:S01]  /*0760*/  ISETP.GE.AND P2, PT, R44, UR7, PT ;  /* 0x000000072c007c0c */ /* 0x004fe2000bf46270 */
[----:B0-----:R-:W-:Y:S01]  /*0770*/  IMAD.WIDE.U32 R42, R38, UR6, R42 ;  /* 0x00000006262a7c25 */ /* 0x001fe2000f8e002a */
[----:B------:R-:W-:Y:S02]  /*0780*/  ISETP.GE.AND P1, PT, R36, UR7, PT ;  /* 0x0000000724007c0c */ /* 0x000fe4000bf26270 */
[----:B------:R-:W-:Y:S01]  /*0790*/  ISETP.GE.AND P3, PT, R46, UR7, PT ;  /* 0x000000072e007c0c */ /* 0x000fe2000bf66270 */
[----:B------:R-:W-:Y:S02]  /*07a0*/  IMAD R43, R39, UR6, R43 ;  /* 0x00000006272b7c24 */ /* 0x000fe4000f8e022b */
[----:B---3--:R-:W-:-:S04]  /*07b0*/  IMAD.WIDE.U32 R42, R7, R40, R42 ;  /* 0x00000028072a7225 */ /* 0x008fc800078e002a */
[----:B------:R-:W-:Y:S02]  /*07c0*/  IMAD R43, R7, R41, R43 ;  /* 0x00000029072b7224 */ /* 0x000fe400078e022b */
[----:B------:R-:W-:-:S03]  /*07d0*/  IMAD.WIDE.U32 R42, R34, UR10, R42 ;  /* 0x0000000a222a7c25 */ /* 0x000fc6000f8e002a */
[----:B------:R-:W-:Y:S02]  /*07e0*/  LEA R34, P0, R42, UR8, 0x1 ;  /* 0x000000082a227c11 */ /* 0x000fe4000f8008ff */
[----:B------:R-:W-:-:S04]  /*07f0*/  IADD3 R35, PT, PT, R43, R35, RZ ;  /* 0x000000232b237210 */ /* 0x000fc80007ffe0ff */
[----:B------:R-:W-:-:S05]  /*0800*/  LEA.HI.X R35, R42, UR9, R35, 0x1, P0 ;  /* 0x000000092a237c11 */ /* 0x000fca00080f0c23 */
[----:B------:R1:W5:Y:S04]  /*0810*/  @!P1 LDG.E.128 R20, desc[UR4][R34.64] ;  /* 0x0000000422149981 */ /* 0x000368000c1e1d00 */
[----:B------:R1:W5:Y:S04]  /*0820*/  @!P2 LDG.E.128 R24, desc[UR4][R34.64+0x40] ;  /* 0x000040042218a981 */ /* 0x000368000c1e1d00 */
[----:B------:R1:W5:Y:S02]  /*0830*/  @!P3 LDG.E.128 R28, desc[UR4][R34.64+0x80] ;  /* 0x00008004221cb981 */ /* 0x000364000c1e1d00 */
.L_x_60:
[----:B------:R-:W-:Y:S05]  /*0840*/  BSYNC.RECONVERGENT B0 ;  /* 0x0000000000007941 */ /* 0x000fea0003800200 */
.L_x_59:
[C---:B-1---5:R-:W-:Y:S01]  /*0850*/  LOP3.LUT R34, R8.reuse, 0xffff0000, RZ, 0xc0, !PT ;  /* 0xffff000008227812 */ /* 0x062fe200078ec0ff */
[----:B------:R-:W-:Y:S01]  /*0860*/  IMAD.U32 R8, R8, 0x10000, RZ ;  /* 0x0001000008087824 */ /* 0x000fe200078e00ff */
[C---:B------:R-:W-:Y:S01]  /*0870*/  LOP3.LUT R37, R20.reuse, 0xffff0000, RZ, 0xc0, !PT ;  /* 0xffff000014257812 */ /* 0x040fe200078ec0ff */
[----:B------:R-:W-:Y:S01]  /*0880*/  IMAD.U32 R35, R20, 0x10000, RZ ;  /* 0x0001000014237824 */ /* 0x000fe200078e00ff */
[----:B------:R-:W-:Y:S01]  /*0890*/  ISETP.NE.AND P1, PT, R36, RZ, PT ;  /* 0x000000ff2400720c */ /* 0x000fe20003f25270 */
[C---:B------:R-:W-:Y:S01]  /*08a0*/  IMAD.U32 R20, R9.reuse, 0x10000, RZ ;  /* 0x0001000009147824 */ /* 0x040fe200078e00ff */
[----:B------:R-:W-:Y:S01]  /*08b0*/  LOP3.LUT R9, R9, 0xffff0000, RZ, 0xc0, !PT ;  /* 0xffff000009097812 */ /* 0x000fe200078ec0ff */
[----:B0-----:R-:W-:Y:S01]  /*08c0*/  FMUL.FTZ R39, R34, R37 ;  /* 0x0000002522277220 */ /* 0x001fe20000410000 */
[C---:B------:R-:W-:Y:S01]  /*08d0*/  SHF.L.U32 R37, R21.reuse, 0x10, RZ ;  /* 0x0000001015257819 */ /* 0x040fe200000006ff */
[----:B------:R-:W-:Y:S01]  /*08e0*/  BSSY.RECONVERGENT B0, `(.L_x_61) ;  /* 0x0000064000007945 */ /* 0x000fe20003800200 */
[----:B------:R-:W-:Y:S01]  /*08f0*/  LOP3.LUT R34, R21, 0xffff0000, RZ, 0xc0, !PT ;  /* 0xffff000015227812 */ /* 0x000fe200078ec0ff */
[----:B------:R-:W-:Y:S01]  /*0900*/  FFMA.FTZ R35, R8, R35, R39 ;  /* 0x0000002308237223 */ /* 0x000fe20000010027 */
[C---:B------:R-:W-:Y:S01]  /*0910*/  IMAD.U32 R8, R10.reuse, 0x10000, RZ ;  /* 0x000100000a087824 */ /* 0x040fe200078e00ff */
[----:B------:R-:W-:Y:S01]  /*0920*/  LOP3.LUT R10, R10, 0xffff0000, RZ, 0xc0, !PT ;  /* 0xffff00000a0a7812 */ /* 0x000fe200078ec0ff */
[----:B------:R-:W-:-:S02]  /*0930*/  IMAD.U32 R21, R22, 0x10000, RZ ;  /* 0x0001000016157824 */ /* 0x000fc400078e00ff */
[----:B------:R-:W-:-:S04]  /*0940*/  FFMA.FTZ R20, R20, R37, R35 ;  /* 0x0000002514147223 */ /* 0x000fc80000010023 */
[----:B------:R-:W-:Y:S01]  /*0950*/  FFMA.FTZ R35, R9, R34, R20 ;  /* 0x0000002209237223 */ /* 0x000fe20000010014 */
[----:B------:R-:W-:-:S03]  /*0960*/  LOP3.LUT R9, R22, 0xffff0000, RZ, 0xc0, !PT ;  /* 0xffff000016097812 */ /* 0x000fc600078ec0ff */
[----:B------:R-:W-:Y:S01]  /*0970*/  FFMA.FTZ R35, R8, R21, R35 ;  /* 0x0000001508237223 */ /* 0x000fe20000010023 */
[----:B------:R-:W-:Y:S01]  /*0980*/  SHF.L.U32 R21, R23, 0x10, RZ ;  /* 0x0000001017157819 */ /* 0x000fe200000006ff */
[C---:B------:R-:W-:Y:S01]  /*0990*/  IMAD.U32 R8, R11.reuse, 0x10000, RZ ;  /* 0x000100000b087824 */ /* 0x040fe200078e00ff */
[----:B------:R-:W-:Y:S01]  /*09a0*/  LOP3.LUT R11, R11, 0xffff0000, RZ, 0xc0, !PT ;  /* 0xffff00000b0b7812 */ /* 0x000fe200078ec0ff */
[----:B------:R-:W-:Y:S01]  /*09b0*/  FFMA.FTZ R9, R10, R9, R35 ;  /* 0x000000090a097223 */ /* 0x000fe20000010023 */
[----:B------:R-:W-:-:S03]  /*09c0*/  LOP3.LUT R10, R23, 0xffff0000, RZ, 0xc0, !PT ;  /* 0xffff0000170a7812 */ /* 0x000fc600078ec0ff */
[----:B------:R-:W-:Y:S01]  /*09d0*/  FFMA.FTZ R20, R8, R21, R9 ;  /* 0x0000001508147223 */ /* 0x000fe20000010009 */
[C---:B------:R-:W-:Y:S01]  /*09e0*/  IMAD.U32 R8, R12.reuse, 0x10000, RZ ;  /* 0x000100000c087824 */ /* 0x040fe200078e00ff */
[----:B------:R-:W-:Y:S01]  /*09f0*/  LOP3.LUT R12, R12, 0xffff0000, RZ, 0xc0, !PT ;  /* 0xffff00000c0c7812 */ /* 0x000fe200078ec0ff */
[C---:B------:R-:W-:Y:S02]  /*0a00*/  IMAD.U32 R9, R24.reuse, 0x10000, RZ ;  /* 0x0001000018097824 */ /* 0x040fe400078e00ff */
[----:B------:R-:W-:Y:S01]  /*0a10*/  FFMA.FTZ R21, R11, R10, R20 ;  /* 0x0000000a0b157223 */ /* 0x000fe20000010014 */
[----:B------:R-:W-:Y:S02]  /*0a20*/  LOP3.LUT R11, R24, 0xffff0000, RZ, 0xc0, !PT ;  /* 0xffff0000180b7812 */ /* 0x000fe400078ec0ff */
[C---:B------:R-:W-:Y:S01]  /*0a30*/  LOP3.LUT R10, R25.reuse, 0xffff0000, RZ, 0xc0, !PT ;  /* 0xffff0000190a7812 */ /* 0x040fe200078ec0ff */
[----:B------:R-:W-:Y:S01]  /*0a40*/  FFMA.FTZ R21, R8, R9, R21 ;  /* 0x0000000908157223 */ /* 0x000fe20000010015 */
[----:B------:R-:W-:Y:S01]  /*0a50*/  SHF.L.U32 R9, R25, 0x10, RZ ;  /* 0x0000001019097819 */ /* 0x000fe200000006ff */
[C---:B------:R-:W-:Y:S01]  /*0a60*/  IMAD.U32 R8, R13.reuse, 0x10000, RZ ;  /* 0x000100000d087824 */ /* 0x040fe200078e00ff */
[----:B------:R-:W-:Y:S01]  /*0a70*/  LOP3.LUT R13, R13, 0xffff0000, RZ, 0xc0, !PT ;  /* 0xffff00000d0d7812 */ /* 0x000fe200078ec0ff */
[----:B------:R-:W-:Y:S01]  /*0a80*/  FFMA.FTZ R11, R12, R11, R21 ;  /* 0x0000000b0c0b7223 */ /* 0x000fe20000010015 */
[----:B------:R-:W-:-:S03]  /*0a90*/  SHF.R.S32.HI R20, RZ, 0x1f, R2 ;  /* 0x0000001fff147819 */ /* 0x000fc60000011402 */
        /* <DEDUP_REMOVED lines=12> */
[----:B------:R-:W-:-:S03]  /*0b60*/  IMAD R14, R2, 0x60, RZ ;  /* 0x00000060020e7824 */ /* 0x000fc600078e02ff */
        /* <DEDUP_REMOVED lines=12> */
[----:B------:R-:W-:-:S03]  /*0c30*/  VIADD R15, R4, 0x3f ;  /* 0x0000003f040f7836 */ /* 0x000fc60000000000 */
        /* <DEDUP_REMOVED lines=12> */
[----:B------:R-:W-:-:S04]  /*0d00*/  FFMA.FTZ R8, R8, R9, R11 ;  /* 0x0000000908087223 */ /* 0x000fc8000001000b */
[----:B------:R-:W-:Y:S01]  /*0d10*/  FFMA.FTZ R19, R19, R10, R8 ;  /* 0x0000000a13137223 */ /* 0x000fe20000010008 */
[----:B------:R-:W-:-:S04]  /*0d20*/  SHF.R.S32.HI R10, RZ, 0x1f, R15 ;  /* 0x0000001fff0a7819 */ /* 0x000fc8000001140f */
[----:B------:R-:W0:Y:S01]  /*0d30*/  SHFL.BFLY PT, R8, R19, 0x2, 0x1f ;  /* 0x0c401f0013087f89 */ /* 0x000e2200000e0000 */
[----:B------:R-:W-:-:S04]  /*0d40*/  LEA.HI R10, R10, R15, RZ, 0x6 ;  /* 0x0000000f0a0a7211 */ /* 0x000fc800078f30ff */
[----:B------:R-:W-:-:S04]  /*0d50*/  LOP3.LUT R10, R10, 0xffffffc0, RZ, 0xc0, !PT ;  /* 0xffffffc00a0a7812 */ /* 0x000fc800078ec0ff */
[----:B------:R-:W-:Y:S02]  /*0d60*/  IADD3 R12, PT, PT, R6, R15, -R10 ;  /* 0x0000000f060c7210 */ /* 0x000fe40007ffe80a */
[----:B------:R-:W1:Y:S03]  /*0d70*/  LDC.64 R10, c[0x0][0x440] ;  /* 0x00011000ff0a7b82 */ /* 0x000e660000000a00 */
[----:B------:R-:W-:Y:S02]  /*0d80*/  IMAD.IADD R12, R15, 0x1, -R12 ;  /* 0x000000010f0c7824 */ /* 0x000fe400078e0a0c */
[----:B------:R-:W-:-:S03]  /*0d90*/  IMAD R15, R0, 0x600, R5 ;  /* 0x00000600000f7824 */ /* 0x000fc600078e0205 */
[----:B------:R-:W-:Y:S02]  /*0da0*/  ISETP.GE.AND P0, PT, R5, R12, PT ;  /* 0x0000000c0500720c */ /* 0x000fe40003f06270 */
[----:B------:R-:W-:Y:S02]  /*0db0*/  LEA R12, P2, R15, R14, 0x2 ;  /* 0x0000000e0f0c7211 */ /* 0x000fe400078410ff */
[----:B------:R-:W-:Y:S01]  /*0dc0*/  ISETP.GT.U32.OR P0, PT, R5, 0x3f, P0 ;  /* 0x0000003f0500780c */ /* 0x000fe20000704470 */
[----:B0-----:R-:W-:Y:S02]  /*0dd0*/  FADD.FTZ R4, R19, R8 ;  /* 0x0000000813047221 */ /* 0x001fe40000010000 */
[----:B------:R-:W0:Y:S03]  /*0de0*/  LDC.64 R8, c[0x0][0x448] ;  /* 0x00011200ff087b82 */ /* 0x000e260000000a00 */
[----:B------:R-:W2:Y:S02]  /*0df0*/  SHFL.BFLY PT, R13, R4, 0x1, 0x1f ;  /* 0x0c201f00040d7f89 */ /* 0x000ea400000e0000 */
[----:B--2---:R-:W-:Y:S01]  /*0e00*/  FADD.FTZ R4, R4, R13 ;  /* 0x0000000d04047221 */ /* 0x004fe20000010000 */
[----:B------:R-:W-:Y:S01]  /*0e10*/  LEA.HI.X.SX32 R13, R14, RZ, 0x1, P2 ;  /* 0x000000ff0e0d7211 */ /* 0x000fe200010f0eff */
[----:B------:R-:W-:Y:S06]  /*0e20*/  @P1 BRA `(.L_x_62) ;  /* 0x00000000003c1947 */ /* 0x000fec0003800000 */
[----:B------:R-:W2:Y:S01]  /*0e30*/  LDC.64 R16, c[0x0][0x3e8] ;  /* 0x0000fa00ff107b82 */ /* 0x000ea20000000a00 */
[----:B------:R-:W-:Y:S01]  /*0e40*/  IMAD.IADD R15, R6, 0x1, R45 ;  /* 0x00000001060f7824 */ /* 0x000fe200078e022d */
[----:B------:R-:W3:Y:S04]  /*0e50*/  LDCU.64 UR8, c[0x0][0x3f0] ;  /* 0x00007e00ff0877ac */ /* 0x000ee80008000a00 */
[----:B------:R-:W-:Y:S01]  /*0e60*/  IADD3 R14, P1, PT, R15, R2, RZ ;  /* 0x000000020f0e7210 */ /* 0x000fe20007f3e0ff */
[----:B------:R-:W4:Y:S03]  /*0e70*/  LDCU.64 UR10, c[0x0][0x3d0] ;  /* 0x00007a00ff0a77ac */ /* 0x000f260008000a00 */
[----:B------:R-:W-:-:S02]  /*0e80*/  IADD3.X R15, PT, PT, RZ, R20, RZ, P1, !PT ;  /* 0x00000014ff0f7210 */ /* 0x000fc40000ffe4ff */
[----:B------:R-:W-:Y:S01]  /*0e90*/  ISETP.GE.AND P1, PT, R45, R32, PT ;  /* 0x000000202d00720c */ /* 0x000fe20003f26270 */
[----:B--2---:R-:W-:-:S04]  /*0ea0*/  IMAD.WIDE.U32 R14, R16, UR6, R14 ;  /* 0x00000006100e7c25 */ /* 0x004fc8000f8e000e */
[----:B------:R-:W-:Y:S02]  /*0eb0*/  IMAD R15, R17, UR6, R15 ;  /* 0x00000006110f7c24 */ /* 0x000fe4000f8e020f */
[----:B---3--:R-:W-:-:S04]  /*0ec0*/  IMAD.WIDE.U32 R14, R7, UR8, R14 ;  /* 0x00000008070e7c25 */ /* 0x008fc8000f8e000e */
[----:B------:R-:W-:Y:S01]  /*0ed0*/  IMAD R15, R7, UR9, R15 ;  /* 0x00000009070f7c24 */ /* 0x000fe2000f8e020f */
[----:B----4-:R-:W-:-:S04]  /*0ee0*/  LEA R16, P2, R14, UR10, 0x2 ;  /* 0x0000000a0e107c11 */ /* 0x010fc8000f8410ff */
[----:B------:R-:W-:Y:S02]  /*0ef0*/  LEA.HI.X R17, R14, UR11, R15, 0x2, P2 ;  /* 0x0000000b0e117c11 */ /* 0x000fe400090f140f */
[----:B------:R-:W-:-:S05]  /*0f00*/  FSEL R15, R4, RZ, !P1 ;  /* 0x000000ff040f7208 */ /* 0x000fca0004800000 */
[----:B------:R2:W-:Y:S02]  /*0f10*/  STG.E desc[UR4][R16.64], R15 ;  /* 0x0000000f10007986 */ /* 0x0005e4000c101904 */
.L_x_62:
[----:B------:R-:W-:Y:S05]  /*0f20*/  BSYNC.RECONVERGENT B0 ;  /* 0x0000000000007941 */ /* 0x000fea0003800200 */
.L_x_61:
[----:B------:R-:W-:Y:S04]  /*0f30*/  BSSY.RECONVERGENT B0, `(.L_x_63) ;  /* 0x0000012000007945 */ /* 0x000fe80003800200 */
[----:B------:R-:W-:Y:S05]  /*0f40*/  @P0 BRA `(.L_x_64) ;  /* 0x0000000000400947 */ /* 0x000fea0003800000 */
[----:B--2---:R-:W2:Y:S01]  /*0f50*/  LDC.64 R16, c[0x0][0x418] ;  /* 0x00010600ff107b82 */ /* 0x004ea20000000a00 */
[----:B------:R-:W-:Y:S01]  /*0f60*/  IMAD.IADD R15, R6, 0x1, R5 ;  /* 0x00000001060f7824 */ /* 0x000fe200078e0205 */
[----:B------:R-:W3:Y:S04]  /*0f70*/  LDCU.64 UR8, c[0x0][0x420] ;  /* 0x00008400ff0877ac */ /* 0x000ee80008000a00 */
[----:B------:R-:W-:Y:S01]  /*0f80*/  IADD3 R14, P0, PT, R15, R2, RZ ;  /* 0x000000020f0e7210 */ /* 0x000fe20007f1e0ff */
[C---:B------:R-:W-:Y:S01]  /*0f90*/  FMUL.FTZ R2, R33.reuse, 1.4426950216293334961 ;  /* 0x3fb8aa3b21027820 */ /* 0x040fe20000410000 */
[----:B------:R-:W4:Y:S03]  /*0fa0*/  LDC.64 R18, c[0x0][0x410] ;  /* 0x00010400ff127b82 */ /* 0x000f260000000a00 */
[----:B------:R-:W-:Y:S01]  /*0fb0*/  IMAD.X R15, RZ, RZ, R20, P0 ;  /* 0x000000ffff0f7224 */ /* 0x000fe200000e0614 */
[----:B------:R-:W-:Y:S01]  /*0fc0*/  FSETP.NEU.FTZ.AND P0, PT, R33, -INF , PT ;  /* 0xff8000002100780b */ /* 0x000fe20003f1d000 */
[----:B--2---:R-:W-:-:S04]  /*0fd0*/  IMAD.WIDE.U32 R14, R16, UR6, R14 ;  /* 0x00000006100e7c25 */ /* 0x004fc8000f8e000e */
[----:B------:R-:W-:Y:S02]  /*0fe0*/  IMAD R15, R17, UR6, R15 ;  /* 0x00000006110f7c24 */ /* 0x000fe4000f8e020f */
[----:B---3--:R-:W-:-:S04]  /*0ff0*/  IMAD.WIDE.U32 R14, R7, UR8, R14 ;  /* 0x00000008070e7c25 */ /* 0x008fc8000f8e000e */
[----:B------:R-:W-:Y:S01]  /*1000*/  IMAD R4, R7, UR9, R15 ;  /* 0x0000000907047c24 */ /* 0x000fe2000f8e020f */
[----:B----4-:R-:W-:Y:S02]  /*1010*/  LEA R16, P1, R14, R18, 0x2 ;  /* 0x000000120e107211 */ /* 0x010fe400078210ff */
[----:B------:R-:W-:Y:S02]  /*1020*/  FSEL R15, R2, RZ, P0 ;  /* 0x000000ff020f7208 */ /* 0x000fe40000000000 */
[----:B------:R-:W-:-:S05]  /*1030*/  LEA.HI.X R17, R14, R19, R4, 0x2, P1 ;  /* 0x000000130e117211 */ /* 0x000fca00008f1404 */
[----:B------:R3:W-:Y:S04]  /*1040*/  STG.E desc[UR4][R16.64], R15 ;  /* 0x0000000f10007986 */ /* 0x0007e8000c101904 */
.L_x_64:
[----:B------:R-:W-:Y:S05]  /*1050*/  BSYNC.RECONVERGENT B0 ;  /* 0x0000000000007941 */ /* 0x000fea0003800200 */
.L_x_63:
[----:B------:R-:W4:Y:S01]  /*1060*/  LDCU.64 UR10, c[0x0][0x458] ;  /* 0x00008b00ff0a77ac */ /* 0x000f220008000a00 */
[----:B-1----:R-:W-:Y:S01]  /*1070*/  IMAD.WIDE.U32 R12, R10, UR6, R12 ;  /* 0x000000060a0c7c25 */ /* 0x002fe2000f8e000c */
[----:B------:R-:W1:Y:S03]  /*1080*/  LDCU.64 UR8, c[0x0][0x428] ;  /* 0x00008500ff0877ac */ /* 0x000e660008000a00 */
[----:B------:R-:W-:Y:S02]  /*1090*/  IMAD R13, R11, UR6, R13 ;  /* 0x000000060b0d7c24 */ /* 0x000fe4000f8e020d */
[----:B0-----:R-:W-:-:S04]  /*10a0*/  IMAD.WIDE.U32 R10, R7, R8, R12 ;  /* 0x00000008070a7225 */ /* 0x001fc800078e000c */
[----:B------:R-:W-:Y:S01]  /*10b0*/  IMAD R9, R7, R9, R11 ;  /* 0x0000000907097224 */ /* 0x000fe200078e020b */
[----:B----4-:R-:W-:-:S04]  /*10c0*/  ISETP.NE.U32.AND P0, PT, RZ, UR10, PT ;  /* 0x0000000aff007c0c */ /* 0x010fc8000bf05070 */
[----:B------:R-:W-:Y:S02]  /*10d0*/  ISETP.NE.AND.EX P0, PT, RZ, UR11, PT, P0 ;  /* 0x0000000bff007c0c */ /* 0x000fe4000bf05300 */
[C---:B-1----:R-:W-:Y:S02]  /*10e0*/  LEA R6, P1, R10.reuse, UR8, 0x2 ;  /* 0x000000080a067c11 */ /* 0x042fe4000f8210ff */
        /* <DEDUP_REMOVED lines=9> */
[----:B0-----:R-:W0:Y:S01]  /*1180*/  LDC R7, c[0x0][0x390] ;  /* 0x0000e400ff077b82 */ /* 0x001e220000000800 */
[----:B------:R-:W1:Y:S07]  /*1190*/  LDCU UR7, c[0x0][0x450] ;  /* 0x00008a00ff0777ac */ /* 0x000e6e0008000800 */
[----:B------:R-:W4:Y:S01]  /*11a0*/  LDC.64 R4, c[0x0][0x458] ;  /* 0x00011600ff047b82 */ /* 0x000f220000000a00 */
[----:B-1----:R-:W-:-:S04]  /*11b0*/  IMAD R0, R0, UR7, R3 ;  /* 0x0000000700007c24 */ /* 0x002fc8000f8e0203 */
[----:B0-----:R-:W-:-:S04]  /*11c0*/  IMAD R3, R0, R7, UR6 ;  /* 0x0000000600037e24 */ /* 0x001fc8000f8e0207 */
[----:B----4-:R-:W-:-:S05]  /*11d0*/  IMAD.WIDE R2, R3, 0x4, R4 ;  /* 0x0000000403027825 */ /* 0x010fca00078e0204 */
[----:B------:R-:W-:Y:S01]  /*11e0*/  STG.E desc[UR4][R2.64], RZ ;  /* 0x000000ff02007986 */ /* 0x000fe2000c101904 */
[----:B------:R-:W-:Y:S05]  /*11f0*/  EXIT ;  /* 0x000000000000794d */ /* 0x000fea0003800000 */
.L_x_65:
        /* <DEDUP_REMOVED lines=16> */
.L_x_93:


//--------------------- .nv.shared._ZN7cutlass13device_kernelIN5flash11enable_sm90INS1_16FlashAttnBwdSm90INS1_25CollectiveMainloopBwdSm90ILi2ELi2ELi2EN4cute5tupleIJNS5_1CILi1EEES8_S8_EEENS6_IJNS7_ILi64EEENS7_ILi128EEENS7_ILi96EEEEEENS_10bfloat16_tEfNS_4arch4Sm90ELb0ELb0ELb0ELb0ELb0ELb1ELb0ELb0ELi2ELi1ELi2ELi1ELb1EEENS1_21CollectiveEpilogueBwdISD_SE_SG_Li256ELb0ELb0ELi1EEENS1_19SingleTileSchedulerILb0ELb0ELb0ELi128EEEEEEEEEvNT_6ParamsE --------------------------
	.section	.nv.shared._ZN7cutlass13device_kernelIN5flash11enable_sm90INS1_16FlashAttnBwdSm90INS1_25CollectiveMainloopBwdSm90ILi2ELi2ELi2EN4cute5tupleIJNS5_1CILi1EEES8_S8_EEENS6_IJNS7_ILi64EEENS7_ILi128EEENS7_ILi96EEEEEENS_10bfloat16_tEfNS_4arch4Sm90ELb0ELb0ELb0ELb0ELb0ELb1ELb0ELb0ELi2ELi1ELi2ELi1ELb1EEENS1_21CollectiveEpilogueBwdISD_SE_SG_Li256ELb0ELb0ELi1EEENS1_19SingleTileSchedulerILb0ELb0ELb0ELi128EEEEEEEEEvNT_6ParamsE,"aw",@nobits
	.sectionflags	@""
	.align	16
	.zero		1024


//--------------------- .nv.shared.reserved.0     --------------------------
	.section	.nv.shared.reserved.0,"aw",@nobits
	.weak		__nv_reservedSMEM_offset_0_alias
	.size		__nv_reservedSMEM_offset_0_alias, 0, 64
	.other		__nv_reservedSMEM_offset_0_alias,@"STO_CUDA_RESERVED_SHARED STV_DEFAULT"
__nv_reservedSMEM_offset_0_alias:
	.zero		0
	.zero		64


//--------------------- .nv.global                --------------------------
	.section	.nv.global,"aw",@nobits
.nv.global:
	.type		_ZN65_INTERNAL_63387ab6_29_flash_bwd_hdim96_bf16_sm90_cu_744032ad_30634cute1_E,@object
	.size		_ZN65_INTERNAL_63387ab6_29_flash_bwd_hdim96_bf16_sm90_cu_744032ad_30634cute1_E,(_ZN65_INTERNAL_63387ab6_29_flash_bwd_hdim96_bf16_sm90_cu_744032ad_30634cuda3std3__45__cpo6cbeginE - _ZN65_INTERNAL_63387ab6_29_flash_bwd_hdim96_bf16_sm90_cu_744032ad_30634cute1_E)
_ZN65_INTERNAL_63387ab6_29_flash_bwd_hdim96_bf16_sm90_cu_744032ad_30634cute1_E:
	.zero		1
	.type		_ZN65_INTERNAL_63387ab6_29_flash_bwd_hdim96_bf16_sm90_cu_744032ad_30634cuda3std3__45__cpo6cbeginE,@object
	.size		_ZN65_INTERNAL_63387ab6_29_flash_bwd_hdim96_bf16_sm90_cu_744032ad_30634cuda3std3__45__cpo6cbeginE,(_ZN65_INTERNAL_63387ab6_29_flash_bwd_hdim96_bf16_sm90_cu_744032ad_30634cuda3std3__48in_placeE - _ZN65_INTERNAL_63387ab6_29_flash_bwd_hdim96_bf16_sm90_cu_744032ad_30634cuda3std3__45__cpo6cbeginE)
_ZN65_INTERNAL_63387ab6_29_flash_bwd_hdim96_bf16_sm90_cu_744032ad_30634cuda3std3__45__cpo6cbeginE:
	.zero		1
	.type		_ZN65_INTERNAL_63387ab6_29_flash_bwd_hdim96_bf16_sm90_cu_744032ad_30634cuda3std3__48in_placeE,@object
	.size		_ZN65_INTERNAL_63387ab6_29_flash_bwd_hdim96_bf16_sm90_cu_744032ad_30634cuda3std3__48in_placeE,(_ZN65_INTERNAL_63387ab6_29_flash_bwd_hdim96_bf16_sm90_cu_744032ad_30634cuda3std6ranges3__45__cpo9iter_moveE - _ZN65_INTERNAL_63387ab6_29_flash_bwd_hdim96_bf16_sm90_cu_744032ad_30634cuda3std3__48in_placeE)
_ZN65_INTERNAL_63387ab6_29_flash_bwd_hdim96_bf16_sm90_cu_744032ad_30634cuda3std3__48in_placeE:
	.zero		1
	.type		_ZN65_INTERNAL_63387ab6_29_flash_bwd_hdim96_bf16_sm90_cu_744032ad_30634cuda3std6ranges3__45__cpo9iter_moveE,@object
	.size		_ZN65_INTERNAL_63387ab6_29_flash_bwd_hdim96_bf16_sm90_cu_744032ad_30634cuda3std6ranges3__45__cpo9iter_moveE,(_ZN65_INTERNAL_63387ab6_29_flash_bwd_hdim96_bf16_sm90_cu_744032ad_30634cuda3std3__45__cpo5beginE - _ZN65_INTERNAL_63387ab6_29_flash_bwd_hdim96_bf16_sm90_cu_744032ad_30634cuda3std6ranges3__45__cpo9iter_moveE)
_ZN65_INTERNAL_63387ab6_29_flash_bwd_hdim96_bf16_sm90_cu_744032ad_30634cuda3std6ranges3__45__cpo9iter_moveE:
	.zero		1
	.type		_ZN65_INTERNAL_63387ab6_29_flash_bwd_hdim96_bf16_sm90_cu_744032ad_30634cuda3std3__45__cpo5beginE,@object
	.size		_ZN65_INTERNAL_63387ab6_29_flash_bwd_hdim96_bf16_sm90_cu_744032ad_30634cuda3std3__45__cpo5beginE,(_ZN65_INTERNAL_63387ab6_29_flash_bwd_hdim96_bf16_sm90_cu_744032ad_30634cuda3std3__467_GLOBAL__N__63387ab6_29_flash_bwd_hdim96_bf16_sm90_cu_744032ad_30636ignoreE - _ZN65_INTERNAL_63387ab6_29_flash_bwd_hdim96_bf16_sm90_cu_744032ad_30634cuda3std3__45__cpo5beginE)
_ZN65_INTERNAL_63387ab6_29_flash_bwd_hdim96_bf16_sm90_cu_744032ad_30634cuda3std3__45__cpo5beginE:
	.zero		1
	.type		_ZN65_INTERNAL_63387ab6_29_flash_bwd_hdim96_bf16_sm90_cu_744032ad_30634cuda3std3__467_GLOBAL__N__63387ab6_29_flash_bwd_hdim96_bf16_sm90_cu_744032ad_30636ignoreE,@object
	.size		_ZN65_INTERNAL_63387ab6_29_flash_bwd_hdim96_bf16_sm90_cu_744032ad_30634cuda3std3__467_GLOBAL__N__63387ab6_29_flash_bwd_hdim96_bf16_sm90_cu_744032ad_30636ignoreE,(_ZN65_INTERNAL_63387ab6_29_flash_bwd_hdim96_bf16_sm90_cu_744032ad_30634cute7productE - _ZN65_INTERNAL_63387ab6_29_flash_bwd_hdim96_bf16_sm90_cu_744032ad_30634cuda3std3__467_GLOBAL__N__63387ab6_29_flash_bwd_hdim96_bf16_sm90_cu_744032ad_30636ignoreE)
_ZN65_INTERNAL_63387ab6_29_flash_bwd_hdim96_bf16_sm90_cu_744032ad_30634cuda3std3__467_GLOBAL__N__63387ab6_29_flash_bwd_hdim96_bf16_sm90_cu_744032ad_30636ignoreE:
	.zero		1
	.type		_ZN65_INTERNAL_63387ab6_29_flash_bwd_hdim96_bf16_sm90_cu_744032ad_30634cute7productE,@object
	.size		_ZN65_INTERNAL_63387ab6_29_flash_bwd_hdim96_bf16_sm90_cu_744032ad_30634cute7productE,(_ZN65_INTERNAL_63387ab6_29_flash_bwd_hdim96_bf16_sm90_cu_744032ad_30634cuda3std3__45__cpo3endE - _ZN65_INTERNAL_63387ab6_29_flash_bwd_hdim96_bf16_sm90_cu_744032ad_30634cute7productE)
_ZN65_INTERNAL_63387ab6_29_flash_bwd_hdim96_bf16_sm90_cu_744032ad_30634cute7productE:
	.zero		1
	.type		_ZN65_INTERNAL_63387ab6_29_flash_bwd_hdim96_bf16_sm90_cu_744032ad_30634cuda3std3__45__cpo3endE,@object
	.size		_ZN65_INTERNAL_63387ab6_29_flash_bwd_hdim96_bf16_sm90_cu_744032ad_30634cuda3std3__45__cpo3endE,(_ZN65_INTERNAL_63387ab6_29_flash_bwd_hdim96_bf16_sm90_cu_744032ad_30634cuda3std3__419piecewise_constructE - _ZN65_INTERNAL_63387ab6_29_flash_bwd_hdim96_bf16_sm90_cu_744032ad_30634cuda3std3__45__cpo3endE)
_ZN65_INTERNAL_63387ab6_29_flash_bwd_hdim96_bf16_sm90_cu_744032ad_30634cuda3std3__45__cpo3endE:
	.zero		1
	.type		_ZN65_INTERNAL_63387ab6_29_flash_bwd_hdim96_bf16_sm90_cu_744032ad_30634cuda3std3__419piecewise_constructE,@object
	.size		_ZN65_INTERNAL_63387ab6_29_flash_bwd_hdim96_bf16_sm90_cu_744032ad_30634cuda3std3__419piecewise_constructE,(_ZN65_INTERNAL_63387ab6_29_flash_bwd_hdim96_bf16_sm90_cu_744032ad_30634cuda3std3__45__cpo4cendE - _ZN65_INTERNAL_63387ab6_29_flash_bwd_hdim96_bf16_sm90_cu_744032ad_30634cuda3std3__419piecewise_constructE)
_ZN65_INTERNAL_63387ab6_29_flash_bwd_hdim96_bf16_sm90_cu_744032ad_30634cuda3std3__419piecewise_constructE:
	.zero		1
	.type		_ZN65_INTERNAL_63387ab6_29_flash_bwd_hdim96_bf16_sm90_cu_744032ad_30634cuda3std3__45__cpo4cendE,@object
	.size		_ZN65_INTERNAL_63387ab6_29_flash_bwd_hdim96_bf16_sm90_cu_744032ad_30634cuda3std3__45__cpo4cendE,(_ZN65_INTERNAL_63387ab6_29_flash_bwd_hdim96_bf16_sm90_cu_744032ad_30634cuda3std6ranges3__45__cpo4swapE - _ZN65_INTERNAL_63387ab6_29_flash_bwd_hdim96_bf16_sm90_cu_744032ad_30634cuda3std3__45__cpo4cendE)
_ZN65_INTERNAL_63387ab6_29_flash_bwd_hdim96_bf16_sm90_cu_744032ad_30634cuda3std3__45__cpo4cendE:
	.zero		1
	.type		_ZN65_INTERNAL_63387ab6_29_flash_bwd_hdim96_bf16_sm90_cu_744032ad_30634cuda3std6ranges3__45__cpo4swapE,@object
	.size		_ZN65_INTERNAL_63387ab6_29_flash_bwd_hdim96_bf16_sm90_cu_744032ad_30634cuda3std6ranges3__45__cpo4swapE,(.L_7 - _ZN65_INTERNAL_63387ab6_29_flash_bwd_hdim96_bf16_sm90_cu_744032ad_30634cuda3std6ranges3__45__cpo4swapE)
_ZN65_INTERNAL_63387ab6_29_flash_bwd_hdim96_bf16_sm90_cu_744032ad_30634cuda3std6ranges3__45__cpo4swapE:
	.zero		1
.L_7:


//--------------------- .nv.shared._ZN7cutlass13device_kernelIN5flash11enable_sm90INS1_16FlashAttnBwdSm90INS1_25CollectiveMainloopBwdSm90ILi2ELi2ELi2EN4cute5tupleIJNS5_1CILi1EEES8_S8_EEENS6_IJNS7_ILi64EEENS7_ILi128EEENS7_ILi96EEEEEENS_10bfloat16_tEfNS_4arch4Sm90ELb0ELb0ELb0ELb0ELb1ELb1ELb0ELb0ELi2ELi1ELi2ELi1ELb1EEENS1_21CollectiveEpilogueBwdISD_SE_SG_Li256ELb0ELb0ELi1EEENS1_19SingleTileSchedulerILb0ELb0ELb0ELi128EEEEEEEEEvNT_6ParamsE --------------------------
	.section	.nv.shared._ZN7cutlass13device_kernelIN5flash11enable_sm90INS1_16FlashAttnBwdSm90INS1_25CollectiveMainloopBwdSm90ILi2ELi2ELi2EN4cute5tupleIJNS5_1CILi1EEES8_S8_EEENS6_IJNS7_ILi64EEENS7_ILi128EEENS7_ILi96EEEEEENS_10bfloat16_tEfNS_4arch4Sm90ELb0ELb0ELb0ELb0ELb1ELb1ELb0ELb0ELi2ELi1ELi2ELi1ELb1EEENS1_21CollectiveEpilogueBwdISD_SE_SG_Li256ELb0ELb0ELi1EEENS1_19SingleTileSchedulerILb0ELb0ELb0ELi128EEEEEEEEEvNT_6ParamsE,"aw",@nobits
	.sectionflags	@""
	.align	16
	.zero		1024


//--------------------- .nv.shared._ZN7cutlass13device_kernelIN5flash11enable_sm90INS1_16FlashAttnBwdSm90INS1_25CollectiveMainloopBwdSm90ILi2ELi2ELi2EN4cute5tupleIJNS5_1CILi1EEES8_S8_EEENS6_IJNS7_ILi64EEENS7_ILi128EEENS7_ILi96EEEEEENS_10bfloat16_tEfNS_4arch4Sm90ELb0ELb0ELb0ELb0ELb0ELb1ELb0ELb0ELi2ELi1ELi2ELi1ELb1EEENS1_24CollectiveEpilogueBwdGQAISD_fSG_Li256ELb0ELb0EEENS1_19SingleTileSchedulerILb0ELb0ELb0ELi128EEEEEEEEEvNT_6ParamsE --------------------------
	.section	.nv.shared._ZN7cutlass13device_kernelIN5flash11enable_sm90INS1_16FlashAttnBwdSm90INS1_25CollectiveMainloopBwdSm90ILi2ELi2ELi2EN4cute5tupleIJNS5_1CILi1EEES8_S8_EEENS6_IJNS7_ILi64EEENS7_ILi128EEENS7_ILi96EEEEEENS_10bfloat16_tEfNS_4arch4Sm90ELb0ELb0ELb0ELb0ELb0ELb1ELb0ELb0ELi2ELi1ELi2ELi1ELb1EEENS1_24CollectiveEpilogueBwdGQAISD_fSG_Li256ELb0ELb0EEENS1_19SingleTileSchedulerILb0ELb0ELb0ELi128EEEEEEEEEvNT_6ParamsE,"aw",@nobits
	.sectionflags	@""
	.align	16
	.zero		1024


//--------------------- .nv.shared._ZN7cutlass13device_kernelIN5flash11enable_sm90INS1_16FlashAttnBwdSm90INS1_25CollectiveMainloopBwdSm90ILi2ELi2ELi2EN4cute5tupleIJNS5_1CILi1EEES8_S8_EEENS6_IJNS7_ILi64EEENS7_ILi128EEENS7_ILi96EEEEEENS_10bfloat16_tEfNS_4arch4Sm90ELb0ELb0ELb0ELb0ELb1ELb1ELb0ELb0ELi2ELi1ELi2ELi1ELb1EEENS1_24CollectiveEpilogueBwdGQAISD_fSG_Li256ELb0ELb1EEENS1_19SingleTileSchedulerILb0ELb0ELb0ELi128EEEEEEEEEvNT_6ParamsE --------------------------
	.section	.nv.shared._ZN7cutlass13device_kernelIN5flash11enable_sm90INS1_16FlashAttnBwdSm90INS1_25CollectiveMainloopBwdSm90ILi2ELi2ELi2EN4cute5tupleIJNS5_1CILi1EEES8_S8_EEENS6_IJNS7_ILi64EEENS7_ILi128EEENS7_ILi96EEEEEENS_10bfloat16_tEfNS_4arch4Sm90ELb0ELb0ELb0ELb0ELb1ELb1ELb0ELb0ELi2ELi1ELi2ELi1ELb1EEENS1_24CollectiveEpilogueBwdGQAISD_fSG_Li256ELb0ELb1EEENS1_19SingleTileSchedulerILb0ELb0ELb0ELi128EEEEEEEEEvNT_6ParamsE,"aw",@nobits
	.sectionflags	@""
	.align	16
	.zero		1024


//--------------------- .nv.shared._ZN7cutlass13device_kernelIN5flash11enable_sm90INS1_16FlashAttnBwdSm90INS1_25CollectiveMainloopBwdSm90ILi2ELi2ELi2EN4cute5tupleIJNS5_1CILi1EEES8_S8_EEENS6_IJNS7_ILi64EEENS7_ILi128EEENS7_ILi96EEEEEENS_10bfloat16_tEfNS_4arch4Sm90ELb0ELb0ELb0ELb1ELb0ELb1ELb0ELb0ELi2ELi1ELi2ELi1ELb1EEENS1_21CollectiveEpilogueBwdISD_SE_SG_Li256ELb1ELb0ELi1EEENS1_19SingleTileSchedulerILb1ELb0ELb0ELi128EEEEEEEEEvNT_6ParamsE --------------------------
	.section	.nv.shared._ZN7cutlass13device_kernelIN5flash11enable_sm90INS1_16FlashAttnBwdSm90INS1_25CollectiveMainloopBwdSm90ILi2ELi2ELi2EN4cute5tupleIJNS5_1CILi1EEES8_S8_EEENS6_IJNS7_ILi64EEENS7_ILi128EEENS7_ILi96EEEEEENS_10bfloat16_tEfNS_4arch4Sm90ELb0ELb0ELb0ELb1ELb0ELb1ELb0ELb0ELi2ELi1ELi2ELi1ELb1EEENS1_21CollectiveEpilogueBwdISD_SE_SG_Li256ELb1ELb0ELi1EEENS1_19SingleTileSchedulerILb1ELb0ELb0ELi128EEEEEEEEEvNT_6ParamsE,"aw",@nobits
	.sectionflags	@""
	.align	16
	.zero		1024


//--------------------- .nv.shared._ZN7cutlass13device_kernelIN5flash11enable_sm90INS1_16FlashAttnBwdSm90INS1_25CollectiveMainloopBwdSm90ILi2ELi2ELi2EN4cute5tupleIJNS5_1CILi1EEES8_S8_EEENS6_IJNS7_ILi64EEENS7_ILi128EEENS7_ILi96EEEEEENS_10bfloat16_tEfNS_4arch4Sm90ELb0ELb0ELb0ELb1ELb1ELb1ELb0ELb0ELi2ELi1ELi2ELi1ELb1EEENS1_21CollectiveEpilogueBwdISD_SE_SG_Li256ELb1ELb0ELi1EEENS1_19SingleTileSchedulerILb1ELb0ELb0ELi128EEEEEEEEEvNT_6ParamsE --------------------------
	.section	.nv.shared._ZN7cutlass13device_kernelIN5flash11enable_sm90INS1_16FlashAttnBwdSm90INS1_25CollectiveMainloopBwdSm90ILi2ELi2ELi2EN4cute5tupleIJNS5_1CILi1EEES8_S8_EEENS6_IJNS7_ILi64EEENS7_ILi128EEENS7_ILi96EEEEEENS_10bfloat16_tEfNS_4arch4Sm90ELb0ELb0ELb0ELb1ELb1ELb1ELb0ELb0ELi2ELi1ELi2ELi1ELb1EEENS1_21CollectiveEpilogueBwdISD_SE_SG_Li256ELb1ELb0ELi1EEENS1_19SingleTileSchedulerILb1ELb0ELb0ELi128EEEEEEEEEvNT_6ParamsE,"aw",@nobits
	.sectionflags	@""
	.align	16
	.zero		1024


//--------------------- .nv.shared._ZN7cutlass13device_kernelIN5flash11enable_sm90INS1_16FlashAttnBwdSm90INS1_25CollectiveMainloopBwdSm90ILi2ELi2ELi2EN4cute5tupleIJNS5_1CILi1EEES8_S8_EEENS6_IJNS7_ILi64EEENS7_ILi128EEENS7_ILi96EEEEEENS_10bfloat16_tEfNS_4arch4Sm90ELb0ELb0ELb0ELb1ELb0ELb1ELb0ELb0ELi2ELi1ELi2ELi1ELb1EEENS1_24CollectiveEpilogueBwdGQAISD_fSG_Li256ELb1ELb0EEENS1_19SingleTileSchedulerILb1ELb0ELb0ELi128EEEEEEEEEvNT_6ParamsE --------------------------
	.section	.nv.shared._ZN7cutlass13device_kernelIN5flash11enable_sm90INS1_16FlashAttnBwdSm90INS1_25CollectiveMainloopBwdSm90ILi2ELi2ELi2EN4cute5tupleIJNS5_1CILi1EEES8_S8_EEENS6_IJNS7_ILi64EEENS7_ILi128EEENS7_ILi96EEEEEENS_10bfloat16_tEfNS_4arch4Sm90ELb0ELb0ELb0ELb1ELb0ELb1ELb0ELb0ELi2ELi1ELi2ELi1ELb1EEENS1_24CollectiveEpilogueBwdGQAISD_fSG_Li256ELb1ELb0EEENS1_19SingleTileSchedulerILb1ELb0ELb0ELi128EEEEEEEEEvNT_6ParamsE,"aw",@nobits
	.sectionflags	@""
	.align	16
	.zero		1024


//--------------------- .nv.shared._ZN7cutlass13device_kernelIN5flash11enable_sm90INS1_16FlashAttnBwdSm90INS1_25CollectiveMainloopBwdSm90ILi2ELi2ELi2EN4cute5tupleIJNS5_1CILi1EEES8_S8_EEENS6_IJNS7_ILi64EEENS7_ILi128EEENS7_ILi96EEEEEENS_10bfloat16_tEfNS_4arch4Sm90ELb0ELb0ELb0ELb1ELb1ELb1ELb0ELb0ELi2ELi1ELi2ELi1ELb1EEENS1_24CollectiveEpilogueBwdGQAISD_fSG_Li256ELb1ELb1EEENS1_19SingleTileSchedulerILb1ELb0ELb0ELi128EEEEEEEEEvNT_6ParamsE --------------------------
	.section	.nv.shared._ZN7cutlass13device_kernelIN5flash11enable_sm90INS1_16FlashAttnBwdSm90INS1_25CollectiveMainloopBwdSm90ILi2ELi2ELi2EN4cute5tupleIJNS5_1CILi1EEES8_S8_EEENS6_IJNS7_ILi64EEENS7_ILi128EEENS7_ILi96EEEEEENS_10bfloat16_tEfNS_4arch4Sm90ELb0ELb0ELb0ELb1ELb1ELb1ELb0ELb0ELi2ELi1ELi2ELi1ELb1EEENS1_24CollectiveEpilogueBwdGQAISD_fSG_Li256ELb1ELb1EEENS1_19SingleTileSchedulerILb1ELb0ELb0ELi128EEEEEEEEEvNT_6ParamsE,"aw",@nobits
	.sectionflags	@""
	.align	16
	.zero		1024


//--------------------- .nv.shared._ZN7cutlass13device_kernelIN5flash11enable_sm90INS1_16FlashAttnBwdSm90INS1_25CollectiveMainloopBwdSm90ILi2ELi2ELi2EN4cute5tupleIJNS5_1CILi1EEES8_S8_EEENS6_IJNS7_ILi64EEENS7_ILi128EEENS7_ILi96EEEEEENS_10bfloat16_tEfNS_4arch4Sm90ELb0ELb1ELb0ELb0ELb0ELb1ELb0ELb0ELi2ELi1ELi2ELi1ELb1EEENS1_21CollectiveEpilogueBwdISD_SE_SG_Li256ELb0ELb0ELi1EEENS1_19SingleTileSchedulerILb0ELb0ELb0ELi128EEEEEEEEEvNT_6ParamsE --------------------------
	.section	.nv.shared._ZN7cutlass13device_kernelIN5flash11enable_sm90INS1_16FlashAttnBwdSm90INS1_25CollectiveMainloopBwdSm90ILi2ELi2ELi2EN4cute5tupleIJNS5_1CILi1EEES8_S8_EEENS6_IJNS7_ILi64EEENS7_ILi128EEENS7_ILi96EEEEEENS_10bfloat16_tEfNS_4arch4Sm90ELb0ELb1ELb0ELb0ELb0ELb1ELb0ELb0ELi2ELi1ELi2ELi1ELb1EEENS1_21CollectiveEpilogueBwdISD_SE_SG_Li256ELb0ELb0ELi1EEENS1_19SingleTileSchedulerILb0ELb0ELb0ELi128EEEEEEEEEvNT_6ParamsE,"aw",@nobits
	.sectionflags	@""
	.align	16
	.zero		1024


//--------------------- .nv.shared._ZN7cutlass13device_kernelIN5flash11enable_sm90INS1_16FlashAttnBwdSm90INS1_25CollectiveMainloopBwdSm90ILi2ELi2ELi2EN4cute5tupleIJNS5_1CILi1EEES8_S8_EEENS6_IJNS7_ILi64EEENS7_ILi128EEENS7_ILi96EEEEEENS_10bfloat16_tEfNS_4arch4Sm90ELb0ELb1ELb0ELb0ELb1ELb1ELb0ELb0ELi2ELi1ELi2ELi1ELb1EEENS1_21CollectiveEpilogueBwdISD_SE_SG_Li256ELb0ELb0ELi1EEENS1_19SingleTileSchedulerILb0ELb0ELb0ELi128EEEEEEEEEvNT_6ParamsE --------------------------
	.section	.nv.shared._ZN7cutlass13device_kernelIN5flash11enable_sm90INS1_16FlashAttnBwdSm90INS1_25CollectiveMainloopBwdSm90ILi2ELi2ELi2EN4cute5tupleIJNS5_1CILi1EEES8_S8_EEENS6_IJNS7_ILi64EEENS7_ILi128EEENS7_ILi96EEEEEENS_10bfloat16_tEfNS_4arch4Sm90ELb0ELb1ELb0ELb0ELb1ELb1ELb0ELb0ELi2ELi1ELi2ELi1ELb1EEENS1_21CollectiveEpilogueBwdISD_SE_SG_Li256ELb0ELb0ELi1EEENS1_19SingleTileSchedulerILb0ELb0ELb0ELi128EEEEEEEEEvNT_6ParamsE,"aw",@nobits
	.sectionflags	@""
	.align	16
	.zero		1024


//--------------------- .nv.shared._ZN7cutlass13device_kernelIN5flash11enable_sm90INS1_16FlashAttnBwdSm90INS1_25CollectiveMainloopBwdSm90ILi2ELi2ELi2EN4cute5tupleIJNS5_1CILi1EEES8_S8_EEENS6_IJNS7_ILi64EEENS7_ILi128EEENS7_ILi96EEEEEENS_10bfloat16_tEfNS_4arch4Sm90ELb0ELb1ELb0ELb0ELb0ELb1ELb0ELb0ELi2ELi1ELi2ELi1ELb1EEENS1_24CollectiveEpilogueBwdGQAISD_fSG_Li256ELb0ELb0EEENS1_19SingleTileSchedulerILb0ELb0ELb0ELi128EEEEEEEEEvNT_6ParamsE --------------------------
	.section	.nv.shared._ZN7cutlass13device_kernelIN5flash11enable_sm90INS1_16FlashAttnBwdSm90INS1_25CollectiveMainloopBwdSm90ILi2ELi2ELi2EN4cute5tupleIJNS5_1CILi1EEES8_S8_EEENS6_IJNS7_ILi64EEENS7_ILi128EEENS7_ILi96EEEEEENS_10bfloat16_tEfNS_4arch4Sm90ELb0ELb1ELb0ELb0ELb0ELb1ELb0ELb0ELi2ELi1ELi2ELi1ELb1EEENS1_24CollectiveEpilogueBwdGQAISD_fSG_Li256ELb0ELb0EEENS1_19SingleTileSchedulerILb0ELb0ELb0ELi128EEEEEEEEEvNT_6ParamsE,"aw",@nobits
	.sectionflags	@""
	.align	16
	.zero		1024


//--------------------- .nv.shared._ZN7cutlass13device_kernelIN5flash11enable_sm90INS1_16FlashAttnBwdSm90INS1_25CollectiveMainloopBwdSm90ILi2ELi2ELi2EN4cute5tupleIJNS5_1CILi1EEES8_S8_EEENS6_IJNS7_ILi64EEENS7_ILi128EEENS7_ILi96EEEEEENS_10bfloat16_tEfNS_4arch4Sm90ELb0ELb1ELb0ELb0ELb1ELb1ELb0ELb0ELi2ELi1ELi2ELi1ELb1EEENS1_24CollectiveEpilogueBwdGQAISD_fSG_Li256ELb0ELb1EEENS1_19SingleTileSchedulerILb0ELb0ELb0ELi128EEEEEEEEEvNT_6ParamsE --------------------------
	.section	.nv.shared._ZN7cutlass13device_kernelIN5flash11enable_sm90INS1_16FlashAttnBwdSm90INS1_25CollectiveMainloopBwdSm90ILi2ELi2ELi2EN4cute5tupleIJNS5_1CILi1EEES8_S8_EEENS6_IJNS7_ILi64EEENS7_ILi128EEENS7_ILi96EEEEEENS_10bfloat16_tEfNS_4arch4Sm90ELb0ELb1ELb0ELb0ELb1ELb1ELb0ELb0ELi2ELi1ELi2ELi1ELb1EEENS1_24CollectiveEpilogueBwdGQAISD_fSG_Li256ELb0ELb1EEENS1_19SingleTileSchedulerILb0ELb0ELb0ELi128EEEEEEEEEvNT_6ParamsE,"aw",@nobits
	.sectionflags	@""
	.align	16
	.zero		1024


//--------------------- .nv.shared._ZN7cutlass13device_kernelIN5flash11enable_sm90INS1_16FlashAttnBwdSm90INS1_25CollectiveMainloopBwdSm90ILi2ELi2ELi2EN4cute5tupleIJNS5_1CILi1EEES8_S8_EEENS6_IJNS7_ILi64EEENS7_ILi128EEENS7_ILi96EEEEEENS_10bfloat16_tEfNS_4arch4Sm90ELb0ELb1ELb0ELb1ELb0ELb1ELb0ELb0ELi2ELi1ELi2ELi1ELb1EEENS1_21CollectiveEpilogueBwdISD_SE_SG_Li256ELb1ELb0ELi1EEENS1_19SingleTileSchedulerILb1ELb0ELb0ELi128EEEEEEEEEvNT_6ParamsE --------------------------
	.section	.nv.shared._ZN7cutlass13device_kernelIN5flash11enable_sm90INS1_16FlashAttnBwdSm90INS1_25CollectiveMainloopBwdSm90ILi2ELi2ELi2EN4cute5tupleIJNS5_1CILi1EEES8_S8_EEENS6_IJNS7_ILi64EEENS7_ILi128EEENS7_ILi96EEEEEENS_10bfloat16_tEfNS_4arch4Sm90ELb0ELb1ELb0ELb1ELb0ELb1ELb0ELb0ELi2ELi1ELi2ELi1ELb1EEENS1_21CollectiveEpilogueBwdISD_SE_SG_Li256ELb1ELb0ELi1EEENS1_19SingleTileSchedulerILb1ELb0ELb0ELi128EEEEEEEEEvNT_6ParamsE,"aw",@nobits
	.sectionflags	@""
	.align	16
	.zero		1024


//--------------------- .nv.shared._ZN7cutlass13device_kernelIN5flash11enable_sm90INS1_16FlashAttnBwdSm90INS1_25CollectiveMainloopBwdSm90ILi2ELi2ELi2EN4cute5tupleIJNS5_1CILi1EEES8_S8_EEENS6_IJNS7_ILi64EEENS7_ILi128EEENS7_ILi96EEEEEENS_10bfloat16_tEfNS_4arch4Sm90ELb0ELb1ELb0ELb1ELb1ELb1ELb0ELb0ELi2ELi1ELi2ELi1ELb1EEENS1_21CollectiveEpilogueBwdISD_SE_SG_Li256ELb1ELb0ELi1EEENS1_19SingleTileSchedulerILb1ELb0ELb0ELi128EEEEEEEEEvNT_6ParamsE --------------------------
	.section	.nv.shared._ZN7cutlass13device_kernelIN5flash11enable_sm90INS1_16FlashAttnBwdSm90INS1_25CollectiveMainloopBwdSm90ILi2ELi2ELi2EN4cute5tupleIJNS5_1CILi1EEES8_S8_EEENS6_IJNS7_ILi64EEENS7_ILi128EEENS7_ILi96EEEEEENS_10bfloat16_tEfNS_4arch4Sm90ELb0ELb1ELb0ELb1ELb1ELb1ELb0ELb0ELi2ELi1ELi2ELi1ELb1EEENS1_21CollectiveEpilogueBwdISD_SE_SG_Li256ELb1ELb0ELi1EEENS1_19SingleTileSchedulerILb1ELb0ELb0ELi128EEEEEEEEEvNT_6ParamsE,"aw",@nobits
	.sectionflags	@""
	.align	16
	.zero		1024


//--------------------- .nv.shared._ZN7cutlass13device_kernelIN5flash11enable_sm90INS1_16FlashAttnBwdSm90INS1_25CollectiveMainloopBwdSm90ILi2ELi2ELi2EN4cute5tupleIJNS5_1CILi1EEES8_S8_EEENS6_IJNS7_ILi64EEENS7_ILi128EEENS7_ILi96EEEEEENS_10bfloat16_tEfNS_4arch4Sm90ELb0ELb1ELb0ELb1ELb0ELb1ELb0ELb0ELi2ELi1ELi2ELi1ELb1EEENS1_24CollectiveEpilogueBwdGQAISD_fSG_Li256ELb1ELb0EEENS1_19SingleTileSchedulerILb1ELb0ELb0ELi128EEEEEEEEEvNT_6ParamsE --------------------------
	.section	.nv.shared._ZN7cutlass13device_kernelIN5flash11enable_sm90INS1_16FlashAttnBwdSm90INS1_25CollectiveMainloopBwdSm90ILi2ELi2ELi2EN4cute5tupleIJNS5_1CILi1EEES8_S8_EEENS6_IJNS7_ILi64EEENS7_ILi128EEENS7_ILi96EEEEEENS_10bfloat16_tEfNS_4arch4Sm90ELb0ELb1ELb0ELb1ELb0ELb1ELb0ELb0ELi2ELi1ELi2ELi1ELb1EEENS1_24CollectiveEpilogueBwdGQAISD_fSG_Li256ELb1ELb0EEENS1_19SingleTileSchedulerILb1ELb0ELb0ELi128EEEEEEEEEvNT_6ParamsE,"aw",@nobits
	.sectionflags	@""
	.align	16
	.zero		1024


//--------------------- .nv.shared._ZN7cutlass13device_kernelIN5flash11enable_sm90INS1_16FlashAttnBwdSm90INS1_25CollectiveMainloopBwdSm90ILi2ELi2ELi2EN4cute5tupleIJNS5_1CILi1EEES8_S8_EEENS6_IJNS7_ILi64EEENS7_ILi128EEENS7_ILi96EEEEEENS_10bfloat16_tEfNS_4arch4Sm90ELb0ELb1ELb0ELb1ELb1ELb1ELb0ELb0ELi2ELi1ELi2ELi1ELb1EEENS1_24CollectiveEpilogueBwdGQAISD_fSG_Li256ELb1ELb1EEENS1_19SingleTileSchedulerILb1ELb0ELb0ELi128EEEEEEEEEvNT_6ParamsE --------------------------
	.section	.nv.shared._ZN7cutlass13device_kernelIN5flash11enable_sm90INS1_16FlashAttnBwdSm90INS1_25CollectiveMainloopBwdSm90ILi2ELi2ELi2EN4cute5tupleIJNS5_1CILi1EEES8_S8_EEENS6_IJNS7_ILi64EEENS7_ILi128EEENS7_ILi96EEEEEENS_10bfloat16_tEfNS_4arch4Sm90ELb0ELb1ELb0ELb1ELb1ELb1ELb0ELb0ELi2ELi1ELi2ELi1ELb1EEENS1_24CollectiveEpilogueBwdGQAISD_fSG_Li256ELb1ELb1EEENS1_19SingleTileSchedulerILb1ELb0ELb0ELi128EEEEEEEEEvNT_6ParamsE,"aw",@nobits
	.sectionflags	@""
	.align	16
	.zero		1024


//--------------------- .nv.shared._ZN7cutlass13device_kernelIN5flash11enable_sm90INS1_16FlashAttnBwdSm90INS1_25CollectiveMainloopBwdSm90ILi2ELi2ELi2EN4cute5tupleIJNS5_1CILi1EEES8_S8_EEENS6_IJNS7_ILi64EEENS7_ILi128EEENS7_ILi96EEEEEENS_10bfloat16_tEfNS_4arch4Sm90ELb1ELb0ELb0ELb0ELb0ELb1ELb0ELb0ELi2ELi1ELi2ELi1ELb1EEENS1_21CollectiveEpilogueBwdISD_SE_SG_Li256ELb0ELb0ELi1EEENS1_25SingleTileBwdLPTSchedulerILb0ELi128ELb0EEEEEEEEEvNT_6ParamsE --------------------------
	.section	.nv.shared._ZN7cutlass13device_kernelIN5flash11enable_sm90INS1_16FlashAttnBwdSm90INS1_25CollectiveMainloopBwdSm90ILi2ELi2ELi2EN4cute5tupleIJNS5_1CILi1EEES8_S8_EEENS6_IJNS7_ILi64EEENS7_ILi128EEENS7_ILi96EEEEEENS_10bfloat16_tEfNS_4arch4Sm90ELb1ELb0ELb0ELb0ELb0ELb1ELb0ELb0ELi2ELi1ELi2ELi1ELb1EEENS1_21CollectiveEpilogueBwdISD_SE_SG_Li256ELb0ELb0ELi1EEENS1_25SingleTileBwdLPTSchedulerILb0ELi128ELb0EEEEEEEEEvNT_6ParamsE,"aw",@nobits
	.sectionflags	@""
	.align	16
	.zero		1024


//--------------------- .nv.shared._ZN7cutlass13device_kernelIN5flash11enable_sm90INS1_16FlashAttnBwdSm90INS1_25CollectiveMainloopBwdSm90ILi2ELi2ELi2EN4cute5tupleIJNS5_1CILi1EEES8_S8_EEENS6_IJNS7_ILi64EEENS7_ILi128EEENS7_ILi96EEEEEENS_10bfloat16_tEfNS_4arch4Sm90ELb1ELb0ELb0ELb0ELb1ELb1ELb0ELb0ELi2ELi1ELi2ELi1ELb1EEENS1_21CollectiveEpilogueBwdISD_SE_SG_Li256ELb0ELb0ELi1EEENS1_25SingleTileBwdLPTSchedulerILb0ELi128ELb1EEEEEEEEEvNT_6ParamsE --------------------------
	.section	.nv.shared._ZN7cutlass13device_kernelIN5flash11enable_sm90INS1_16FlashAttnBwdSm90INS1_25CollectiveMainloopBwdSm90ILi2ELi2ELi2EN4cute5tupleIJNS5_1CILi1EEES8_S8_EEENS6_IJNS7_ILi64EEENS7_ILi128EEENS7_ILi96EEEEEENS_10bfloat16_tEfNS_4arch4Sm90ELb1ELb0ELb0ELb0ELb1ELb1ELb0ELb0ELi2ELi1ELi2ELi1ELb1EEENS1_21CollectiveEpilogueBwdISD_SE_SG_Li256ELb0ELb0ELi1EEENS1_25SingleTileBwdLPTSchedulerILb0ELi128ELb1EEEEEEEEEvNT_6ParamsE,"aw",@nobits
	.sectionflags	@""
	.align	16
	.zero		1024


//--------------------- .nv.shared._ZN7cutlass13device_kernelIN5flash11enable_sm90INS1_16FlashAttnBwdSm90INS1_25CollectiveMainloopBwdSm90ILi2ELi2ELi2EN4cute5tupleIJNS5_1CILi1EEES8_S8_EEENS6_IJNS7_ILi64EEENS7_ILi128EEENS7_ILi96EEEEEENS_10bfloat16_tEfNS_4arch4Sm90ELb1ELb0ELb0ELb0ELb0ELb1ELb0ELb0ELi2ELi1ELi2ELi1ELb1EEENS1_24CollectiveEpilogueBwdGQAISD_fSG_Li256ELb0ELb0EEENS1_25SingleTileBwdLPTSchedulerILb0ELi128ELb0EEEEEEEEEvNT_6ParamsE --------------------------
	.section	.nv.shared._ZN7cutlass13device_kernelIN5flash11enable_sm90INS1_16FlashAttnBwdSm90INS1_25CollectiveMainloopBwdSm90ILi2ELi2ELi2EN4cute5tupleIJNS5_1CILi1EEES8_S8_EEENS6_IJNS7_ILi64EEENS7_ILi128EEENS7_ILi96EEEEEENS_10bfloat16_tEfNS_4arch4Sm90ELb1ELb0ELb0ELb0ELb0ELb1ELb0ELb0ELi2ELi1ELi2ELi1ELb1EEENS1_24CollectiveEpilogueBwdGQAISD_fSG_Li256ELb0ELb0EEENS1_25SingleTileBwdLPTSchedulerILb0ELi128ELb0EEEEEEEEEvNT_6ParamsE,"aw",@nobits
	.sectionflags	@""
	.align	16
	.zero		1024


//--------------------- .nv.shared._ZN7cutlass13device_kernelIN5flash11enable_sm90INS1_16FlashAttnBwdSm90INS1_25CollectiveMainloopBwdSm90ILi2ELi2ELi2EN4cute5tupleIJNS5_1CILi1EEES8_S8_EEENS6_IJNS7_ILi64EEENS7_ILi128EEENS7_ILi96EEEEEENS_10bfloat16_tEfNS_4arch4Sm90ELb1ELb0ELb0ELb0ELb1ELb1ELb0ELb0ELi2ELi1ELi2ELi1ELb1EEENS1_24CollectiveEpilogueBwdGQAISD_fSG_Li256ELb0ELb1EEENS1_25SingleTileBwdLPTSchedulerILb0ELi128ELb1EEEEEEEEEvNT_6ParamsE --------------------------
	.section	.nv.shared._ZN7cutlass13device_kernelIN5flash11enable_sm90INS1_16FlashAttnBwdSm90INS1_25CollectiveMainloopBwdSm90ILi2ELi2ELi2EN4cute5tupleIJNS5_1CILi1EEES8_S8_EEENS6_IJNS7_ILi64EEENS7_ILi128EEENS7_ILi96EEEEEENS_10bfloat16_tEfNS_4arch4Sm90ELb1ELb0ELb0ELb0ELb1ELb1ELb0ELb0ELi2ELi1ELi2ELi1ELb1EEENS1_24CollectiveEpilogueBwdGQAISD_fSG_Li256ELb0ELb1EEENS1_25SingleTileBwdLPTSchedulerILb0ELi128ELb1EEEEEEEEEvNT_6ParamsE,"aw",@nobits
	.sectionflags	@""
	.align	16
	.zero		1024


//--------------------- .nv.shared._ZN7cutlass13device_kernelIN5flash22FlashAttnBwdPreprocessIN4cute5tupleIJNS3_1CILi64EEENS5_ILi96EEEEEENS_10bfloat16_tEfNS_4arch4Sm90ELb1ELb0EEEEEvNT_6ParamsE --------------------------
	.section	.nv.shared._ZN7cutlass13device_kernelIN5flash22FlashAttnBwdPreprocessIN4cute5tupleIJNS3_1CILi64EEENS5_ILi96EEEEEENS_10bfloat16_tEfNS_4arch4Sm90ELb1ELb0EEEEEvNT_6ParamsE,"aw",@nobits
	.sectionflags	@""
	.align	16
	.zero		1024


//--------------------- .nv.shared._ZN7cutlass13device_kernelIN5flash11enable_sm90INS1_16FlashAttnBwdSm90INS1_25CollectiveMainloopBwdSm90ILi2ELi2ELi2EN4cute5tupleIJNS5_1CILi1EEES8_S8_EEENS6_IJNS7_ILi64EEENS7_ILi128EEENS7_ILi96EEEEEENS_10bfloat16_tEfNS_4arch4Sm90ELb1ELb0ELb0ELb1ELb0ELb1ELb0ELb0ELi2ELi1ELi2ELi1ELb1EEENS1_21CollectiveEpilogueBwdISD_SE_SG_Li256ELb1ELb0ELi1EEENS1_25SingleTileBwdLPTSchedulerILb1ELi128ELb0EEEEEEEEEvNT_6ParamsE --------------------------
	.section	.nv.shared._ZN7cutlass13device_kernelIN5flash11enable_sm90INS1_16FlashAttnBwdSm90INS1_25CollectiveMainloopBwdSm90ILi2ELi2ELi2EN4cute5tupleIJNS5_1CILi1EEES8_S8_EEENS6_IJNS7_ILi64EEENS7_ILi128EEENS7_ILi96EEEEEENS_10bfloat16_tEfNS_4arch4Sm90ELb1ELb0ELb0ELb1ELb0ELb1ELb0ELb0ELi2ELi1ELi2ELi1ELb1EEENS1_21CollectiveEpilogueBwdISD_SE_SG_Li256ELb1ELb0ELi1EEENS1_25SingleTileBwdLPTSchedulerILb1ELi128ELb0EEEEEEEEEvNT_6ParamsE,"aw",@nobits
	.sectionflags	@""
	.align	16
	.zero		1024


//--------------------- .nv.shared._ZN7cutlass13device_kernelIN5flash11enable_sm90INS1_16FlashAttnBwdSm90INS1_25CollectiveMainloopBwdSm90ILi2ELi2ELi2EN4cute5tupleIJNS5_1CILi1EEES8_S8_EEENS6_IJNS7_ILi64EEENS7_ILi128EEENS7_ILi96EEEEEENS_10bfloat16_tEfNS_4arch4Sm90ELb1ELb0ELb0ELb1ELb1ELb1ELb0ELb0ELi2ELi1ELi2ELi1ELb1EEENS1_21CollectiveEpilogueBwdISD_SE_SG_Li256ELb1ELb0ELi1EEENS1_25SingleTileBwdLPTSchedulerILb1ELi128ELb1EEEEEEEEEvNT_6ParamsE --------------------------
	.section	.nv.shared._ZN7cutlass13device_kernelIN5flash11enable_sm90INS1_16FlashAttnBwdSm90INS1_25CollectiveMainloopBwdSm90ILi2ELi2ELi2EN4cute5tupleIJNS5_1CILi1EEES8_S8_EEENS6_IJNS7_ILi64EEENS7_ILi128EEENS7_ILi96EEEEEENS_10bfloat16_tEfNS_4arch4Sm90ELb1ELb0ELb0ELb1ELb1ELb1ELb0ELb0ELi2ELi1ELi2ELi1ELb1EEENS1_21CollectiveEpilogueBwdISD_SE_SG_Li256ELb1ELb0ELi1EEENS1_25SingleTileBwdLPTSchedulerILb1ELi128ELb1EEEEEEEEEvNT_6ParamsE,"aw",@nobits
	.sectionflags	@""
	.align	16
	.zero		1024


//--------------------- .nv.shared._ZN7cutlass13device_kernelIN5flash11enable_sm90INS1_16FlashAttnBwdSm90INS1_25CollectiveMainloopBwdSm90ILi2ELi2ELi2EN4cute5tupleIJNS5_1CILi1EEES8_S8_EEENS6_IJNS7_ILi64EEENS7_ILi128EEENS7_ILi96EEEEEENS_10bfloat16_tEfNS_4arch4Sm90ELb1ELb0ELb0ELb1ELb0ELb1ELb0ELb0ELi2ELi1ELi2ELi1ELb1EEENS1_24CollectiveEpilogueBwdGQAISD_fSG_Li256ELb1ELb0EEENS1_25SingleTileBwdLPTSchedulerILb1ELi128ELb0EEEEEEEEEvNT_6ParamsE --------------------------
	.section	.nv.shared._ZN7cutlass13device_kernelIN5flash11enable_sm90INS1_16FlashAttnBwdSm90INS1_25CollectiveMainloopBwdSm90ILi2ELi2ELi2EN4cute5tupleIJNS5_1CILi1EEES8_S8_EEENS6_IJNS7_ILi64EEENS7_ILi128EEENS7_ILi96EEEEEENS_10bfloat16_tEfNS_4arch4Sm90ELb1ELb0ELb0ELb1ELb0ELb1ELb0ELb0ELi2ELi1ELi2ELi1ELb1EEENS1_24CollectiveEpilogueBwdGQAISD_fSG_Li256ELb1ELb0EEENS1_25SingleTileBwdLPTSchedulerILb1ELi128ELb0EEEEEEEEEvNT_6ParamsE,"aw",@nobits
	.sectionflags	@""
	.align	16
	.zero		1024


//--------------------- .nv.shared._ZN7cutlass13device_kernelIN5flash32FlashAttnBwdPostprocessConvertdQIN4cute5tupleIJNS3_1CILi128EEENS5_ILi96EEEEEENS_10bfloat16_tEfNS_4arch4Sm90ELi256ENS3_8TiledMMAINS3_8MMA_AtomIJNS3_4SM904GMMA27MMA_64x96x16_F32BF16BF16_RSILNSF_5MajorE0ELSH_1ELNSF_7ScaleInE1ELSI_1EEEEEENS3_6LayoutINS4_IJNS5_ILi2EEENS5_ILi1EEESN_EEENS4_IJSN_NS5_ILi0EEESP_EEEEENS4_IJNS3_10UnderscoreESS_SS_EEEEELb0EEEEEvNT_6ParamsE --------------------------
	.section	.nv.shared._ZN7cutlass13device_kernelIN5flash32FlashAttnBwdPostprocessConvertdQIN4cute5tupleIJNS3_1CILi128EEENS5_ILi96EEEEEENS_10bfloat16_tEfNS_4arch4Sm90ELi256ENS3_8TiledMMAINS3_8MMA_AtomIJNS3_4SM904GMMA27MMA_64x96x16_F32BF16BF16_RSILNSF_5MajorE0ELSH_1ELNSF_7ScaleInE1ELSI_1EEEEEENS3_6LayoutINS4_IJNS5_ILi2EEENS5_ILi1EEESN_EEENS4_IJSN_NS5_ILi0EEESP_EEEEENS4_IJNS3_10UnderscoreESS_SS_EEEEELb0EEEEEvNT_6ParamsE,"aw",@nobits
	.sectionflags	@""
	.align	16
	.zero		1024


//--------------------- .nv.shared._ZN7cutlass13device_kernelIN5flash32FlashAttnBwdPostprocessConvertdQIN4cute5tupleIJNS3_1CILi64EEENS5_ILi96EEEEEENS_10bfloat16_tEfNS_4arch4Sm90ELi256ENS3_8TiledMMAINS3_8MMA_AtomIJNS3_4SM904GMMA27MMA_64x16x16_F32BF16BF16_SSILNSF_5MajorE0ELSH_1ELNSF_7ScaleInE1ELSI_1EEEEEENS3_6LayoutINS4_IJNS5_ILi1EEENS5_ILi2EEESM_EEENS4_IJNS5_ILi0EEESM_SP_EEEEENS4_IJNS3_10UnderscoreESS_SS_EEEEELb0EEEEEvNT_6ParamsE --------------------------
	.section	.nv.shared._ZN7cutlass13device_kernelIN5flash32FlashAttnBwdPostprocessConvertdQIN4cute5tupleIJNS3_1CILi64EEENS5_ILi96EEEEEENS_10bfloat16_tEfNS_4arch4Sm90ELi256ENS3_8TiledMMAINS3_8MMA_AtomIJNS3_4SM904GMMA27MMA_64x16x16_F32BF16BF16_SSILNSF_5MajorE0ELSH_1ELNSF_7ScaleInE1ELSI_1EEEEEENS3_6LayoutINS4_IJNS5_ILi1EEENS5_ILi2EEESM_EEENS4_IJNS5_ILi0EEESM_SP_EEEEENS4_IJNS3_10UnderscoreESS_SS_EEEEELb0EEEEEvNT_6ParamsE,"aw",@nobits
	.sectionflags	@""
	.align	16
	.zero		1024


//--------------------- .nv.shared._ZN7cutlass13device_kernelIN5flash11enable_sm90INS1_16FlashAttnBwdSm90INS1_25CollectiveMainloopBwdSm90ILi2ELi2ELi2EN4cute5tupleIJNS5_1CILi1EEES8_S8_EEENS6_IJNS7_ILi64EEENS7_ILi128EEENS7_ILi96EEEEEENS_10bfloat16_tEfNS_4arch4Sm90ELb1ELb0ELb0ELb1ELb1ELb1ELb0ELb0ELi2ELi1ELi2ELi1ELb1EEENS1_24CollectiveEpilogueBwdGQAISD_fSG_Li256ELb1ELb1EEENS1_25SingleTileBwdLPTSchedulerILb1ELi128ELb1EEEEEEEEEvNT_6ParamsE --------------------------
	.section	.nv.shared._ZN7cutlass13device_kernelIN5flash11enable_sm90INS1_16FlashAttnBwdSm90INS1_25CollectiveMainloopBwdSm90ILi2ELi2ELi2EN4cute5tupleIJNS5_1CILi1EEES8_S8_EEENS6_IJNS7_ILi64EEENS7_ILi128EEENS7_ILi96EEEEEENS_10bfloat16_tEfNS_4arch4Sm90ELb1ELb0ELb0ELb1ELb1ELb1ELb0ELb0ELi2ELi1ELi2ELi1ELb1EEENS1_24CollectiveEpilogueBwdGQAISD_fSG_Li256ELb1ELb1EEENS1_25SingleTileBwdLPTSchedulerILb1ELi128ELb1EEEEEEEEEvNT_6ParamsE,"aw",@nobits
	.sectionflags	@""
	.align	16
	.zero		1024


//--------------------- .nv.shared._ZN7cutlass13device_kernelIN5flash22FlashAttnBwdPreprocessIN4cute5tupleIJNS3_1CILi64EEENS5_ILi96EEEEEENS_10bfloat16_tEfNS_4arch4Sm90ELb1ELb1EEEEEvNT_6ParamsE --------------------------
	.section	.nv.shared._ZN7cutlass13device_kernelIN5flash22FlashAttnBwdPreprocessIN4cute5tupleIJNS3_1CILi64EEENS5_ILi96EEEEEENS_10bfloat16_tEfNS_4arch4Sm90ELb1ELb1EEEEEvNT_6ParamsE,"aw",@nobits
	.sectionflags	@""
	.align	16
	.zero		1024


//--------------------- .nv.constant0._ZN7cutlass13device_kernelIN5flash11enable_sm90INS1_16FlashAttnBwdSm90INS1_25CollectiveMainloopBwdSm90ILi2ELi2ELi2EN4cute5tupleIJNS5_1CILi1EEES8_S8_EEENS6_IJNS7_ILi64EEENS7_ILi128EEENS7_ILi96EEEEEENS_10bfloat16_tEfNS_4arch4Sm90ELb0ELb0ELb0ELb0ELb0ELb1ELb0ELb0ELi2ELi1ELi2ELi1ELb1EEENS1_21CollectiveEpilogueBwdISD_SE_SG_Li256ELb0ELb0ELi1EEENS1_19SingleTileSchedulerILb0ELb0ELb0ELi128EEEEEEEEEvNT_6ParamsE --------------------------
	.section	.nv.constant0._ZN7cutlass13device_kernelIN5flash11enable_sm90INS1_16FlashAttnBwdSm90INS1_25CollectiveMainloopBwdSm90ILi2ELi2ELi2EN4cute5tupleIJNS5_1CILi1EEES8_S8_EEENS6_IJNS7_ILi64EEENS7_ILi128EEENS7_ILi96EEEEEENS_10bfloat16_tEfNS_4arch4Sm90ELb0ELb0ELb0ELb0ELb0ELb1ELb0ELb0ELi2ELi1ELi2ELi1ELb1EEENS1_21CollectiveEpilogueBwdISD_SE_SG_Li256ELb0ELb0ELi1EEENS1_19SingleTileSchedulerILb0ELb0ELb0ELi128EEEEEEEEEvNT_6ParamsE,"a",@progbits
	.sectionflags	@""
	.align	4
.nv.constant0._ZN7cutlass13device_kernelIN5flash11enable_sm90INS1_16FlashAttnBwdSm90INS1_25CollectiveMainloopBwdSm90ILi2ELi2ELi2EN4cute5tupleIJNS5_1CILi1EEES8_S8_EEENS6_IJNS7_ILi64EEENS7_ILi128EEENS7_ILi96EEEEEENS_10bfloat16_tEfNS_4arch4Sm90ELb0ELb0ELb0ELb0ELb0ELb1ELb0ELb0ELi2ELi1ELi2ELi1ELb1EEENS1_21CollectiveEpilogueBwdISD_SE_SG_Li256ELb0ELb0ELi1EEENS1_19SingleTileSchedulerILb0ELb0ELb0ELi128EEEEEEEEEvNT_6ParamsE:
	.zero		3200


//--------------------- .nv.constant0._ZN7cutlass13device_kernelIN5flash11enable_sm90INS1_16FlashAttnBwdSm90INS1_25CollectiveMainloopBwdSm90ILi2ELi2ELi2EN4cute5tupleIJNS5_1CILi1EEES8_S8_EEENS6_IJNS7_ILi64EEENS7_ILi128EEENS7_ILi96EEEEEENS_10bfloat16_tEfNS_4arch4Sm90ELb0ELb0ELb0ELb0ELb1ELb1ELb0ELb0ELi2ELi1ELi2ELi1ELb1EEENS1_21CollectiveEpilogueBwdISD_SE_SG_Li256ELb0ELb0ELi1EEENS1_19SingleTileSchedulerILb0ELb0ELb0ELi128EEEEEEEEEvNT_6ParamsE --------------------------
	.section	.nv.constant0._ZN7cutlass13device_kernelIN5flash11enable_sm90INS1_16FlashAttnBwdSm90INS1_25CollectiveMainloopBwdSm90ILi2ELi2ELi2EN4cute5tupleIJNS5_1CILi1EEES8_S8_EEENS6_IJNS7_ILi64EEENS7_ILi128EEENS7_ILi96EEEEEENS_10bfloat16_tEfNS_4arch4Sm90ELb0ELb0ELb0ELb0ELb1ELb1ELb0ELb0ELi2ELi1ELi2ELi1ELb1EEENS1_21CollectiveEpilogueBwdISD_SE_SG_Li256ELb0ELb0ELi1EEENS1_19SingleTileSchedulerILb0ELb0ELb0ELi128EEEEEEEEEvNT_6ParamsE,"a",@progbits
	.sectionflags	@""
	.align	4
.nv.constant0._ZN7cutlass13device_kernelIN5flash11enable_sm90INS1_16FlashAttnBwdSm90INS1_25CollectiveMainloopBwdSm90ILi2ELi2ELi2EN4cute5tupleIJNS5_1CILi1EEES8_S8_EEENS6_IJNS7_ILi64EEENS7_ILi128EEENS7_ILi96EEEEEENS_10bfloat16_tEfNS_4arch4Sm90ELb0ELb0ELb0ELb0ELb1ELb1ELb0ELb0ELi2ELi1ELi2ELi1ELb1EEENS1_21CollectiveEpilogueBwdISD_SE_SG_Li256ELb0ELb0ELi1EEENS1_19SingleTileSchedulerILb0ELb0ELb0ELi128EEEEEEEEEvNT_6ParamsE:
	.zero		3200


//--------------------- .nv.constant0._ZN7cutlass13device_kernelIN5flash11enable_sm90INS1_16FlashAttnBwdSm90INS1_25CollectiveMainloopBwdSm90ILi2ELi2ELi2EN4cute5tupleIJNS5_1CILi1EEES8_S8_EEENS6_IJNS7_ILi64EEENS7_ILi128EEENS7_ILi96EEEEEENS_10bfloat16_tEfNS_4arch4Sm90ELb0ELb0ELb0ELb0ELb0ELb1ELb0ELb0ELi2ELi1ELi2ELi1ELb1EEENS1_24CollectiveEpilogueBwdGQAISD_fSG_Li256ELb0ELb0EEENS1_19SingleTileSchedulerILb0ELb0ELb0ELi128EEEEEEEEEvNT_6ParamsE --------------------------
	.section	.nv.constant0._ZN7cutlass13device_kernelIN5flash11enable_sm90INS1_16FlashAttnBwdSm90INS1_25CollectiveMainloopBwdSm90ILi2ELi2ELi2EN4cute5tupleIJNS5_1CILi1EEES8_S8_EEENS6_IJNS7_ILi64EEENS7_ILi128EEENS7_ILi96EEEEEENS_10bfloat16_tEfNS_4arch4Sm90ELb0ELb0ELb0ELb0ELb0ELb1ELb0ELb0ELi2ELi1ELi2ELi1ELb1EEENS1_24CollectiveEpilogueBwdGQAISD_fSG_Li256ELb0ELb0EEENS1_19SingleTileSchedulerILb0ELb0ELb0ELi128EEEEEEEEEvNT_6ParamsE,"a",@progbits
	.sectionflags	@""
	.align	4
.nv.constant0._ZN7cutlass13device_kernelIN5flash11enable_sm90INS1_16FlashAttnBwdSm90INS1_25CollectiveMainloopBwdSm90ILi2ELi2ELi2EN4cute5tupleIJNS5_1CILi1EEES8_S8_EEENS6_IJNS7_ILi64EEENS7_ILi128EEENS7_ILi96EEEEEENS_10bfloat16_tEfNS_4arch4Sm90ELb0ELb0ELb0ELb0ELb0ELb1ELb0ELb0ELi2ELi1ELi2ELi1ELb1EEENS1_24CollectiveEpilogueBwdGQAISD_fSG_Li256ELb0ELb0EEENS1_19SingleTileSchedulerILb0ELb0ELb0ELi128EEEEEEEEEvNT_6ParamsE:
	.zero		2560


//--------------------- .nv.constant0._ZN7cutlass13device_kernelIN5flash11enable_sm90INS1_16FlashAttnBwdSm90INS1_25CollectiveMainloopBwdSm90ILi2ELi2ELi2EN4cute5tupleIJNS5_1CILi1EEES8_S8_EEENS6_IJNS7_ILi64EEENS7_ILi128EEENS7_ILi96EEEEEENS_10bfloat16_tEfNS_4arch4Sm90ELb0ELb0ELb0ELb0ELb1ELb1ELb0ELb0ELi2ELi1ELi2ELi1ELb1EEENS1_24CollectiveEpilogueBwdGQAISD_fSG_Li256ELb0ELb1EEENS1_19SingleTileSchedulerILb0ELb0ELb0ELi128EEEEEEEEEvNT_6ParamsE --------------------------
	.section	.nv.constant0._ZN7cutlass13device_kernelIN5flash11enable_sm90INS1_16FlashAttnBwdSm90INS1_25CollectiveMainloopBwdSm90ILi2ELi2ELi2EN4cute5tupleIJNS5_1CILi1EEES8_S8_EEENS6_IJNS7_ILi64EEENS7_ILi128EEENS7_ILi96EEEEEENS_10bfloat16_tEfNS_4arch4Sm90ELb0ELb0ELb0ELb0ELb1ELb1ELb0ELb0ELi2ELi1ELi2ELi1ELb1EEENS1_24CollectiveEpilogueBwdGQAISD_fSG_Li256ELb0ELb1EEENS1_19SingleTileSchedulerILb0ELb0ELb0ELi128EEEEEEEEEvNT_6ParamsE,"a",@progbits
	.sectionflags	@""
	.align	4
.nv.constant0._ZN7cutlass13device_kernelIN5flash11enable_sm90INS1_16FlashAttnBwdSm90INS1_25CollectiveMainloopBwdSm90ILi2ELi2ELi2EN4cute5tupleIJNS5_1CILi1EEES8_S8_EEENS6_IJNS7_ILi64EEENS7_ILi128EEENS7_ILi96EEEEEENS_10bfloat16_tEfNS_4arch4Sm90ELb0ELb0ELb0ELb0ELb1ELb1ELb0ELb0ELi2ELi1ELi2ELi1ELb1EEENS1_24CollectiveEpilogueBwdGQAISD_fSG_Li256ELb0ELb1EEENS1_19SingleTileSchedulerILb0ELb0ELb0ELi128EEEEEEEEEvNT_6ParamsE:
	.zero		2560


//--------------------- .nv.constant0._ZN7cutlass13device_kernelIN5flash11enable_sm90INS1_16FlashAttnBwdSm90INS1_25CollectiveMainloopBwdSm90ILi2ELi2ELi2EN4cute5tupleIJNS5_1CILi1EEES8_S8_EEENS6_IJNS7_ILi64EEENS7_ILi128EEENS7_ILi96EEEEEENS_10bfloat16_tEfNS_4arch4Sm90ELb0ELb0ELb0ELb1ELb0ELb1ELb0ELb0ELi2ELi1ELi2ELi1ELb1EEENS1_21CollectiveEpilogueBwdISD_SE_SG_Li256ELb1ELb0ELi1EEENS1_19SingleTileSchedulerILb1ELb0ELb0ELi128EEEEEEEEEvNT_6ParamsE --------------------------
	.section	.nv.constant0._ZN7cutlass13device_kernelIN5flash11enable_sm90INS1_16FlashAttnBwdSm90INS1_25CollectiveMainloopBwdSm90ILi2ELi2ELi2EN4cute5tupleIJNS5_1CILi1EEES8_S8_EEENS6_IJNS7_ILi64EEENS7_ILi128EEENS7_ILi96EEEEEENS_10bfloat16_tEfNS_4arch4Sm90ELb0ELb0ELb0ELb1ELb0ELb1ELb0ELb0ELi2ELi1ELi2ELi1ELb1EEENS1_21CollectiveEpilogueBwdISD_SE_SG_Li256ELb1ELb0ELi1EEENS1_19SingleTileSchedulerILb1ELb0ELb0ELi128EEEEEEEEEvNT_6ParamsE,"a",@progbits
	.sectionflags	@""
	.align	4
.nv.constant0._ZN7cutlass13device_kernelIN5flash11enable_sm90INS1_16FlashAttnBwdSm90INS1_25CollectiveMainloopBwdSm90ILi2ELi2ELi2EN4cute5tupleIJNS5_1CILi1EEES8_S8_EEENS6_IJNS7_ILi64EEENS7_ILi128EEENS7_ILi96EEEEEENS_10bfloat16_tEfNS_4arch4Sm90ELb0ELb0ELb0ELb1ELb0ELb1ELb0ELb0ELi2ELi1ELi2ELi1ELb1EEENS1_21CollectiveEpilogueBwdISD_SE_SG_Li256ELb1ELb0ELi1EEENS1_19SingleTileSchedulerILb1ELb0ELb0ELi128EEEEEEEEEvNT_6ParamsE:
	.zero		2560


//--------------------- .nv.constant0._ZN7cutlass13device_kernelIN5flash11enable_sm90INS1_16FlashAttnBwdSm90INS1_25CollectiveMainloopBwdSm90ILi2ELi2ELi2EN4cute5tupleIJNS5_1CILi1EEES8_S8_EEENS6_IJNS7_ILi64EEENS7_ILi128EEENS7_ILi96EEEEEENS_10bfloat16_tEfNS_4arch4Sm90ELb0ELb0ELb0ELb1ELb1ELb1ELb0ELb0ELi2ELi1ELi2ELi1ELb1EEENS1_21CollectiveEpilogueBwdISD_SE_SG_Li256ELb1ELb0ELi1EEENS1_19SingleTileSchedulerILb1ELb0ELb0ELi128EEEEEEEEEvNT_6ParamsE --------------------------
	.section	.nv.constant0._ZN7cutlass13device_kernelIN5flash11enable_sm90INS1_16FlashAttnBwdSm90INS1_25CollectiveMainloopBwdSm90ILi2ELi2ELi2EN4cute5tupleIJNS5_1CILi1EEES8_S8_EEENS6_IJNS7_ILi64EEENS7_ILi128EEENS7_ILi96EEEEEENS_10bfloat16_tEfNS_4arch4Sm90ELb0ELb0ELb0ELb1ELb1ELb1ELb0ELb0ELi2ELi1ELi2ELi1ELb1EEENS1_21CollectiveEpilogueBwdISD_SE_SG_Li256ELb1ELb0ELi1EEENS1_19SingleTileSchedulerILb1ELb0ELb0ELi128EEEEEEEEEvNT_6ParamsE,"a",@progbits
	.sectionflags	@""
	.align	4
.nv.constant0._ZN7cutlass13device_kernelIN5flash11enable_sm90INS1_16FlashAttnBwdSm90INS1_25CollectiveMainloopBwdSm90ILi2ELi2ELi2EN4cute5tupleIJNS5_1CILi1EEES8_S8_EEENS6_IJNS7_ILi64EEENS7_ILi128EEENS7_ILi96EEEEEENS_10bfloat16_tEfNS_4arch4Sm90ELb0ELb0ELb0ELb1ELb1ELb1ELb0ELb0ELi2ELi1ELi2ELi1ELb1EEENS1_21CollectiveEpilogueBwdISD_SE_SG_Li256ELb1ELb0ELi1EEENS1_19SingleTileSchedulerILb1ELb0ELb0ELi128EEEEEEEEEvNT_6ParamsE:
	.zero		2560


//--------------------- .nv.constant0._ZN7cutlass13device_kernelIN5flash11enable_sm90INS1_16FlashAttnBwdSm90INS1_25CollectiveMainloopBwdSm90ILi2ELi2ELi2EN4cute5tupleIJNS5_1CILi1EEES8_S8_EEENS6_IJNS7_ILi64EEENS7_ILi128EEENS7_ILi96EEEEEENS_10bfloat16_tEfNS_4arch4Sm90ELb0ELb0ELb0ELb1ELb0ELb1ELb0ELb0ELi2ELi1ELi2ELi1ELb1EEENS1_24CollectiveEpilogueBwdGQAISD_fSG_Li256ELb1ELb0EEENS1_19SingleTileSchedulerILb1ELb0ELb0ELi128EEEEEEEEEvNT_6ParamsE --------------------------
	.section	.nv.constant0._ZN7cutlass13device_kernelIN5flash11enable_sm90INS1_16FlashAttnBwdSm90INS1_25CollectiveMainloopBwdSm90ILi2ELi2ELi2EN4cute5tupleIJNS5_1CILi1EEES8_S8_EEENS6_IJNS7_ILi64EEENS7_ILi128EEENS7_ILi96EEEEEENS_10bfloat16_tEfNS_4arch4Sm90ELb0ELb0ELb0ELb1ELb0ELb1ELb0ELb0ELi2ELi1ELi2ELi1ELb1EEENS1_24CollectiveEpilogueBwdGQAISD_fSG_Li256ELb1ELb0EEENS1_19SingleTileSchedulerILb1ELb0ELb0ELi128EEEEEEEEEvNT_6ParamsE,"a",@progbits
	.sectionflags	@""
	.align	4
.nv.constant0._ZN7cutlass13device_kernelIN5flash11enable_sm90INS1_16FlashAttnBwdSm90INS1_25CollectiveMainloopBwdSm90ILi2ELi2ELi2EN4cute5tupleIJNS5_1CILi1EEES8_S8_EEENS6_IJNS7_ILi64EEENS7_ILi128EEENS7_ILi96EEEEEENS_10bfloat16_tEfNS_4arch4Sm90ELb0ELb0ELb0ELb1ELb0ELb1ELb0ELb0ELi2ELi1ELi2ELi1ELb1EEENS1_24CollectiveEpilogueBwdGQAISD_fSG_Li256ELb1ELb0EEENS1_19SingleTileSchedulerILb1ELb0ELb0ELi128EEEEEEEEEvNT_6ParamsE:
	.zero		2560


//--------------------- .nv.constant0._ZN7cutlass13device_kernelIN5flash11enable_sm90INS1_16FlashAttnBwdSm90INS1_25CollectiveMainloopBwdSm90ILi2ELi2ELi2EN4cute5tupleIJNS5_1CILi1EEES8_S8_EEENS6_IJNS7_ILi64EEENS7_ILi128EEENS7_ILi96EEEEEENS_10bfloat16_tEfNS_4arch4Sm90ELb0ELb0ELb0ELb1ELb1ELb1ELb0ELb0ELi2ELi1ELi2ELi1ELb1EEENS1_24CollectiveEpilogueBwdGQAISD_fSG_Li256ELb1ELb1EEENS1_19SingleTileSchedulerILb1ELb0ELb0ELi128EEEEEEEEEvNT_6ParamsE --------------------------
	.section	.nv.constant0._ZN7cutlass13device_kernelIN5flash11enable_sm90INS1_16FlashAttnBwdSm90INS1_25CollectiveMainloopBwdSm90ILi2ELi2ELi2EN4cute5tupleIJNS5_1CILi1EEES8_S8_EEENS6_IJNS7_ILi64EEENS7_ILi128EEENS7_ILi96EEEEEENS_10bfloat16_tEfNS_4arch4Sm90ELb0ELb0ELb0ELb1ELb1ELb1ELb0ELb0ELi2ELi1ELi2ELi1ELb1EEENS1_24CollectiveEpilogueBwdGQAISD_fSG_Li256ELb1ELb1EEENS1_19SingleTileSchedulerILb1ELb0ELb0ELi128EEEEEEEEEvNT_6ParamsE,"a",@progbits
	.sectionflags	@""
	.align	4
.nv.constant0._ZN7cutlass13device_kernelIN5flash11enable_sm90INS1_16FlashAttnBwdSm90INS1_25CollectiveMainloopBwdSm90ILi2ELi2ELi2EN4cute5tupleIJNS5_1CILi1EEES8_S8_EEENS6_IJNS7_ILi64EEENS7_ILi128EEENS7_ILi96EEEEEENS_10bfloat16_tEfNS_4arch4Sm90ELb0ELb0ELb0ELb1ELb1ELb1ELb0ELb0ELi2ELi1ELi2ELi1ELb1EEENS1_24CollectiveEpilogueBwdGQAISD_fSG_Li256ELb1ELb1EEENS1_19SingleTileSchedulerILb1ELb0ELb0ELi128EEEEEEEEEvNT_6ParamsE:
	.zero		2560


//--------------------- .nv.constant0._ZN7cutlass13device_kernelIN5flash11enable_sm90INS1_16FlashAttnBwdSm90INS1_25CollectiveMainloopBwdSm90ILi2ELi2ELi2EN4cute5tupleIJNS5_1CILi1EEES8_S8_EEENS6_IJNS7_ILi64EEENS7_ILi128EEENS7_ILi96EEEEEENS_10bfloat16_tEfNS_4arch4Sm90ELb0ELb1ELb0ELb0ELb0ELb1ELb0ELb0ELi2ELi1ELi2ELi1ELb1EEENS1_21CollectiveEpilogueBwdISD_SE_SG_Li256ELb0ELb0ELi1EEENS1_19SingleTileSchedulerILb0ELb0ELb0ELi128EEEEEEEEEvNT_6ParamsE --------------------------
	.section	.nv.constant0._ZN7cutlass13device_kernelIN5flash11enable_sm90INS1_16FlashAttnBwdSm90INS1_25CollectiveMainloopBwdSm90ILi2ELi2ELi2EN4cute5tupleIJNS5_1CILi1EEES8_S8_EEENS6_IJNS7_ILi64EEENS7_ILi128EEENS7_ILi96EEEEEENS_10bfloat16_tEfNS_4arch4Sm90ELb0ELb1ELb0ELb0ELb0ELb1ELb0ELb0ELi2ELi1ELi2ELi1ELb1EEENS1_21CollectiveEpilogueBwdISD_SE_SG_Li256ELb0ELb0ELi1EEENS1_19SingleTileSchedulerILb0ELb0ELb0ELi128EEEEEEEEEvNT_6ParamsE,"a",@progbits
	.sectionflags	@""
	.align	4
.nv.constant0._ZN7cutlass13device_kernelIN5flash11enable_sm90INS1_16FlashAttnBwdSm90INS1_25CollectiveMainloopBwdSm90ILi2ELi2ELi2EN4cute5tupleIJNS5_1CILi1EEES8_S8_EEENS6_IJNS7_ILi64EEENS7_ILi128EEENS7_ILi96EEEEEENS_10bfloat16_tEfNS_4arch4Sm90ELb0ELb1ELb0ELb0ELb0ELb1ELb0ELb0ELi2ELi1ELi2ELi1ELb1EEENS1_21CollectiveEpilogueBwdISD_SE_SG_Li256ELb0ELb0ELi1EEENS1_19SingleTileSchedulerILb0ELb0ELb0ELi128EEEEEEEEEvNT_6ParamsE:
	.zero		3200


//--------------------- .nv.constant0._ZN7cutlass13device_kernelIN5flash11enable_sm90INS1_16FlashAttnBwdSm90INS1_25CollectiveMainloopBwdSm90ILi2ELi2ELi2EN4cute5tupleIJNS5_1CILi1EEES8_S8_EEENS6_IJNS7_ILi64EEENS7_ILi128EEENS7_ILi96EEEEEENS_10bfloat16_tEfNS_4arch4Sm90ELb0ELb1ELb0ELb0ELb1ELb1ELb0ELb0ELi2ELi1ELi2ELi1ELb1EEENS1_21CollectiveEpilogueBwdISD_SE_SG_Li256ELb0ELb0ELi1EEENS1_19SingleTileSchedulerILb0ELb0ELb0ELi128EEEEEEEEEvNT_6ParamsE --------------------------
	.section	.nv.constant0._ZN7cutlass13device_kernelIN5flash11enable_sm90INS1_16FlashAttnBwdSm90INS1_25CollectiveMainloopBwdSm90ILi2ELi2ELi2EN4cute5tupleIJNS5_1CILi1EEES8_S8_EEENS6_IJNS7_ILi64EEENS7_ILi128EEENS7_ILi96EEEEEENS_10bfloat16_tEfNS_4arch4Sm90ELb0ELb1ELb0ELb0ELb1ELb1ELb0ELb0ELi2ELi1ELi2ELi1ELb1EEENS1_21CollectiveEpilogueBwdISD_SE_SG_Li256ELb0ELb0ELi1EEENS1_19SingleTileSchedulerILb0ELb0ELb0ELi128EEEEEEEEEvNT_6ParamsE,"a",@progbits
	.sectionflags	@""
	.align	4
.nv.constant0._ZN7cutlass13device_kernelIN5flash11enable_sm90INS1_16FlashAttnBwdSm90INS1_25CollectiveMainloopBwdSm90ILi2ELi2ELi2EN4cute5tupleIJNS5_1CILi1EEES8_S8_EEENS6_IJNS7_ILi64EEENS7_ILi128EEENS7_ILi96EEEEEENS_10bfloat16_tEfNS_4arch4Sm90ELb0ELb1ELb0ELb0ELb1ELb1ELb0ELb0ELi2ELi1ELi2ELi1ELb1EEENS1_21CollectiveEpilogueBwdISD_SE_SG_Li256ELb0ELb0ELi1EEENS1_19SingleTileSchedulerILb0ELb0ELb0ELi128EEEEEEEEEvNT_6ParamsE:
	.zero		3200


//--------------------- .nv.constant0._ZN7cutlass13device_kernelIN5flash11enable_sm90INS1_16FlashAttnBwdSm90INS1_25CollectiveMainloopBwdSm90ILi2ELi2ELi2EN4cute5tupleIJNS5_1CILi1EEES8_S8_EEENS6_IJNS7_ILi64EEENS7_ILi128EEENS7_ILi96EEEEEENS_10bfloat16_tEfNS_4arch4Sm90ELb0ELb1ELb0ELb0ELb0ELb1ELb0ELb0ELi2ELi1ELi2ELi1ELb1EEENS1_24CollectiveEpilogueBwdGQAISD_fSG_Li256ELb0ELb0EEENS1_19SingleTileSchedulerILb0ELb0ELb0ELi128EEEEEEEEEvNT_6ParamsE --------------------------
	.section	.nv.constant0._ZN7cutlass13device_kernelIN5flash11enable_sm90INS1_16FlashAttnBwdSm90INS1_25CollectiveMainloopBwdSm90ILi2ELi2ELi2EN4cute5tupleIJNS5_1CILi1EEES8_S8_EEENS6_IJNS7_ILi64EEENS7_ILi128EEENS7_ILi96EEEEEENS_10bfloat16_tEfNS_4arch4Sm90ELb0ELb1ELb0ELb0ELb0ELb1ELb0ELb0ELi2ELi1ELi2ELi1ELb1EEENS1_24CollectiveEpilogueBwdGQAISD_fSG_Li256ELb0ELb0EEENS1_19SingleTileSchedulerILb0ELb0ELb0ELi128EEEEEEEEEvNT_6ParamsE,"a",@progbits
	.sectionflags	@""
	.align	4
.nv.constant0._ZN7cutlass13device_kernelIN5flash11enable_sm90INS1_16FlashAttnBwdSm90INS1_25CollectiveMainloopBwdSm90ILi2ELi2ELi2EN4cute5tupleIJNS5_1CILi1EEES8_S8_EEENS6_IJNS7_ILi64EEENS7_ILi128EEENS7_ILi96EEEEEENS_10bfloat16_tEfNS_4arch4Sm90ELb0ELb1ELb0ELb0ELb0ELb1ELb0ELb0ELi2ELi1ELi2ELi1ELb1EEENS1_24CollectiveEpilogueBwdGQAISD_fSG_Li256ELb0ELb0EEENS1_19SingleTileSchedulerILb0ELb0ELb0ELi128EEEEEEEEEvNT_6ParamsE:
	.zero		2560


//--------------------- .nv.constant0._ZN7cutlass13device_kernelIN5flash11enable_sm90INS1_16FlashAttnBwdSm90INS1_25CollectiveMainloopBwdSm90ILi2ELi2ELi2EN4cute5tupleIJNS5_1CILi1EEES8_S8_EEENS6_IJNS7_ILi64EEENS7_ILi128EEENS7_ILi96EEEEEENS_10bfloat16_tEfNS_4arch4Sm90ELb0ELb1ELb0ELb0ELb1ELb1ELb0ELb0ELi2ELi1ELi2ELi1ELb1EEENS1_24CollectiveEpilogueBwdGQAISD_fSG_Li256ELb0ELb1EEENS1_19SingleTileSchedulerILb0ELb0ELb0ELi128EEEEEEEEEvNT_6ParamsE --------------------------
	.section	.nv.constant0._ZN7cutlass13device_kernelIN5flash11enable_sm90INS1_16FlashAttnBwdSm90INS1_25CollectiveMainloopBwdSm90ILi2ELi2ELi2EN4cute5tupleIJNS5_1CILi1EEES8_S8_EEENS6_IJNS7_ILi64EEENS7_ILi128EEENS7_ILi96EEEEEENS_10bfloat16_tEfNS_4arch4Sm90ELb0ELb1ELb0ELb0ELb1ELb1ELb0ELb0ELi2ELi1ELi2ELi1ELb1EEENS1_24CollectiveEpilogueBwdGQAISD_fSG_Li256ELb0ELb1EEENS1_19SingleTileSchedulerILb0ELb0ELb0ELi128EEEEEEEEEvNT_6ParamsE,"a",@progbits
	.sectionflags	@""
	.align	4
.nv.constant0._ZN7cutlass13device_kernelIN5flash11enable_sm90INS1_16FlashAttnBwdSm90INS1_25CollectiveMainloopBwdSm90ILi2ELi2ELi2EN4cute5tupleIJNS5_1CILi1EEES8_S8_EEENS6_IJNS7_ILi64EEENS7_ILi128EEENS7_ILi96EEEEEENS_10bfloat16_tEfNS_4arch4Sm90ELb0ELb1ELb0ELb0ELb1ELb1ELb0ELb0ELi2ELi1ELi2ELi1ELb1EEENS1_24CollectiveEpilogueBwdGQAISD_fSG_Li256ELb0ELb1EEENS1_19SingleTileSchedulerILb0ELb0ELb0ELi128EEEEEEEEEvNT_6ParamsE:
	.zero		2560


//--------------------- .nv.constant0._ZN7cutlass13device_kernelIN5flash11enable_sm90INS1_16FlashAttnBwdSm90INS1_25CollectiveMainloopBwdSm90ILi2ELi2ELi2EN4cute5tupleIJNS5_1CILi1EEES8_S8_EEENS6_IJNS7_ILi64EEENS7_ILi128EEENS7_ILi96EEEEEENS_10bfloat16_tEfNS_4arch4Sm90ELb0ELb1ELb0ELb1ELb0ELb1ELb0ELb0ELi2ELi1ELi2ELi1ELb1EEENS1_21CollectiveEpilogueBwdISD_SE_SG_Li256ELb1ELb0ELi1EEENS1_19SingleTileSchedulerILb1ELb0ELb0ELi128EEEEEEEEEvNT_6ParamsE --------------------------
	.section	.nv.constant0._ZN7cutlass13device_kernelIN5flash11enable_sm90INS1_16FlashAttnBwdSm90INS1_25CollectiveMainloopBwdSm90ILi2ELi2ELi2EN4cute5tupleIJNS5_1CILi1EEES8_S8_EEENS6_IJNS7_ILi64EEENS7_ILi128EEENS7_ILi96EEEEEENS_10bfloat16_tEfNS_4arch4Sm90ELb0ELb1ELb0ELb1ELb0ELb1ELb0ELb0ELi2ELi1ELi2ELi1ELb1EEENS1_21CollectiveEpilogueBwdISD_SE_SG_Li256ELb1ELb0ELi1EEENS1_19SingleTileSchedulerILb1ELb0ELb0ELi128EEEEEEEEEvNT_6ParamsE,"a",@progbits
	.sectionflags	@""
	.align	4
.nv.constant0._ZN7cutlass13device_kernelIN5flash11enable_sm90INS1_16FlashAttnBwdSm90INS1_25CollectiveMainloopBwdSm90ILi2ELi2ELi2EN4cute5tupleIJNS5_1CILi1EEES8_S8_EEENS6_IJNS7_ILi64EEENS7_ILi128EEENS7_ILi96EEEEEENS_10bfloat16_tEfNS_4arch4Sm90ELb0ELb1ELb0ELb1ELb0ELb1ELb0ELb0ELi2ELi1ELi2ELi1ELb1EEENS1_21CollectiveEpilogueBwdISD_SE_SG_Li256ELb1ELb0ELi1EEENS1_19SingleTileSchedulerILb1ELb0ELb0ELi128EEEEEEEEEvNT_6ParamsE:
	.zero		2560


//--------------------- .nv.constant0._ZN7cutlass13device_kernelIN5flash11enable_sm90INS1_16FlashAttnBwdSm90INS1_25CollectiveMainloopBwdSm90ILi2ELi2ELi2EN4cute5tupleIJNS5_1CILi1EEES8_S8_EEENS6_IJNS7_ILi64EEENS7_ILi128EEENS7_ILi96EEEEEENS_10bfloat16_tEfNS_4arch4Sm90ELb0ELb1ELb0ELb1ELb1ELb1ELb0ELb0ELi2ELi1ELi2ELi1ELb1EEENS1_21CollectiveEpilogueBwdISD_SE_SG_Li256ELb1ELb0ELi1EEENS1_19SingleTileSchedulerILb1ELb0ELb0ELi128EEEEEEEEEvNT_6ParamsE --------------------------
	.section	.nv.constant0._ZN7cutlass13device_kernelIN5flash11enable_sm90INS1_16FlashAttnBwdSm90INS1_25CollectiveMainloopBwdSm90ILi2ELi2ELi2EN4cute5tupleIJNS5_1CILi1EEES8_S8_EEENS6_IJNS7_ILi64EEENS7_ILi128EEENS7_ILi96EEEEEENS_10bfloat16_tEfNS_4arch4Sm90ELb0ELb1ELb0ELb1ELb1ELb1ELb0ELb0ELi2ELi1ELi2ELi1ELb1EEENS1_21CollectiveEpilogueBwdISD_SE_SG_Li256ELb1ELb0ELi1EEENS1_19SingleTileSchedulerILb1ELb0ELb0ELi128EEEEEEEEEvNT_6ParamsE,"a",@progbits
	.sectionflags	@""
	.align	4
.nv.constant0._ZN7cutlass13device_kernelIN5flash11enable_sm90INS1_16FlashAttnBwdSm90INS1_25CollectiveMainloopBwdSm90ILi2ELi2ELi2EN4cute5tupleIJNS5_1CILi1EEES8_S8_EEENS6_IJNS7_ILi64EEENS7_ILi128EEENS7_ILi96EEEEEENS_10bfloat16_tEfNS_4arch4Sm90ELb0ELb1ELb0ELb1ELb1ELb1ELb0ELb0ELi2ELi1ELi2ELi1ELb1EEENS1_21CollectiveEpilogueBwdISD_SE_SG_Li256ELb1ELb0ELi1EEENS1_19SingleTileSchedulerILb1ELb0ELb0ELi128EEEEEEEEEvNT_6ParamsE:
	.zero		2560


//--------------------- .nv.constant0._ZN7cutlass13device_kernelIN5flash11enable_sm90INS1_16FlashAttnBwdSm90INS1_25CollectiveMainloopBwdSm90ILi2ELi2ELi2EN4cute5tupleIJNS5_1CILi1EEES8_S8_EEENS6_IJNS7_ILi64EEENS7_ILi128EEENS7_ILi96EEEEEENS_10bfloat16_tEfNS_4arch4Sm90ELb0ELb1ELb0ELb1ELb0ELb1ELb0ELb0ELi2ELi1ELi2ELi1ELb1EEENS1_24CollectiveEpilogueBwdGQAISD_fSG_Li256ELb1ELb0EEENS1_19SingleTileSchedulerILb1ELb0ELb0ELi128EEEEEEEEEvNT_6ParamsE --------------------------
	.section	.nv.constant0._ZN7cutlass13device_kernelIN5flash11enable_sm90INS1_16FlashAttnBwdSm90INS1_25CollectiveMainloopBwdSm90ILi2ELi2ELi2EN4cute5tupleIJNS5_1CILi1EEES8_S8_EEENS6_IJNS7_ILi64EEENS7_ILi128EEENS7_ILi96EEEEEENS_10bfloat16_tEfNS_4arch4Sm90ELb0ELb1ELb0ELb1ELb0ELb1ELb0ELb0ELi2ELi1ELi2ELi1ELb1EEENS1_24CollectiveEpilogueBwdGQAISD_fSG_Li256ELb1ELb0EEENS1_19SingleTileSchedulerILb1ELb0ELb0ELi128EEEEEEEEEvNT_6ParamsE,"a",@progbits
	.sectionflags	@""
	.align	4
.nv.constant0._ZN7cutlass13device_kernelIN5flash11enable_sm90INS1_16FlashAttnBwdSm90INS1_25CollectiveMainloopBwdSm90ILi2ELi2ELi2EN4cute5tupleIJNS5_1CILi1EEES8_S8_EEENS6_IJNS7_ILi64EEENS7_ILi128EEENS7_ILi96EEEEEENS_10bfloat16_tEfNS_4arch4Sm90ELb0ELb1ELb0ELb1ELb0ELb1ELb0ELb0ELi2ELi1ELi2ELi1ELb1EEENS1_24CollectiveEpilogueBwdGQAISD_fSG_Li256ELb1ELb0EEENS1_19SingleTileSchedulerILb1ELb0ELb0ELi128EEEEEEEEEvNT_6ParamsE:
	.zero		2560


//--------------------- .nv.constant0._ZN7cutlass13device_kernelIN5flash11enable_sm90INS1_16FlashAttnBwdSm90INS1_25CollectiveMainloopBwdSm90ILi2ELi2ELi2EN4cute5tupleIJNS5_1CILi1EEES8_S8_EEENS6_IJNS7_ILi64EEENS7_ILi128EEENS7_ILi96EEEEEENS_10bfloat16_tEfNS_4arch4Sm90ELb0ELb1ELb0ELb1ELb1ELb1ELb0ELb0ELi2ELi1ELi2ELi1ELb1EEENS1_24CollectiveEpilogueBwdGQAISD_fSG_Li256ELb1ELb1EEENS1_19SingleTileSchedulerILb1ELb0ELb0ELi128EEEEEEEEEvNT_6ParamsE --------------------------
	.section	.nv.constant0._ZN7cutlass13device_kernelIN5flash11enable_sm90INS1_16FlashAttnBwdSm90INS1_25CollectiveMainloopBwdSm90ILi2ELi2ELi2EN4cute5tupleIJNS5_1CILi1EEES8_S8_EEENS6_IJNS7_ILi64EEENS7_ILi128EEENS7_ILi96EEEEEENS_10bfloat16_tEfNS_4arch4Sm90ELb0ELb1ELb0ELb1ELb1ELb1ELb0ELb0ELi2ELi1ELi2ELi1ELb1EEENS1_24CollectiveEpilogueBwdGQAISD_fSG_Li256ELb1ELb1EEENS1_19SingleTileSchedulerILb1ELb0ELb0ELi128EEEEEEEEEvNT_6ParamsE,"a",@progbits
	.sectionflags	@""
	.align	4
.nv.constant0._ZN7cutlass13device_kernelIN5flash11enable_sm90INS1_16FlashAttnBwdSm90INS1_25CollectiveMainloopBwdSm90ILi2ELi2ELi2EN4cute5tupleIJNS5_1CILi1EEES8_S8_EEENS6_IJNS7_ILi64EEENS7_ILi128EEENS7_ILi96EEEEEENS_10bfloat16_tEfNS_4arch4Sm90ELb0ELb1ELb0ELb1ELb1ELb1ELb0ELb0ELi2ELi1ELi2ELi1ELb1EEENS1_24CollectiveEpilogueBwdGQAISD_fSG_Li256ELb1ELb1EEENS1_19SingleTileSchedulerILb1ELb0ELb0ELi128EEEEEEEEEvNT_6ParamsE:
	.zero		2560


//--------------------- .nv.constant0._ZN7cutlass13device_kernelIN5flash11enable_sm90INS1_16FlashAttnBwdSm90INS1_25CollectiveMainloopBwdSm90ILi2ELi2ELi2EN4cute5tupleIJNS5_1CILi1EEES8_S8_EEENS6_IJNS7_ILi64EEENS7_ILi128EEENS7_ILi96EEEEEENS_10bfloat16_tEfNS_4arch4Sm90ELb1ELb0ELb0ELb0ELb0ELb1ELb0ELb0ELi2ELi1ELi2ELi1ELb1EEENS1_21CollectiveEpilogueBwdISD_SE_SG_Li256ELb0ELb0ELi1EEENS1_25SingleTileBwdLPTSchedulerILb0ELi128ELb0EEEEEEEEEvNT_6ParamsE --------------------------
	.section	.nv.constant0._ZN7cutlass13device_kernelIN5flash11enable_sm90INS1_16FlashAttnBwdSm90INS1_25CollectiveMainloopBwdSm90ILi2ELi2ELi2EN4cute5tupleIJNS5_1CILi1EEES8_S8_EEENS6_IJNS7_ILi64EEENS7_ILi128EEENS7_ILi96EEEEEENS_10bfloat16_tEfNS_4arch4Sm90ELb1ELb0ELb0ELb0ELb0ELb1ELb0ELb0ELi2ELi1ELi2ELi1ELb1EEENS1_21CollectiveEpilogueBwdISD_SE_SG_Li256ELb0ELb0ELi1EEENS1_25SingleTileBwdLPTSchedulerILb0ELi128ELb0EEEEEEEEEvNT_6ParamsE,"a",@progbits
	.sectionflags	@""
	.align	4
.nv.constant0._ZN7cutlass13device_kernelIN5flash11enable_sm90INS1_16FlashAttnBwdSm90INS1_25CollectiveMainloopBwdSm90ILi2ELi2ELi2EN4cute5tupleIJNS5_1CILi1EEES8_S8_EEENS6_IJNS7_ILi64EEENS7_ILi128EEENS7_ILi96EEEEEENS_10bfloat16_tEfNS_4arch4Sm90ELb1ELb0ELb0ELb0ELb0ELb1ELb0ELb0ELi2ELi1ELi2ELi1ELb1EEENS1_21CollectiveEpilogueBwdISD_SE_SG_Li256ELb0ELb0ELi1EEENS1_25SingleTileBwdLPTSchedulerILb0ELi128ELb0EEEEEEEEEvNT_6ParamsE:
	.zero		3200


//--------------------- .nv.constant0._ZN7cutlass13device_kernelIN5flash11enable_sm90INS1_16FlashAttnBwdSm90INS1_25CollectiveMainloopBwdSm90ILi2ELi2ELi2EN4cute5tupleIJNS5_1CILi1EEES8_S8_EEENS6_IJNS7_ILi64EEENS7_ILi128EEENS7_ILi96EEEEEENS_10bfloat16_tEfNS_4arch4Sm90ELb1ELb0ELb0ELb0ELb1ELb1ELb0ELb0ELi2ELi1ELi2ELi1ELb1EEENS1_21CollectiveEpilogueBwdISD_SE_SG_Li256ELb0ELb0ELi1EEENS1_25SingleTileBwdLPTSchedulerILb0ELi128ELb1EEEEEEEEEvNT_6ParamsE --------------------------
	.section	.nv.constant0._ZN7cutlass13device_kernelIN5flash11enable_sm90INS1_16FlashAttnBwdSm90INS1_25CollectiveMainloopBwdSm90ILi2ELi2ELi2EN4cute5tupleIJNS5_1CILi1EEES8_S8_EEENS6_IJNS7_ILi64EEENS7_ILi128EEENS7_ILi96EEEEEENS_10bfloat16_tEfNS_4arch4Sm90ELb1ELb0ELb0ELb0ELb1ELb1ELb0ELb0ELi2ELi1ELi2ELi1ELb1EEENS1_21CollectiveEpilogueBwdISD_SE_SG_Li256ELb0ELb0ELi1EEENS1_25SingleTileBwdLPTSchedulerILb0ELi128ELb1EEEEEEEEEvNT_6ParamsE,"a",@progbits
	.sectionflags	@""
	.align	4
.nv.constant0._ZN7cutlass13device_kernelIN5flash11enable_sm90INS1_16FlashAttnBwdSm90INS1_25CollectiveMainloopBwdSm90ILi2ELi2ELi2EN4cute5tupleIJNS5_1CILi1EEES8_S8_EEENS6_IJNS7_ILi64EEENS7_ILi128EEENS7_ILi96EEEEEENS_10bfloat16_tEfNS_4arch4Sm90ELb1ELb0ELb0ELb0ELb1ELb1ELb0ELb0ELi2ELi1ELi2ELi1ELb1EEENS1_21CollectiveEpilogueBwdISD_SE_SG_Li256ELb0ELb0ELi1EEENS1_25SingleTileBwdLPTSchedulerILb0ELi128ELb1EEEEEEEEEvNT_6ParamsE:
	.zero		3200


//--------------------- .nv.constant0._ZN7cutlass13device_kernelIN5flash11enable_sm90INS1_16FlashAttnBwdSm90INS1_25CollectiveMainloopBwdSm90ILi2ELi2ELi2EN4cute5tupleIJNS5_1CILi1EEES8_S8_EEENS6_IJNS7_ILi64EEENS7_ILi128EEENS7_ILi96EEEEEENS_10bfloat16_tEfNS_4arch4Sm90ELb1ELb0ELb0ELb0ELb0ELb1ELb0ELb0ELi2ELi1ELi2ELi1ELb1EEENS1_24CollectiveEpilogueBwdGQAISD_fSG_Li256ELb0ELb0EEENS1_25SingleTileBwdLPTSchedulerILb0ELi128ELb0EEEEEEEEEvNT_6ParamsE --------------------------
	.section	.nv.constant0._ZN7cutlass13device_kernelIN5flash11enable_sm90INS1_16FlashAttnBwdSm90INS1_25CollectiveMainloopBwdSm90ILi2ELi2ELi2EN4cute5tupleIJNS5_1CILi1EEES8_S8_EEENS6_IJNS7_ILi64EEENS7_ILi128EEENS7_ILi96EEEEEENS_10bfloat16_tEfNS_4arch4Sm90ELb1ELb0ELb0ELb0ELb0ELb1ELb0ELb0ELi2ELi1ELi2ELi1ELb1EEENS1_24CollectiveEpilogueBwdGQAISD_fSG_Li256ELb0ELb0EEENS1_25SingleTileBwdLPTSchedulerILb0ELi128ELb0EEEEEEEEEvNT_6ParamsE,"a",@progbits
	.sectionflags	@""
	.align	4
.nv.constant0._ZN7cutlass13device_kernelIN5flash11enable_sm90INS1_16FlashAttnBwdSm90INS1_25CollectiveMainloopBwdSm90ILi2ELi2ELi2EN4cute5tupleIJNS5_1CILi1EEES8_S8_EEENS6_IJNS7_ILi64EEENS7_ILi128EEENS7_ILi96EEEEEENS_10bfloat16_tEfNS_4arch4Sm90ELb1ELb0ELb0ELb0ELb0ELb1ELb0ELb0ELi2ELi1ELi2ELi1ELb1EEENS1_24CollectiveEpilogueBwdGQAISD_fSG_Li256ELb0ELb0EEENS1_25SingleTileBwdLPTSchedulerILb0ELi128ELb0EEEEEEEEEvNT_6ParamsE:
	.zero		2688


//--------------------- .nv.constant0._ZN7cutlass13device_kernelIN5flash11enable_sm90INS1_16FlashAttnBwdSm90INS1_25CollectiveMainloopBwdSm90ILi2ELi2ELi2EN4cute5tupleIJNS5_1CILi1EEES8_S8_EEENS6_IJNS7_ILi64EEENS7_ILi128EEENS7_ILi96EEEEEENS_10bfloat16_tEfNS_4arch4Sm90ELb1ELb0ELb0ELb0ELb1ELb1ELb0ELb0ELi2ELi1ELi2ELi1ELb1EEENS1_24CollectiveEpilogueBwdGQAISD_fSG_Li256ELb0ELb1EEENS1_25SingleTileBwdLPTSchedulerILb0ELi128ELb1EEEEEEEEEvNT_6ParamsE --------------------------
	.section	.nv.constant0._ZN7cutlass13device_kernelIN5flash11enable_sm90INS1_16FlashAttnBwdSm90INS1_25CollectiveMainloopBwdSm90ILi2ELi2ELi2EN4cute5tupleIJNS5_1CILi1EEES8_S8_EEENS6_IJNS7_ILi64EEENS7_ILi128EEENS7_ILi96EEEEEENS_10bfloat16_tEfNS_4arch4Sm90ELb1ELb0ELb0ELb0ELb1ELb1ELb0ELb0ELi2ELi1ELi2ELi1ELb1EEENS1_24CollectiveEpilogueBwdGQAISD_fSG_Li256ELb0ELb1EEENS1_25SingleTileBwdLPTSchedulerILb0ELi128ELb1EEEEEEEEEvNT_6ParamsE,"a",@progbits
	.sectionflags	@""
	.align	4
.nv.constant0._ZN7cutlass13device_kernelIN5flash11enable_sm90INS1_16FlashAttnBwdSm90INS1_25CollectiveMainloopBwdSm90ILi2ELi2ELi2EN4cute5tupleIJNS5_1CILi1EEES8_S8_EEENS6_IJNS7_ILi64EEENS7_ILi128EEENS7_ILi96EEEEEENS_10bfloat16_tEfNS_4arch4Sm90ELb1ELb0ELb0ELb0ELb1ELb1ELb0ELb0ELi2ELi1ELi2ELi1ELb1EEENS1_24CollectiveEpilogueBwdGQAISD_fSG_Li256ELb0ELb1EEENS1_25SingleTileBwdLPTSchedulerILb0ELi128ELb1EEEEEEEEEvNT_6ParamsE:
	.zero		2688


//--------------------- .nv.constant0._ZN7cutlass13device_kernelIN5flash22FlashAttnBwdPreprocessIN4cute5tupleIJNS3_1CILi64EEENS5_ILi96EEEEEENS_10bfloat16_tEfNS_4arch4Sm90ELb1ELb0EEEEEvNT_6ParamsE --------------------------
	.section	.nv.constant0._ZN7cutlass13device_kernelIN5flash22FlashAttnBwdPreprocessIN4cute5tupleIJNS3_1CILi64EEENS5_ILi96EEEEEENS_10bfloat16_tEfNS_4arch4Sm90ELb1ELb0EEEEEvNT_6ParamsE,"a",@progbits
	.sectionflags	@""
	.align	4
.nv.constant0._ZN7cutlass13device_kernelIN5flash22FlashAttnBwdPreprocessIN4cute5tupleIJNS3_1CILi64EEENS5_ILi96EEEEEENS_10bfloat16_tEfNS_4arch4Sm90ELb1ELb0EEEEEvNT_6ParamsE:
	.zero		1136


//--------------------- .nv.constant0._ZN7cutlass13device_kernelIN5flash11enable_sm90INS1_16FlashAttnBwdSm90INS1_25CollectiveMainloopBwdSm90ILi2ELi2ELi2EN4cute5tupleIJNS5_1CILi1EEES8_S8_EEENS6_IJNS7_ILi64EEENS7_ILi128EEENS7_ILi96EEEEEENS_10bfloat16_tEfNS_4arch4Sm90ELb1ELb0ELb0ELb1ELb0ELb1ELb0ELb0ELi2ELi1ELi2ELi1ELb1EEENS1_21CollectiveEpilogueBwdISD_SE_SG_Li256ELb1ELb0ELi1EEENS1_25SingleTileBwdLPTSchedulerILb1ELi128ELb0EEEEEEEEEvNT_6ParamsE --------------------------
	.section	.nv.constant0._ZN7cutlass13device_kernelIN5flash11enable_sm90INS1_16FlashAttnBwdSm90INS1_25CollectiveMainloopBwdSm90ILi2ELi2ELi2EN4cute5tupleIJNS5_1CILi1EEES8_S8_EEENS6_IJNS7_ILi64EEENS7_ILi128EEENS7_ILi96EEEEEENS_10bfloat16_tEfNS_4arch4Sm90ELb1ELb0ELb0ELb1ELb0ELb1ELb0ELb0ELi2ELi1ELi2ELi1ELb1EEENS1_21CollectiveEpilogueBwdISD_SE_SG_Li256ELb1ELb0ELi1EEENS1_25SingleTileBwdLPTSchedulerILb1ELi128ELb0EEEEEEEEEvNT_6ParamsE,"a",@progbits
	.sectionflags	@""
	.align	4
.nv.constant0._ZN7cutlass13device_kernelIN5flash11enable_sm90INS1_16FlashAttnBwdSm90INS1_25CollectiveMainloopBwdSm90ILi2ELi2ELi2EN4cute5tupleIJNS5_1CILi1EEES8_S8_EEENS6_IJNS7_ILi64EEENS7_ILi128EEENS7_ILi96EEEEEENS_10bfloat16_tEfNS_4arch4Sm90ELb1ELb0ELb0ELb1ELb0ELb1ELb0ELb0ELi2ELi1ELi2ELi1ELb1EEENS1_21CollectiveEpilogueBwdISD_SE_SG_Li256ELb1ELb0ELi1EEENS1_25SingleTileBwdLPTSchedulerILb1ELi128ELb0EEEEEEEEEvNT_6ParamsE:
	.zero		2560


//--------------------- .nv.constant0._ZN7cutlass13device_kernelIN5flash11enable_sm90INS1_16FlashAttnBwdSm90INS1_25CollectiveMainloopBwdSm90ILi2ELi2ELi2EN4cute5tupleIJNS5_1CILi1EEES8_S8_EEENS6_IJNS7_ILi64EEENS7_ILi128EEENS7_ILi96EEEEEENS_10bfloat16_tEfNS_4arch4Sm90ELb1ELb0ELb0ELb1ELb1ELb1ELb0ELb0ELi2ELi1ELi2ELi1ELb1EEENS1_21CollectiveEpilogueBwdISD_SE_SG_Li256ELb1ELb0ELi1EEENS1_25SingleTileBwdLPTSchedulerILb1ELi128ELb1EEEEEEEEEvNT_6ParamsE --------------------------
	.section	.nv.constant0._ZN7cutlass13device_kernelIN5flash11enable_sm90INS1_16FlashAttnBwdSm90INS1_25CollectiveMainloopBwdSm90ILi2ELi2ELi2EN4cute5tupleIJNS5_1CILi1EEES8_S8_EEENS6_IJNS7_ILi64EEENS7_ILi128EEENS7_ILi96EEEEEENS_10bfloat16_tEfNS_4arch4Sm90ELb1ELb0ELb0ELb1ELb1ELb1ELb0ELb0ELi2ELi1ELi2ELi1ELb1EEENS1_21CollectiveEpilogueBwdISD_SE_SG_Li256ELb1ELb0ELi1EEENS1_25SingleTileBwdLPTSchedulerILb1ELi128ELb1EEEEEEEEEvNT_6ParamsE,"a",@progbits
	.sectionflags	@""
	.align	4
.nv.constant0._ZN7cutlass13device_kernelIN5flash11enable_sm90INS1_16FlashAttnBwdSm90INS1_25CollectiveMainloopBwdSm90ILi2ELi2ELi2EN4cute5tupleIJNS5_1CILi1EEES8_S8_EEENS6_IJNS7_ILi64EEENS7_ILi128EEENS7_ILi96EEEEEENS_10bfloat16_tEfNS_4arch4Sm90ELb1ELb0ELb0ELb1ELb1ELb1ELb0ELb0ELi2ELi1ELi2ELi1ELb1EEENS1_21CollectiveEpilogueBwdISD_SE_SG_Li256ELb1ELb0ELi1EEENS1_25SingleTileBwdLPTSchedulerILb1ELi128ELb1EEEEEEEEEvNT_6ParamsE:
	.zero		2560


//--------------------- .nv.constant0._ZN7cutlass13device_kernelIN5flash11enable_sm90INS1_16FlashAttnBwdSm90INS1_25CollectiveMainloopBwdSm90ILi2ELi2ELi2EN4cute5tupleIJNS5_1CILi1EEES8_S8_EEENS6_IJNS7_ILi64EEENS7_ILi128EEENS7_ILi96EEEEEENS_10bfloat16_tEfNS_4arch4Sm90ELb1ELb0ELb0ELb1ELb0ELb1ELb0ELb0ELi2ELi1ELi2ELi1ELb1EEENS1_24CollectiveEpilogueBwdGQAISD_fSG_Li256ELb1ELb0EEENS1_25SingleTileBwdLPTSchedulerILb1ELi128ELb0EEEEEEEEEvNT_6ParamsE --------------------------
	.section	.nv.constant0._ZN7cutlass13device_kernelIN5flash11enable_sm90INS1_16FlashAttnBwdSm90INS1_25CollectiveMainloopBwdSm90ILi2ELi2ELi2EN4cute5tupleIJNS5_1CILi1EEES8_S8_EEENS6_IJNS7_ILi64EEENS7_ILi128EEENS7_ILi96EEEEEENS_10bfloat16_tEfNS_4arch4Sm90ELb1ELb0ELb0ELb1ELb0ELb1ELb0ELb0ELi2ELi1ELi2ELi1ELb1EEENS1_24CollectiveEpilogueBwdGQAISD_fSG_Li256ELb1ELb0EEENS1_25SingleTileBwdLPTSchedulerILb1ELi128ELb0EEEEEEEEEvNT_6ParamsE,"a",@progbits
	.sectionflags	@""
	.align	4
.nv.constant0._ZN7cutlass13device_kernelIN5flash11enable_sm90INS1_16FlashAttnBwdSm90INS1_25CollectiveMainloopBwdSm90ILi2ELi2ELi2EN4cute5tupleIJNS5_1CILi1EEES8_S8_EEENS6_IJNS7_ILi64EEENS7_ILi128EEENS7_ILi96EEEEEENS_10bfloat16_tEfNS_4arch4Sm90ELb1ELb0ELb0ELb1ELb0ELb1ELb0ELb0ELi2ELi1ELi2ELi1ELb1EEENS1_24CollectiveEpilogueBwdGQAISD_fSG_Li256ELb1ELb0EEENS1_25SingleTileBwdLPTSchedulerILb1ELi128ELb0EEEEEEEEEvNT_6ParamsE:
	.zero		2688


//--------------------- .nv.constant0._ZN7cutlass13device_kernelIN5flash32FlashAttnBwdPostprocessConvertdQIN4cute5tupleIJNS3_1CILi128EEENS5_ILi96EEEEEENS_10bfloat16_tEfNS_4arch4Sm90ELi256ENS3_8TiledMMAINS3_8MMA_AtomIJNS3_4SM904GMMA27MMA_64x96x16_F32BF16BF16_RSILNSF_5MajorE0ELSH_1ELNSF_7ScaleInE1ELSI_1EEEEEENS3_6LayoutINS4_IJNS5_ILi2EEENS5_ILi1EEESN_EEENS4_IJSN_NS5_ILi0EEESP_EEEEENS4_IJNS3_10UnderscoreESS_SS_EEEEELb0EEEEEvNT_6ParamsE --------------------------
	.section	.nv.constant0._ZN7cutlass13device_kernelIN5flash32FlashAttnBwdPostprocessConvertdQIN4cute5tupleIJNS3_1CILi128EEENS5_ILi96EEEEEENS_10bfloat16_tEfNS_4arch4Sm90ELi256ENS3_8TiledMMAINS3_8MMA_AtomIJNS3_4SM904GMMA27MMA_64x96x16_F32BF16BF16_RSILNSF_5MajorE0ELSH_1ELNSF_7ScaleInE1ELSI_1EEEEEENS3_6LayoutINS4_IJNS5_ILi2EEENS5_ILi1EEESN_EEENS4_IJSN_NS5_ILi0EEESP_EEEEENS4_IJNS3_10UnderscoreESS_SS_EEEEELb0EEEEEvNT_6ParamsE,"a",@progbits
	.sectionflags	@""
	.align	4
.nv.constant0._ZN7cutlass13device_kernelIN5flash32FlashAttnBwdPostprocessConvertdQIN4cute5tupleIJNS3_1CILi128EEENS5_ILi96EEEEEENS_10bfloat16_tEfNS_4arch4Sm90ELi256ENS3_8TiledMMAINS3_8MMA_AtomIJNS3_4SM904GMMA27MMA_64x96x16_F32BF16BF16_RSILNSF_5MajorE0ELSH_1ELNSF_7ScaleInE1ELSI_1EEEEEENS3_6LayoutINS4_IJNS5_ILi2EEENS5_ILi1EEESN_EEENS4_IJSN_NS5_ILi0EEESP_EEEEENS4_IJNS3_10UnderscoreESS_SS_EEEEELb0EEEEEvNT_6ParamsE:
	.zero		1008


//--------------------- .nv.constant0._ZN7cutlass13device_kernelIN5flash32FlashAttnBwdPostprocessConvertdQIN4cute5tupleIJNS3_1CILi64EEENS5_ILi96EEEEEENS_10bfloat16_tEfNS_4arch4Sm90ELi256ENS3_8TiledMMAINS3_8MMA_AtomIJNS3_4SM904GMMA27MMA_64x16x16_F32BF16BF16_SSILNSF_5MajorE0ELSH_1ELNSF_7ScaleInE1ELSI_1EEEEEENS3_6LayoutINS4_IJNS5_ILi1EEENS5_ILi2EEESM_EEENS4_IJNS5_ILi0EEESM_SP_EEEEENS4_IJNS3_10UnderscoreESS_SS_EEEEELb0EEEEEvNT_6ParamsE --------------------------
	.section	.nv.constant0._ZN7cutlass13device_kernelIN5flash32FlashAttnBwdPostprocessConvertdQIN4cute5tupleIJNS3_1CILi64EEENS5_ILi96EEEEEENS_10bfloat16_tEfNS_4arch4Sm90ELi256ENS3_8TiledMMAINS3_8MMA_AtomIJNS3_4SM904GMMA27MMA_64x16x16_F32BF16BF16_SSILNSF_5MajorE0ELSH_1ELNSF_7ScaleInE1ELSI_1EEEEEENS3_6LayoutINS4_IJNS5_ILi1EEENS5_ILi2EEESM_EEENS4_IJNS5_ILi0EEESM_SP_EEEEENS4_IJNS3_10UnderscoreESS_SS_EEEEELb0EEEEEvNT_6ParamsE,"a",@progbits
	.sectionflags	@""
	.align	4
.nv.constant0._ZN7cutlass13device_kernelIN5flash32FlashAttnBwdPostprocessConvertdQIN4cute5tupleIJNS3_1CILi64EEENS5_ILi96EEEEEENS_10bfloat16_tEfNS_4arch4Sm90ELi256ENS3_8TiledMMAINS3_8MMA_AtomIJNS3_4SM904GMMA27MMA_64x16x16_F32BF16BF16_SSILNSF_5MajorE0ELSH_1ELNSF_7ScaleInE1ELSI_1EEEEEENS3_6LayoutINS4_IJNS5_ILi1EEENS5_ILi2EEESM_EEENS4_IJNS5_ILi0EEESM_SP_EEEEENS4_IJNS3_10UnderscoreESS_SS_EEEEELb0EEEEEvNT_6ParamsE:
	.zero		1008


//--------------------- .nv.constant0._ZN7cutlass13device_kernelIN5flash11enable_sm90INS1_16FlashAttnBwdSm90INS1_25CollectiveMainloopBwdSm90ILi2ELi2ELi2EN4cute5tupleIJNS5_1CILi1EEES8_S8_EEENS6_IJNS7_ILi64EEENS7_ILi128EEENS7_ILi96EEEEEENS_10bfloat16_tEfNS_4arch4Sm90ELb1ELb0ELb0ELb1ELb1ELb1ELb0ELb0ELi2ELi1ELi2ELi1ELb1EEENS1_24CollectiveEpilogueBwdGQAISD_fSG_Li256ELb1ELb1EEENS1_25SingleTileBwdLPTSchedulerILb1ELi128ELb1EEEEEEEEEvNT_6ParamsE --------------------------
	.section	.nv.constant0._ZN7cutlass13device_kernelIN5flash11enable_sm90INS1_16FlashAttnBwdSm90INS1_25CollectiveMainloopBwdSm90ILi2ELi2ELi2EN4cute5tupleIJNS5_1CILi1EEES8_S8_EEENS6_IJNS7_ILi64EEENS7_ILi128EEENS7_ILi96EEEEEENS_10bfloat16_tEfNS_4arch4Sm90ELb1ELb0ELb0ELb1ELb1ELb1ELb0ELb0ELi2ELi1ELi2ELi1ELb1EEENS1_24CollectiveEpilogueBwdGQAISD_fSG_Li256ELb1ELb1EEENS1_25SingleTileBwdLPTSchedulerILb1ELi128ELb1EEEEEEEEEvNT_6ParamsE,"a",@progbits
	.sectionflags	@""
	.align	4
.nv.constant0._ZN7cutlass13device_kernelIN5flash11enable_sm90INS1_16FlashAttnBwdSm90INS1_25CollectiveMainloopBwdSm90ILi2ELi2ELi2EN4cute5tupleIJNS5_1CILi1EEES8_S8_EEENS6_IJNS7_ILi64EEENS7_ILi128EEENS7_ILi96EEEEEENS_10bfloat16_tEfNS_4arch4Sm90ELb1ELb0ELb0ELb1ELb1ELb1ELb0ELb0ELi2ELi1ELi2ELi1ELb1EEENS1_24CollectiveEpilogueBwdGQAISD_fSG_Li256ELb1ELb1EEENS1_25SingleTileBwdLPTSchedulerILb1ELi128ELb1EEEEEEEEEvNT_6ParamsE:
	.zero		2688


//--------------------- .nv.constant0._ZN7cutlass13device_kernelIN5flash22FlashAttnBwdPreprocessIN4cute5tupleIJNS3_1CILi64EEENS5_ILi96EEEEEENS_10bfloat16_tEfNS_4arch4Sm90ELb1ELb1EEEEEvNT_6ParamsE --------------------------
	.section	.nv.constant0._ZN7cutlass13device_kernelIN5flash22FlashAttnBwdPreprocessIN4cute5tupleIJNS3_1CILi64EEENS5_ILi96EEEEEENS_10bfloat16_tEfNS_4arch4Sm90ELb1ELb1EEEEEvNT_6ParamsE,"a",@progbits
	.sectionflags	@""
	.align	4
.nv.constant0._ZN7cutlass13device_kernelIN5flash22FlashAttnBwdPreprocessIN4cute5tupleIJNS3_1CILi64EEENS5_ILi96EEEEEENS_10bfloat16_tEfNS_4arch4Sm90ELb1ELb1EEEEEvNT_6ParamsE:
	.zero		1136


//--------------------- SYMBOLS --------------------------

	.type		.nv.reservedSmem.offset0,@object
	.size		.nv.reservedSmem.offset0,0x4
	.type		.nv.reservedSmem.cap,@object
	.size		.nv.reservedSmem.cap,0x4
